//
// Generated by NVIDIA NVVM Compiler
//
// Compiler Build ID: CL-36424714
// Cuda compilation tools, release 13.0, V13.0.88
// Based on NVVM 20.0.0
//

.version 9.0
.target sm_100
.address_size 64

	// .globl	_Z6kernelPfi
.global .align 4 .b8 precalc_xorwow_matrix[102400];
.global .align 4 .b8 precalc_xorwow_offset_matrix[102400];
.global .align 4 .b8 mrg32k3aM1[2304];
.global .align 4 .b8 mrg32k3aM2[2304];
.global .align 4 .b8 mrg32k3aM1SubSeq[2016];
.global .align 4 .b8 mrg32k3aM2SubSeq[2016];
.global .align 4 .b8 mrg32k3aM1Seq[2304];
.global .align 4 .b8 mrg32k3aM2Seq[2304];
.const .align 8 .b8 __cr_lgamma_table[72];
// _ZZN3cub18CUB_300001_SM_10006detail6reduce28DeviceReduceSingleTileKernelINS2_10policy_hubIfjN4cuda3std3__44plusIvEEE10Policy1000EPfSC_jS9_ffNS7_10__identityEEEvT0_T1_T2_T3_T4_T6_E12temp_storage has been demoted
// _ZZN3cub18CUB_300001_SM_10006detail6reduce18DeviceReduceKernelINS2_10policy_hubIfjN4cuda3std3__44plusIvEEE10Policy1000EPfjS9_fNS7_10__identityEEEvT0_PT3_T1_NS0_13GridEvenShareISH_EET2_T4_E12temp_storage has been demoted
// _ZZN3cub18CUB_300001_SM_10006detail6reduce28DeviceReduceSingleTileKernelINS2_10policy_hubIfjN4cuda3std3__44plusIvEEE10Policy1000EPfSC_iS9_ffNS7_10__identityEEEvT0_T1_T2_T3_T4_T6_E12temp_storage has been demoted
.global .align 1 .b8 _ZN34_INTERNAL_56251f3d_4_k_cu_cd9494bd4cuda3std3__45__cpo5beginE[1];
.global .align 1 .b8 _ZN34_INTERNAL_56251f3d_4_k_cu_cd9494bd4cuda3std3__45__cpo3endE[1];
.global .align 1 .b8 _ZN34_INTERNAL_56251f3d_4_k_cu_cd9494bd4cuda3std3__45__cpo6cbeginE[1];
.global .align 1 .b8 _ZN34_INTERNAL_56251f3d_4_k_cu_cd9494bd4cuda3std3__45__cpo4cendE[1];
.global .align 1 .b8 _ZN34_INTERNAL_56251f3d_4_k_cu_cd9494bd4cuda3std3__45__cpo6rbeginE[1];
.global .align 1 .b8 _ZN34_INTERNAL_56251f3d_4_k_cu_cd9494bd4cuda3std3__45__cpo4rendE[1];
.global .align 1 .b8 _ZN34_INTERNAL_56251f3d_4_k_cu_cd9494bd4cuda3std3__45__cpo7crbeginE[1];
.global .align 1 .b8 _ZN34_INTERNAL_56251f3d_4_k_cu_cd9494bd4cuda3std3__45__cpo5crendE[1];
.global .align 1 .b8 _ZN34_INTERNAL_56251f3d_4_k_cu_cd9494bd4cuda3std3__436_GLOBAL__N__56251f3d_4_k_cu_cd9494bd6ignoreE[1];
.global .align 1 .b8 _ZN34_INTERNAL_56251f3d_4_k_cu_cd9494bd4cuda3std3__419piecewise_constructE[1];
.global .align 1 .b8 _ZN34_INTERNAL_56251f3d_4_k_cu_cd9494bd4cuda3std3__48in_placeE[1];
.global .align 1 .b8 _ZN34_INTERNAL_56251f3d_4_k_cu_cd9494bd4cuda3std3__420unreachable_sentinelE[1];
.global .align 1 .b8 _ZN34_INTERNAL_56251f3d_4_k_cu_cd9494bd4cuda3std3__47nulloptE[1];
.global .align 1 .b8 _ZN34_INTERNAL_56251f3d_4_k_cu_cd9494bd4cuda3std3__48unexpectE[1];
.global .align 1 .b8 _ZN34_INTERNAL_56251f3d_4_k_cu_cd9494bd4cuda3std6ranges3__45__cpo4swapE[1];
.global .align 1 .b8 _ZN34_INTERNAL_56251f3d_4_k_cu_cd9494bd4cuda3std6ranges3__45__cpo9iter_moveE[1];
.global .align 1 .b8 _ZN34_INTERNAL_56251f3d_4_k_cu_cd9494bd4cuda3std6ranges3__45__cpo5beginE[1];
.global .align 1 .b8 _ZN34_INTERNAL_56251f3d_4_k_cu_cd9494bd4cuda3std6ranges3__45__cpo3endE[1];
.global .align 1 .b8 _ZN34_INTERNAL_56251f3d_4_k_cu_cd9494bd4cuda3std6ranges3__45__cpo6cbeginE[1];
.global .align 1 .b8 _ZN34_INTERNAL_56251f3d_4_k_cu_cd9494bd4cuda3std6ranges3__45__cpo4cendE[1];
.global .align 1 .b8 _ZN34_INTERNAL_56251f3d_4_k_cu_cd9494bd4cuda3std6ranges3__45__cpo7advanceE[1];
.global .align 1 .b8 _ZN34_INTERNAL_56251f3d_4_k_cu_cd9494bd4cuda3std6ranges3__45__cpo9iter_swapE[1];
.global .align 1 .b8 _ZN34_INTERNAL_56251f3d_4_k_cu_cd9494bd4cuda3std6ranges3__45__cpo4nextE[1];
.global .align 1 .b8 _ZN34_INTERNAL_56251f3d_4_k_cu_cd9494bd4cuda3std6ranges3__45__cpo4prevE[1];
.global .align 1 .b8 _ZN34_INTERNAL_56251f3d_4_k_cu_cd9494bd4cuda3std6ranges3__45__cpo4dataE[1];
.global .align 1 .b8 _ZN34_INTERNAL_56251f3d_4_k_cu_cd9494bd4cuda3std6ranges3__45__cpo5cdataE[1];
.global .align 1 .b8 _ZN34_INTERNAL_56251f3d_4_k_cu_cd9494bd4cuda3std6ranges3__45__cpo4sizeE[1];
.global .align 1 .b8 _ZN34_INTERNAL_56251f3d_4_k_cu_cd9494bd4cuda3std6ranges3__45__cpo5ssizeE[1];
.global .align 1 .b8 _ZN34_INTERNAL_56251f3d_4_k_cu_cd9494bd4cuda3std6ranges3__45__cpo8distanceE[1];
.global .align 1 .b8 _ZN34_INTERNAL_56251f3d_4_k_cu_cd9494bd6thrust24THRUST_300001_SM_1000_NS6system6detail10sequential3seqE[1];
.global .align 1 .b8 _ZN34_INTERNAL_56251f3d_4_k_cu_cd9494bd6thrust24THRUST_300001_SM_1000_NS12placeholders2_1E[1];
.global .align 1 .b8 _ZN34_INTERNAL_56251f3d_4_k_cu_cd9494bd6thrust24THRUST_300001_SM_1000_NS12placeholders2_2E[1];
.global .align 1 .b8 _ZN34_INTERNAL_56251f3d_4_k_cu_cd9494bd6thrust24THRUST_300001_SM_1000_NS12placeholders2_3E[1];
.global .align 1 .b8 _ZN34_INTERNAL_56251f3d_4_k_cu_cd9494bd6thrust24THRUST_300001_SM_1000_NS12placeholders2_4E[1];
.global .align 1 .b8 _ZN34_INTERNAL_56251f3d_4_k_cu_cd9494bd6thrust24THRUST_300001_SM_1000_NS12placeholders2_5E[1];
.global .align 1 .b8 _ZN34_INTERNAL_56251f3d_4_k_cu_cd9494bd6thrust24THRUST_300001_SM_1000_NS12placeholders2_6E[1];
.global .align 1 .b8 _ZN34_INTERNAL_56251f3d_4_k_cu_cd9494bd6thrust24THRUST_300001_SM_1000_NS12placeholders2_7E[1];
.global .align 1 .b8 _ZN34_INTERNAL_56251f3d_4_k_cu_cd9494bd6thrust24THRUST_300001_SM_1000_NS12placeholders2_8E[1];
.global .align 1 .b8 _ZN34_INTERNAL_56251f3d_4_k_cu_cd9494bd6thrust24THRUST_300001_SM_1000_NS12placeholders2_9E[1];
.global .align 1 .b8 _ZN34_INTERNAL_56251f3d_4_k_cu_cd9494bd6thrust24THRUST_300001_SM_1000_NS12placeholders3_10E[1];

.visible .entry _Z6kernelPfi(
	.param .u64 .ptr .align 1 _Z6kernelPfi_param_0,
	.param .u32 _Z6kernelPfi_param_1
)
{
	.reg .pred 	%p<4>;
	.reg .b32 	%r<6>;
	.reg .b32 	%f<17>;
	.reg .b64 	%rd<5>;

	ld.param.u64 	%rd1, [_Z6kernelPfi_param_0];
	ld.param.u32 	%r2, [_Z6kernelPfi_param_1];
	mov.u32 	%r3, %ctaid.x;
	mov.u32 	%r4, %ntid.x;
	mov.u32 	%r5, %tid.x;
	mad.lo.s32 	%r1, %r3, %r4, %r5;
	setp.ge.s32 	%p1, %r1, %r2;
	@%p1 bra 	$L__BB0_2;
	cvta.to.global.u64 	%rd2, %rd1;
	cvt.rn.f32.s32 	%f1, %r1;
	abs.f32 	%f2, %f1;
	mul.f32 	%f3, %f2, 0f4038AA3B;
	ex2.approx.ftz.f32 	%f4, %f3;
	add.f32 	%f5, %f4, 0f3F800000;
	rcp.approx.ftz.f32 	%f6, %f5;
	fma.rn.f32 	%f7, %f6, 0fC0000000, 0f3F800000;
	setp.ge.f32 	%p2, %f2, 0f41102CB4;
	selp.f32 	%f8, 0f3F800000, %f7, %p2;
	copysign.f32 	%f9, %f1, %f8;
	mul.f32 	%f10, %f1, %f1;
	fma.rn.f32 	%f11, %f10, 0f3C80F082, 0fBD563CAE;
	fma.rn.f32 	%f12, %f11, %f10, 0f3E085941;
	fma.rn.f32 	%f13, %f12, %f10, 0fBEAAA9ED;
	fma.rn.f32 	%f14, %f13, %f10, 0f00000000;
	fma.rn.f32 	%f15, %f14, %f1, %f1;
	setp.ge.f32 	%p3, %f2, 0f3F19999A;
	selp.f32 	%f16, %f9, %f15, %p3;
	mul.wide.s32 	%rd3, %r1, 4;
	add.s64 	%rd4, %rd2, %rd3;
	st.global.f32 	[%rd4], %f16;
$L__BB0_2:
	ret;

}
	// .globl	_Z9init_seedP17curandStateXORWOWi
.visible .entry _Z9init_seedP17curandStateXORWOWi(
	.param .u64 .ptr .align 1 _Z9init_seedP17curandStateXORWOWi_param_0,
	.param .u32 _Z9init_seedP17curandStateXORWOWi_param_1
)
{
	.reg .pred 	%p<25>;
	.reg .b32 	%r<411>;
	.reg .b64 	%rd<18>;

	ld.param.u64 	%rd8, [_Z9init_seedP17curandStateXORWOWi_param_0];
	ld.param.u32 	%r182, [_Z9init_seedP17curandStateXORWOWi_param_1];
	cvta.to.global.u64 	%rd9, %rd8;
	mov.u32 	%r183, %ctaid.x;
	mov.u32 	%r184, %ntid.x;
	mov.u32 	%r185, %tid.x;
	mad.lo.s32 	%r186, %r183, %r184, %r185;
	cvt.s64.s32 	%rd17, %r186;
	mul.wide.s32 	%rd10, %r186, 48;
	add.s64 	%rd2, %rd9, %rd10;
	xor.b32  	%r187, %r182, -1429050551;
	mul.lo.s32 	%r188, %r187, 1099087573;
	setp.gt.s32 	%p1, %r182, -1;
	selp.b32 	%r189, -644748465, -1947113066, %p1;
	add.s32 	%r190, %r189, %r188;
	add.s32 	%r191, %r190, 6615241;
	add.s32 	%r192, %r188, 123456789;
	st.global.v2.u32 	[%rd2], {%r191, %r192};
	xor.b32  	%r193, %r188, 362436069;
	add.s32 	%r194, %r189, 521288629;
	st.global.v2.u32 	[%rd2+8], {%r193, %r194};
	xor.b32  	%r195, %r189, 88675123;
	add.s32 	%r196, %r188, 5783321;
	st.global.v2.u32 	[%rd2+16], {%r195, %r196};
	setp.eq.s32 	%p2, %r186, 0;
	@%p2 bra 	$L__BB1_42;
	mov.b32 	%r317, 0;
	mov.u64 	%rd12, precalc_xorwow_matrix;
$L__BB1_2:
	and.b64  	%rd4, %rd17, 3;
	setp.eq.s64 	%p3, %rd4, 0;
	@%p3 bra 	$L__BB1_41;
	mul.wide.u32 	%rd11, %r317, 3200;
	add.s64 	%rd5, %rd12, %rd11;
	cvt.u32.u64 	%r2, %rd4;
	mov.b32 	%r318, 0;
$L__BB1_4:
	mov.b32 	%r331, 0;
	mov.u32 	%r332, %r331;
	mov.u32 	%r333, %r331;
	mov.u32 	%r334, %r331;
	mov.u32 	%r335, %r331;
	mov.u32 	%r324, %r331;
$L__BB1_5:
	mul.wide.u32 	%rd13, %r324, 4;
	add.s64 	%rd14, %rd2, %rd13;
	ld.global.u32 	%r10, [%rd14+4];
	shl.b32 	%r11, %r324, 5;
	mov.b32 	%r330, 0;
$L__BB1_6:
	.pragma "nounroll";
	shr.u32 	%r201, %r10, %r330;
	and.b32  	%r202, %r201, 1;
	setp.eq.b32 	%p4, %r202, 1;
	not.pred 	%p5, %p4;
	add.s32 	%r203, %r11, %r330;
	mul.lo.s32 	%r204, %r203, 5;
	mul.wide.u32 	%rd15, %r204, 4;
	add.s64 	%rd6, %rd5, %rd15;
	@%p5 bra 	$L__BB1_8;
	ld.global.u32 	%r205, [%rd6];
	xor.b32  	%r335, %r335, %r205;
	ld.global.u32 	%r206, [%rd6+4];
	xor.b32  	%r334, %r334, %r206;
	ld.global.u32 	%r207, [%rd6+8];
	xor.b32  	%r333, %r333, %r207;
	ld.global.u32 	%r208, [%rd6+12];
	xor.b32  	%r332, %r332, %r208;
	ld.global.u32 	%r209, [%rd6+16];
	xor.b32  	%r331, %r331, %r209;
$L__BB1_8:
	and.b32  	%r211, %r201, 2;
	setp.eq.s32 	%p6, %r211, 0;
	@%p6 bra 	$L__BB1_10;
	ld.global.u32 	%r212, [%rd6+20];
	xor.b32  	%r335, %r335, %r212;
	ld.global.u32 	%r213, [%rd6+24];
	xor.b32  	%r334, %r334, %r213;
	ld.global.u32 	%r214, [%rd6+28];
	xor.b32  	%r333, %r333, %r214;
	ld.global.u32 	%r215, [%rd6+32];
	xor.b32  	%r332, %r332, %r215;
	ld.global.u32 	%r216, [%rd6+36];
	xor.b32  	%r331, %r331, %r216;
$L__BB1_10:
	and.b32  	%r218, %r201, 4;
	setp.eq.s32 	%p7, %r218, 0;
	@%p7 bra 	$L__BB1_12;
	ld.global.u32 	%r219, [%rd6+40];
	xor.b32  	%r335, %r335, %r219;
	ld.global.u32 	%r220, [%rd6+44];
	xor.b32  	%r334, %r334, %r220;
	ld.global.u32 	%r221, [%rd6+48];
	xor.b32  	%r333, %r333, %r221;
	ld.global.u32 	%r222, [%rd6+52];
	xor.b32  	%r332, %r332, %r222;
	ld.global.u32 	%r223, [%rd6+56];
	xor.b32  	%r331, %r331, %r223;
$L__BB1_12:
	and.b32  	%r225, %r201, 8;
	setp.eq.s32 	%p8, %r225, 0;
	@%p8 bra 	$L__BB1_14;
	ld.global.u32 	%r226, [%rd6+60];
	xor.b32  	%r335, %r335, %r226;
	ld.global.u32 	%r227, [%rd6+64];
	xor.b32  	%r334, %r334, %r227;
	ld.global.u32 	%r228, [%rd6+68];
	xor.b32  	%r333, %r333, %r228;
	ld.global.u32 	%r229, [%rd6+72];
	xor.b32  	%r332, %r332, %r229;
	ld.global.u32 	%r230, [%rd6+76];
	xor.b32  	%r331, %r331, %r230;
$L__BB1_14:
	and.b32  	%r232, %r201, 16;
	setp.eq.s32 	%p9, %r232, 0;
	@%p9 bra 	$L__BB1_16;
	ld.global.u32 	%r233, [%rd6+80];
	xor.b32  	%r335, %r335, %r233;
	ld.global.u32 	%r234, [%rd6+84];
	xor.b32  	%r334, %r334, %r234;
	ld.global.u32 	%r235, [%rd6+88];
	xor.b32  	%r333, %r333, %r235;
	ld.global.u32 	%r236, [%rd6+92];
	xor.b32  	%r332, %r332, %r236;
	ld.global.u32 	%r237, [%rd6+96];
	xor.b32  	%r331, %r331, %r237;
$L__BB1_16:
	and.b32  	%r239, %r201, 32;
	setp.eq.s32 	%p10, %r239, 0;
	@%p10 bra 	$L__BB1_18;
	ld.global.u32 	%r240, [%rd6+100];
	xor.b32  	%r335, %r335, %r240;
	ld.global.u32 	%r241, [%rd6+104];
	xor.b32  	%r334, %r334, %r241;
	ld.global.u32 	%r242, [%rd6+108];
	xor.b32  	%r333, %r333, %r242;
	ld.global.u32 	%r243, [%rd6+112];
	xor.b32  	%r332, %r332, %r243;
	ld.global.u32 	%r244, [%rd6+116];
	xor.b32  	%r331, %r331, %r244;
$L__BB1_18:
	and.b32  	%r246, %r201, 64;
	setp.eq.s32 	%p11, %r246, 0;
	@%p11 bra 	$L__BB1_20;
	ld.global.u32 	%r247, [%rd6+120];
	xor.b32  	%r335, %r335, %r247;
	ld.global.u32 	%r248, [%rd6+124];
	xor.b32  	%r334, %r334, %r248;
	ld.global.u32 	%r249, [%rd6+128];
	xor.b32  	%r333, %r333, %r249;
	ld.global.u32 	%r250, [%rd6+132];
	xor.b32  	%r332, %r332, %r250;
	ld.global.u32 	%r251, [%rd6+136];
	xor.b32  	%r331, %r331, %r251;
$L__BB1_20:
	and.b32  	%r253, %r201, 128;
	setp.eq.s32 	%p12, %r253, 0;
	@%p12 bra 	$L__BB1_22;
	ld.global.u32 	%r254, [%rd6+140];
	xor.b32  	%r335, %r335, %r254;
	ld.global.u32 	%r255, [%rd6+144];
	xor.b32  	%r334, %r334, %r255;
	ld.global.u32 	%r256, [%rd6+148];
	xor.b32  	%r333, %r333, %r256;
	ld.global.u32 	%r257, [%rd6+152];
	xor.b32  	%r332, %r332, %r257;
	ld.global.u32 	%r258, [%rd6+156];
	xor.b32  	%r331, %r331, %r258;
$L__BB1_22:
	and.b32  	%r260, %r201, 256;
	setp.eq.s32 	%p13, %r260, 0;
	@%p13 bra 	$L__BB1_24;
	ld.global.u32 	%r261, [%rd6+160];
	xor.b32  	%r335, %r335, %r261;
	ld.global.u32 	%r262, [%rd6+164];
	xor.b32  	%r334, %r334, %r262;
	ld.global.u32 	%r263, [%rd6+168];
	xor.b32  	%r333, %r333, %r263;
	ld.global.u32 	%r264, [%rd6+172];
	xor.b32  	%r332, %r332, %r264;
	ld.global.u32 	%r265, [%rd6+176];
	xor.b32  	%r331, %r331, %r265;
$L__BB1_24:
	and.b32  	%r267, %r201, 512;
	setp.eq.s32 	%p14, %r267, 0;
	@%p14 bra 	$L__BB1_26;
	ld.global.u32 	%r268, [%rd6+180];
	xor.b32  	%r335, %r335, %r268;
	ld.global.u32 	%r269, [%rd6+184];
	xor.b32  	%r334, %r334, %r269;
	ld.global.u32 	%r270, [%rd6+188];
	xor.b32  	%r333, %r333, %r270;
	ld.global.u32 	%r271, [%rd6+192];
	xor.b32  	%r332, %r332, %r271;
	ld.global.u32 	%r272, [%rd6+196];
	xor.b32  	%r331, %r331, %r272;
$L__BB1_26:
	and.b32  	%r274, %r201, 1024;
	setp.eq.s32 	%p15, %r274, 0;
	@%p15 bra 	$L__BB1_28;
	ld.global.u32 	%r275, [%rd6+200];
	xor.b32  	%r335, %r335, %r275;
	ld.global.u32 	%r276, [%rd6+204];
	xor.b32  	%r334, %r334, %r276;
	ld.global.u32 	%r277, [%rd6+208];
	xor.b32  	%r333, %r333, %r277;
	ld.global.u32 	%r278, [%rd6+212];
	xor.b32  	%r332, %r332, %r278;
	ld.global.u32 	%r279, [%rd6+216];
	xor.b32  	%r331, %r331, %r279;
$L__BB1_28:
	and.b32  	%r281, %r201, 2048;
	setp.eq.s32 	%p16, %r281, 0;
	@%p16 bra 	$L__BB1_30;
	ld.global.u32 	%r282, [%rd6+220];
	xor.b32  	%r335, %r335, %r282;
	ld.global.u32 	%r283, [%rd6+224];
	xor.b32  	%r334, %r334, %r283;
	ld.global.u32 	%r284, [%rd6+228];
	xor.b32  	%r333, %r333, %r284;
	ld.global.u32 	%r285, [%rd6+232];
	xor.b32  	%r332, %r332, %r285;
	ld.global.u32 	%r286, [%rd6+236];
	xor.b32  	%r331, %r331, %r286;
$L__BB1_30:
	and.b32  	%r288, %r201, 4096;
	setp.eq.s32 	%p17, %r288, 0;
	@%p17 bra 	$L__BB1_32;
	ld.global.u32 	%r289, [%rd6+240];
	xor.b32  	%r335, %r335, %r289;
	ld.global.u32 	%r290, [%rd6+244];
	xor.b32  	%r334, %r334, %r290;
	ld.global.u32 	%r291, [%rd6+248];
	xor.b32  	%r333, %r333, %r291;
	ld.global.u32 	%r292, [%rd6+252];
	xor.b32  	%r332, %r332, %r292;
	ld.global.u32 	%r293, [%rd6+256];
	xor.b32  	%r331, %r331, %r293;
$L__BB1_32:
	and.b32  	%r295, %r201, 8192;
	setp.eq.s32 	%p18, %r295, 0;
	@%p18 bra 	$L__BB1_34;
	ld.global.u32 	%r296, [%rd6+260];
	xor.b32  	%r335, %r335, %r296;
	ld.global.u32 	%r297, [%rd6+264];
	xor.b32  	%r334, %r334, %r297;
	ld.global.u32 	%r298, [%rd6+268];
	xor.b32  	%r333, %r333, %r298;
	ld.global.u32 	%r299, [%rd6+272];
	xor.b32  	%r332, %r332, %r299;
	ld.global.u32 	%r300, [%rd6+276];
	xor.b32  	%r331, %r331, %r300;
$L__BB1_34:
	and.b32  	%r302, %r201, 16384;
	setp.eq.s32 	%p19, %r302, 0;
	@%p19 bra 	$L__BB1_36;
	ld.global.u32 	%r303, [%rd6+280];
	xor.b32  	%r335, %r335, %r303;
	ld.global.u32 	%r304, [%rd6+284];
	xor.b32  	%r334, %r334, %r304;
	ld.global.u32 	%r305, [%rd6+288];
	xor.b32  	%r333, %r333, %r305;
	ld.global.u32 	%r306, [%rd6+292];
	xor.b32  	%r332, %r332, %r306;
	ld.global.u32 	%r307, [%rd6+296];
	xor.b32  	%r331, %r331, %r307;
$L__BB1_36:
	and.b32  	%r309, %r201, 32768;
	setp.eq.s32 	%p20, %r309, 0;
	@%p20 bra 	$L__BB1_38;
	ld.global.u32 	%r310, [%rd6+300];
	xor.b32  	%r335, %r335, %r310;
	ld.global.u32 	%r311, [%rd6+304];
	xor.b32  	%r334, %r334, %r311;
	ld.global.u32 	%r312, [%rd6+308];
	xor.b32  	%r333, %r333, %r312;
	ld.global.u32 	%r313, [%rd6+312];
	xor.b32  	%r332, %r332, %r313;
	ld.global.u32 	%r314, [%rd6+316];
	xor.b32  	%r331, %r331, %r314;
$L__BB1_38:
	add.s32 	%r330, %r330, 16;
	setp.ne.s32 	%p21, %r330, 32;
	@%p21 bra 	$L__BB1_6;
	mad.lo.s32 	%r315, %r324, -31, %r11;
	add.s32 	%r324, %r315, 1;
	setp.ne.s32 	%p22, %r324, 5;
	@%p22 bra 	$L__BB1_5;
	st.global.u32 	[%rd2+4], %r335;
	st.global.u32 	[%rd2+8], %r334;
	st.global.u32 	[%rd2+12], %r333;
	st.global.u32 	[%rd2+16], %r332;
	st.global.u32 	[%rd2+20], %r331;
	add.s32 	%r318, %r318, 1;
	setp.lt.u32 	%p23, %r318, %r2;
	@%p23 bra 	$L__BB1_4;
$L__BB1_41:
	shr.u64 	%rd7, %rd17, 2;
	add.s32 	%r317, %r317, 1;
	setp.gt.u64 	%p24, %rd17, 3;
	mov.u64 	%rd17, %rd7;
	@%p24 bra 	$L__BB1_2;
$L__BB1_42:
	mov.b32 	%r316, 0;
	st.global.v2.u32 	[%rd2+24], {%r316, %r316};
	st.global.u32 	[%rd2+32], %r316;
	mov.b64 	%rd16, 0;
	st.global.u64 	[%rd2+40], %rd16;
	ret;

}
	// .globl	_Z8fillRandP17curandStateXORWOWPfi
.visible .entry _Z8fillRandP17curandStateXORWOWPfi(
	.param .u64 .ptr .align 1 _Z8fillRandP17curandStateXORWOWPfi_param_0,
	.param .u64 .ptr .align 1 _Z8fillRandP17curandStateXORWOWPfi_param_1,
	.param .u32 _Z8fillRandP17curandStateXORWOWPfi_param_2
)
{
	.reg .pred 	%p<2>;
	.reg .b32 	%r<21>;
	.reg .b32 	%f<3>;
	.reg .b64 	%rd<9>;

	ld.param.u64 	%rd1, [_Z8fillRandP17curandStateXORWOWPfi_param_0];
	ld.param.u64 	%rd2, [_Z8fillRandP17curandStateXORWOWPfi_param_1];
	ld.param.u32 	%r2, [_Z8fillRandP17curandStateXORWOWPfi_param_2];
	mov.u32 	%r3, %ctaid.x;
	mov.u32 	%r4, %ntid.x;
	mov.u32 	%r5, %tid.x;
	mad.lo.s32 	%r1, %r3, %r4, %r5;
	setp.ge.s32 	%p1, %r1, %r2;
	@%p1 bra 	$L__BB2_2;
	cvta.to.global.u64 	%rd3, %rd1;
	cvta.to.global.u64 	%rd4, %rd2;
	mul.wide.s32 	%rd5, %r1, 48;
	add.s64 	%rd6, %rd3, %rd5;
	ld.global.v2.u32 	{%r6, %r7}, [%rd6];
	shr.u32 	%r8, %r7, 2;
	xor.b32  	%r9, %r8, %r7;
	ld.global.v2.u32 	{%r10, %r11}, [%rd6+8];
	ld.global.v2.u32 	{%r12, %r13}, [%rd6+16];
	st.global.v2.u32 	[%rd6+8], {%r11, %r12};
	shl.b32 	%r14, %r13, 4;
	shl.b32 	%r15, %r9, 1;
	xor.b32  	%r16, %r15, %r14;
	xor.b32  	%r17, %r16, %r9;
	xor.b32  	%r18, %r17, %r13;
	st.global.v2.u32 	[%rd6+16], {%r13, %r18};
	add.s32 	%r19, %r6, 362437;
	st.global.v2.u32 	[%rd6], {%r19, %r10};
	add.s32 	%r20, %r18, %r19;
	cvt.rn.f32.u32 	%f1, %r20;
	fma.rn.f32 	%f2, %f1, 0f2F800000, 0f2F000000;
	mul.wide.s32 	%rd7, %r1, 4;
	add.s64 	%rd8, %rd4, %rd7;
	st.global.f32 	[%rd8], %f2;
$L__BB2_2:
	ret;

}
	// .globl	_ZN3cub18CUB_300001_SM_10006detail11EmptyKernelIvEEvv
.visible .entry _ZN3cub18CUB_300001_SM_10006detail11EmptyKernelIvEEvv()
{


	ret;

}
	// .globl	_ZN3cub18CUB_300001_SM_10006detail6reduce28DeviceReduceSingleTileKernelINS2_10policy_hubIfjN4cuda3std3__44plusIvEEE10Policy1000EPfSC_jS9_ffNS7_10__identityEEEvT0_T1_T2_T3_T4_T6_
.visible .entry _ZN3cub18CUB_300001_SM_10006detail6reduce28DeviceReduceSingleTileKernelINS2_10policy_hubIfjN4cuda3std3__44plusIvEEE10Policy1000EPfSC_jS9_ffNS7_10__identityEEEvT0_T1_T2_T3_T4_T6_(
	.param .u64 .ptr .align 1 _ZN3cub18CUB_300001_SM_10006detail6reduce28DeviceReduceSingleTileKernelINS2_10policy_hubIfjN4cuda3std3__44plusIvEEE10Policy1000EPfSC_jS9_ffNS7_10__identityEEEvT0_T1_T2_T3_T4_T6__param_0,
	.param .u64 .ptr .align 1 _ZN3cub18CUB_300001_SM_10006detail6reduce28DeviceReduceSingleTileKernelINS2_10policy_hubIfjN4cuda3std3__44plusIvEEE10Policy1000EPfSC_jS9_ffNS7_10__identityEEEvT0_T1_T2_T3_T4_T6__param_1,
	.param .u32 _ZN3cub18CUB_300001_SM_10006detail6reduce28DeviceReduceSingleTileKernelINS2_10policy_hubIfjN4cuda3std3__44plusIvEEE10Policy1000EPfSC_jS9_ffNS7_10__identityEEEvT0_T1_T2_T3_T4_T6__param_2,
	.param .align 1 .b8 _ZN3cub18CUB_300001_SM_10006detail6reduce28DeviceReduceSingleTileKernelINS2_10policy_hubIfjN4cuda3std3__44plusIvEEE10Policy1000EPfSC_jS9_ffNS7_10__identityEEEvT0_T1_T2_T3_T4_T6__param_3[1],
	.param .f32 _ZN3cub18CUB_300001_SM_10006detail6reduce28DeviceReduceSingleTileKernelINS2_10policy_hubIfjN4cuda3std3__44plusIvEEE10Policy1000EPfSC_jS9_ffNS7_10__identityEEEvT0_T1_T2_T3_T4_T6__param_4,
	.param .align 1 .b8 _ZN3cub18CUB_300001_SM_10006detail6reduce28DeviceReduceSingleTileKernelINS2_10policy_hubIfjN4cuda3std3__44plusIvEEE10Policy1000EPfSC_jS9_ffNS7_10__identityEEEvT0_T1_T2_T3_T4_T6__param_5[1]
)
.maxntid 512
.minnctapersm 1
{
	.reg .pred 	%p<83>;
	.reg .b32 	%r<351>;
	.reg .b32 	%f<537>;
	.reg .b64 	%rd<130>;
	// demoted variable
	.shared .align 4 .b8 _ZZN3cub18CUB_300001_SM_10006detail6reduce28DeviceReduceSingleTileKernelINS2_10policy_hubIfjN4cuda3std3__44plusIvEEE10Policy1000EPfSC_jS9_ffNS7_10__identityEEEvT0_T1_T2_T3_T4_T6_E12temp_storage[84];
	ld.param.u64 	%rd15, [_ZN3cub18CUB_300001_SM_10006detail6reduce28DeviceReduceSingleTileKernelINS2_10policy_hubIfjN4cuda3std3__44plusIvEEE10Policy1000EPfSC_jS9_ffNS7_10__identityEEEvT0_T1_T2_T3_T4_T6__param_0];
	ld.param.u64 	%rd16, [_ZN3cub18CUB_300001_SM_10006detail6reduce28DeviceReduceSingleTileKernelINS2_10policy_hubIfjN4cuda3std3__44plusIvEEE10Policy1000EPfSC_jS9_ffNS7_10__identityEEEvT0_T1_T2_T3_T4_T6__param_1];
	ld.param.u32 	%r70, [_ZN3cub18CUB_300001_SM_10006detail6reduce28DeviceReduceSingleTileKernelINS2_10policy_hubIfjN4cuda3std3__44plusIvEEE10Policy1000EPfSC_jS9_ffNS7_10__identityEEEvT0_T1_T2_T3_T4_T6__param_2];
	ld.param.f32 	%f54, [_ZN3cub18CUB_300001_SM_10006detail6reduce28DeviceReduceSingleTileKernelINS2_10policy_hubIfjN4cuda3std3__44plusIvEEE10Policy1000EPfSC_jS9_ffNS7_10__identityEEEvT0_T1_T2_T3_T4_T6__param_4];
	cvta.to.global.u64 	%rd1, %rd16;
	setp.ne.s32 	%p1, %r70, 0;
	@%p1 bra 	$L__BB4_3;
	mov.u32 	%r324, %tid.x;
	setp.ne.s32 	%p82, %r324, 0;
	@%p82 bra 	$L__BB4_76;
	st.global.f32 	[%rd1], %f54;
	bra.uni 	$L__BB4_76;
$L__BB4_3:
	and.b64  	%rd17, %rd15, 7;
	setp.ne.s64 	%p2, %rd17, 0;
	@%p2 bra 	$L__BB4_39;
	setp.gt.u32 	%p42, %r70, 8191;
	@%p42 bra 	$L__BB4_23;
	mov.u32 	%r1, %tid.x;
	setp.ge.u32 	%p54, %r1, %r70;
	mov.f32 	%f515, 0f00000000;
	mov.u32 	%r328, %r1;
	@%p54 bra 	$L__BB4_7;
	mul.wide.u32 	%rd118, %r1, 4;
	add.s64 	%rd117, %rd15, %rd118;
	// begin inline asm
	ld.global.nc.u32 %r268, [%rd117];
	// end inline asm
	mov.b32 	%f515, %r268;
	add.s32 	%r328, %r1, 512;
$L__BB4_7:
	setp.ge.u32 	%p55, %r328, %r70;
	@%p55 bra 	$L__BB4_14;
	not.b32 	%r269, %r328;
	add.s32 	%r4, %r70, %r269;
	and.b32  	%r270, %r4, 1536;
	setp.eq.s32 	%p56, %r270, 1536;
	@%p56 bra 	$L__BB4_11;
	mul.wide.u32 	%rd119, %r328, 4;
	add.s64 	%rd126, %rd15, %rd119;
	shr.u32 	%r271, %r4, 9;
	add.s32 	%r272, %r271, 1;
	and.b32  	%r273, %r272, 3;
	neg.s32 	%r326, %r273;
$L__BB4_10:
	.pragma "nounroll";
	// begin inline asm
	ld.global.nc.u32 %r274, [%rd126];
	// end inline asm
	mov.b32 	%f398, %r274;
	add.f32 	%f515, %f515, %f398;
	add.s32 	%r328, %r328, 512;
	add.s64 	%rd126, %rd126, 2048;
	add.s32 	%r326, %r326, 1;
	setp.ne.s32 	%p57, %r326, 0;
	@%p57 bra 	$L__BB4_10;
$L__BB4_11:
	setp.lt.u32 	%p58, %r4, 1536;
	@%p58 bra 	$L__BB4_14;
	mul.wide.u32 	%rd121, %r328, 4;
	add.s64 	%rd127, %rd15, %rd121;
$L__BB4_13:
	// begin inline asm
	ld.global.nc.u32 %r275, [%rd127];
	// end inline asm
	mov.b32 	%f399, %r275;
	add.f32 	%f400, %f515, %f399;
	add.s64 	%rd123, %rd127, 2048;
	// begin inline asm
	ld.global.nc.u32 %r276, [%rd123];
	// end inline asm
	mov.b32 	%f401, %r276;
	add.f32 	%f402, %f400, %f401;
	add.s64 	%rd124, %rd127, 4096;
	// begin inline asm
	ld.global.nc.u32 %r277, [%rd124];
	// end inline asm
	mov.b32 	%f403, %r277;
	add.f32 	%f404, %f402, %f403;
	add.s64 	%rd125, %rd127, 6144;
	// begin inline asm
	ld.global.nc.u32 %r278, [%rd125];
	// end inline asm
	mov.b32 	%f405, %r278;
	add.f32 	%f515, %f404, %f405;
	add.s32 	%r328, %r328, 2048;
	add.s64 	%rd127, %rd127, 8192;
	setp.lt.s32 	%p59, %r328, %r70;
	@%p59 bra 	$L__BB4_13;
$L__BB4_14:
	setp.lt.u32 	%p60, %r70, 512;
	@%p60 bra 	$L__BB4_19;
	// begin inline asm
	mov.u32 %r303, %laneid;
	// end inline asm
	mov.b32 	%r304, 1;
	mov.b32 	%r317, 31;
	mov.b32 	%r318, -1;
	// begin inline asm
	{  .reg .f32 r0;  .reg .pred p;  shfl.sync.down.b32 r0|p, %f515, %r304, %r317, %r318;  @p add.f32 r0, r0, %f515;  mov.f32 %f465, r0;}
	// end inline asm
	mov.b32 	%r307, 2;
	// begin inline asm
	{  .reg .f32 r0;  .reg .pred p;  shfl.sync.down.b32 r0|p, %f465, %r307, %r317, %r318;  @p add.f32 r0, r0, %f465;  mov.f32 %f468, r0;}
	// end inline asm
	mov.b32 	%r310, 4;
	// begin inline asm
	{  .reg .f32 r0;  .reg .pred p;  shfl.sync.down.b32 r0|p, %f468, %r310, %r317, %r318;  @p add.f32 r0, r0, %f468;  mov.f32 %f471, r0;}
	// end inline asm
	mov.b32 	%r313, 8;
	// begin inline asm
	{  .reg .f32 r0;  .reg .pred p;  shfl.sync.down.b32 r0|p, %f471, %r313, %r317, %r318;  @p add.f32 r0, r0, %f471;  mov.f32 %f474, r0;}
	// end inline asm
	mov.b32 	%r316, 16;
	// begin inline asm
	{  .reg .f32 r0;  .reg .pred p;  shfl.sync.down.b32 r0|p, %f474, %r316, %r317, %r318;  @p add.f32 r0, r0, %f474;  mov.f32 %f536, r0;}
	// end inline asm
	setp.ne.s32 	%p79, %r303, 0;
	@%p79 bra 	$L__BB4_17;
	shr.u32 	%r319, %r1, 3;
	and.b32  	%r320, %r319, 124;
	mov.u32 	%r321, _ZZN3cub18CUB_300001_SM_10006detail6reduce28DeviceReduceSingleTileKernelINS2_10policy_hubIfjN4cuda3std3__44plusIvEEE10Policy1000EPfSC_jS9_ffNS7_10__identityEEEvT0_T1_T2_T3_T4_T6_E12temp_storage;
	add.s32 	%r322, %r321, %r320;
	st.shared.f32 	[%r322+16], %f536;
$L__BB4_17:
	bar.sync 	0;
	setp.ne.s32 	%p80, %r1, 0;
	@%p80 bra 	$L__BB4_74;
	ld.shared.f32 	%f480, [_ZZN3cub18CUB_300001_SM_10006detail6reduce28DeviceReduceSingleTileKernelINS2_10policy_hubIfjN4cuda3std3__44plusIvEEE10Policy1000EPfSC_jS9_ffNS7_10__identityEEEvT0_T1_T2_T3_T4_T6_E12temp_storage+20];
	add.f32 	%f481, %f536, %f480;
	ld.shared.f32 	%f482, [_ZZN3cub18CUB_300001_SM_10006detail6reduce28DeviceReduceSingleTileKernelINS2_10policy_hubIfjN4cuda3std3__44plusIvEEE10Policy1000EPfSC_jS9_ffNS7_10__identityEEEvT0_T1_T2_T3_T4_T6_E12temp_storage+24];
	add.f32 	%f483, %f481, %f482;
	ld.shared.f32 	%f484, [_ZZN3cub18CUB_300001_SM_10006detail6reduce28DeviceReduceSingleTileKernelINS2_10policy_hubIfjN4cuda3std3__44plusIvEEE10Policy1000EPfSC_jS9_ffNS7_10__identityEEEvT0_T1_T2_T3_T4_T6_E12temp_storage+28];
	add.f32 	%f485, %f483, %f484;
	ld.shared.f32 	%f486, [_ZZN3cub18CUB_300001_SM_10006detail6reduce28DeviceReduceSingleTileKernelINS2_10policy_hubIfjN4cuda3std3__44plusIvEEE10Policy1000EPfSC_jS9_ffNS7_10__identityEEEvT0_T1_T2_T3_T4_T6_E12temp_storage+32];
	add.f32 	%f487, %f485, %f486;
	ld.shared.f32 	%f488, [_ZZN3cub18CUB_300001_SM_10006detail6reduce28DeviceReduceSingleTileKernelINS2_10policy_hubIfjN4cuda3std3__44plusIvEEE10Policy1000EPfSC_jS9_ffNS7_10__identityEEEvT0_T1_T2_T3_T4_T6_E12temp_storage+36];
	add.f32 	%f489, %f487, %f488;
	ld.shared.f32 	%f490, [_ZZN3cub18CUB_300001_SM_10006detail6reduce28DeviceReduceSingleTileKernelINS2_10policy_hubIfjN4cuda3std3__44plusIvEEE10Policy1000EPfSC_jS9_ffNS7_10__identityEEEvT0_T1_T2_T3_T4_T6_E12temp_storage+40];
	add.f32 	%f491, %f489, %f490;
	ld.shared.f32 	%f492, [_ZZN3cub18CUB_300001_SM_10006detail6reduce28DeviceReduceSingleTileKernelINS2_10policy_hubIfjN4cuda3std3__44plusIvEEE10Policy1000EPfSC_jS9_ffNS7_10__identityEEEvT0_T1_T2_T3_T4_T6_E12temp_storage+44];
	add.f32 	%f493, %f491, %f492;
	ld.shared.f32 	%f494, [_ZZN3cub18CUB_300001_SM_10006detail6reduce28DeviceReduceSingleTileKernelINS2_10policy_hubIfjN4cuda3std3__44plusIvEEE10Policy1000EPfSC_jS9_ffNS7_10__identityEEEvT0_T1_T2_T3_T4_T6_E12temp_storage+48];
	add.f32 	%f495, %f493, %f494;
	ld.shared.f32 	%f496, [_ZZN3cub18CUB_300001_SM_10006detail6reduce28DeviceReduceSingleTileKernelINS2_10policy_hubIfjN4cuda3std3__44plusIvEEE10Policy1000EPfSC_jS9_ffNS7_10__identityEEEvT0_T1_T2_T3_T4_T6_E12temp_storage+52];
	add.f32 	%f497, %f495, %f496;
	ld.shared.f32 	%f498, [_ZZN3cub18CUB_300001_SM_10006detail6reduce28DeviceReduceSingleTileKernelINS2_10policy_hubIfjN4cuda3std3__44plusIvEEE10Policy1000EPfSC_jS9_ffNS7_10__identityEEEvT0_T1_T2_T3_T4_T6_E12temp_storage+56];
	add.f32 	%f499, %f497, %f498;
	ld.shared.f32 	%f500, [_ZZN3cub18CUB_300001_SM_10006detail6reduce28DeviceReduceSingleTileKernelINS2_10policy_hubIfjN4cuda3std3__44plusIvEEE10Policy1000EPfSC_jS9_ffNS7_10__identityEEEvT0_T1_T2_T3_T4_T6_E12temp_storage+60];
	add.f32 	%f501, %f499, %f500;
	ld.shared.f32 	%f502, [_ZZN3cub18CUB_300001_SM_10006detail6reduce28DeviceReduceSingleTileKernelINS2_10policy_hubIfjN4cuda3std3__44plusIvEEE10Policy1000EPfSC_jS9_ffNS7_10__identityEEEvT0_T1_T2_T3_T4_T6_E12temp_storage+64];
	add.f32 	%f503, %f501, %f502;
	ld.shared.f32 	%f504, [_ZZN3cub18CUB_300001_SM_10006detail6reduce28DeviceReduceSingleTileKernelINS2_10policy_hubIfjN4cuda3std3__44plusIvEEE10Policy1000EPfSC_jS9_ffNS7_10__identityEEEvT0_T1_T2_T3_T4_T6_E12temp_storage+68];
	add.f32 	%f505, %f503, %f504;
	ld.shared.f32 	%f506, [_ZZN3cub18CUB_300001_SM_10006detail6reduce28DeviceReduceSingleTileKernelINS2_10policy_hubIfjN4cuda3std3__44plusIvEEE10Policy1000EPfSC_jS9_ffNS7_10__identityEEEvT0_T1_T2_T3_T4_T6_E12temp_storage+72];
	add.f32 	%f507, %f505, %f506;
	ld.shared.f32 	%f508, [_ZZN3cub18CUB_300001_SM_10006detail6reduce28DeviceReduceSingleTileKernelINS2_10policy_hubIfjN4cuda3std3__44plusIvEEE10Policy1000EPfSC_jS9_ffNS7_10__identityEEEvT0_T1_T2_T3_T4_T6_E12temp_storage+76];
	add.f32 	%f536, %f507, %f508;
	bra.uni 	$L__BB4_74;
$L__BB4_19:
	// begin inline asm
	mov.u32 %r279, %laneid;
	// end inline asm
	and.b32  	%r295, %r1, 992;
	add.s32 	%r296, %r295, 32;
	setp.gt.u32 	%p61, %r296, %r70;
	not.b32 	%r297, %r295;
	add.s32 	%r298, %r70, %r297;
	selp.b32 	%r293, %r298, 31, %p61;
	mov.b32 	%r280, 1;
	mov.b32 	%r294, -1;
	// begin inline asm
	{  .reg .f32 r0;  .reg .pred p;  shfl.sync.down.b32 r0|p, %f515, %r280, %r293, %r294;  @p add.f32 r0, r0, %f515;  mov.f32 %f406, r0;}
	// end inline asm
	mov.b32 	%r283, 2;
	// begin inline asm
	{  .reg .f32 r0;  .reg .pred p;  shfl.sync.down.b32 r0|p, %f406, %r283, %r293, %r294;  @p add.f32 r0, r0, %f406;  mov.f32 %f409, r0;}
	// end inline asm
	mov.b32 	%r286, 4;
	// begin inline asm
	{  .reg .f32 r0;  .reg .pred p;  shfl.sync.down.b32 r0|p, %f409, %r286, %r293, %r294;  @p add.f32 r0, r0, %f409;  mov.f32 %f412, r0;}
	// end inline asm
	mov.b32 	%r289, 8;
	// begin inline asm
	{  .reg .f32 r0;  .reg .pred p;  shfl.sync.down.b32 r0|p, %f412, %r289, %r293, %r294;  @p add.f32 r0, r0, %f412;  mov.f32 %f415, r0;}
	// end inline asm
	mov.b32 	%r292, 16;
	// begin inline asm
	{  .reg .f32 r0;  .reg .pred p;  shfl.sync.down.b32 r0|p, %f415, %r292, %r293, %r294;  @p add.f32 r0, r0, %f415;  mov.f32 %f536, r0;}
	// end inline asm
	setp.ne.s32 	%p62, %r279, 0;
	@%p62 bra 	$L__BB4_21;
	shr.u32 	%r299, %r1, 3;
	and.b32  	%r300, %r299, 124;
	mov.u32 	%r301, _ZZN3cub18CUB_300001_SM_10006detail6reduce28DeviceReduceSingleTileKernelINS2_10policy_hubIfjN4cuda3std3__44plusIvEEE10Policy1000EPfSC_jS9_ffNS7_10__identityEEEvT0_T1_T2_T3_T4_T6_E12temp_storage;
	add.s32 	%r302, %r301, %r300;
	st.shared.f32 	[%r302+16], %f536;
$L__BB4_21:
	bar.sync 	0;
	setp.ne.s32 	%p63, %r1, 0;
	@%p63 bra 	$L__BB4_74;
	setp.gt.u32 	%p64, %r70, 32;
	ld.shared.f32 	%f421, [_ZZN3cub18CUB_300001_SM_10006detail6reduce28DeviceReduceSingleTileKernelINS2_10policy_hubIfjN4cuda3std3__44plusIvEEE10Policy1000EPfSC_jS9_ffNS7_10__identityEEEvT0_T1_T2_T3_T4_T6_E12temp_storage+20];
	add.f32 	%f422, %f536, %f421;
	selp.f32 	%f423, %f422, %f536, %p64;
	setp.gt.u32 	%p65, %r70, 64;
	ld.shared.f32 	%f424, [_ZZN3cub18CUB_300001_SM_10006detail6reduce28DeviceReduceSingleTileKernelINS2_10policy_hubIfjN4cuda3std3__44plusIvEEE10Policy1000EPfSC_jS9_ffNS7_10__identityEEEvT0_T1_T2_T3_T4_T6_E12temp_storage+24];
	add.f32 	%f425, %f424, %f423;
	selp.f32 	%f426, %f425, %f423, %p65;
	setp.gt.u32 	%p66, %r70, 96;
	ld.shared.f32 	%f427, [_ZZN3cub18CUB_300001_SM_10006detail6reduce28DeviceReduceSingleTileKernelINS2_10policy_hubIfjN4cuda3std3__44plusIvEEE10Policy1000EPfSC_jS9_ffNS7_10__identityEEEvT0_T1_T2_T3_T4_T6_E12temp_storage+28];
	add.f32 	%f428, %f427, %f426;
	selp.f32 	%f429, %f428, %f426, %p66;
	setp.gt.u32 	%p67, %r70, 128;
	ld.shared.f32 	%f430, [_ZZN3cub18CUB_300001_SM_10006detail6reduce28DeviceReduceSingleTileKernelINS2_10policy_hubIfjN4cuda3std3__44plusIvEEE10Policy1000EPfSC_jS9_ffNS7_10__identityEEEvT0_T1_T2_T3_T4_T6_E12temp_storage+32];
	add.f32 	%f431, %f430, %f429;
	selp.f32 	%f432, %f431, %f429, %p67;
	setp.gt.u32 	%p68, %r70, 160;
	ld.shared.f32 	%f433, [_ZZN3cub18CUB_300001_SM_10006detail6reduce28DeviceReduceSingleTileKernelINS2_10policy_hubIfjN4cuda3std3__44plusIvEEE10Policy1000EPfSC_jS9_ffNS7_10__identityEEEvT0_T1_T2_T3_T4_T6_E12temp_storage+36];
	add.f32 	%f434, %f433, %f432;
	selp.f32 	%f435, %f434, %f432, %p68;
	setp.gt.u32 	%p69, %r70, 192;
	ld.shared.f32 	%f436, [_ZZN3cub18CUB_300001_SM_10006detail6reduce28DeviceReduceSingleTileKernelINS2_10policy_hubIfjN4cuda3std3__44plusIvEEE10Policy1000EPfSC_jS9_ffNS7_10__identityEEEvT0_T1_T2_T3_T4_T6_E12temp_storage+40];
	add.f32 	%f437, %f436, %f435;
	selp.f32 	%f438, %f437, %f435, %p69;
	setp.gt.u32 	%p70, %r70, 224;
	ld.shared.f32 	%f439, [_ZZN3cub18CUB_300001_SM_10006detail6reduce28DeviceReduceSingleTileKernelINS2_10policy_hubIfjN4cuda3std3__44plusIvEEE10Policy1000EPfSC_jS9_ffNS7_10__identityEEEvT0_T1_T2_T3_T4_T6_E12temp_storage+44];
	add.f32 	%f440, %f439, %f438;
	selp.f32 	%f441, %f440, %f438, %p70;
	setp.gt.u32 	%p71, %r70, 256;
	ld.shared.f32 	%f442, [_ZZN3cub18CUB_300001_SM_10006detail6reduce28DeviceReduceSingleTileKernelINS2_10policy_hubIfjN4cuda3std3__44plusIvEEE10Policy1000EPfSC_jS9_ffNS7_10__identityEEEvT0_T1_T2_T3_T4_T6_E12temp_storage+48];
	add.f32 	%f443, %f442, %f441;
	selp.f32 	%f444, %f443, %f441, %p71;
	setp.gt.u32 	%p72, %r70, 288;
	ld.shared.f32 	%f445, [_ZZN3cub18CUB_300001_SM_10006detail6reduce28DeviceReduceSingleTileKernelINS2_10policy_hubIfjN4cuda3std3__44plusIvEEE10Policy1000EPfSC_jS9_ffNS7_10__identityEEEvT0_T1_T2_T3_T4_T6_E12temp_storage+52];
	add.f32 	%f446, %f445, %f444;
	selp.f32 	%f447, %f446, %f444, %p72;
	setp.gt.u32 	%p73, %r70, 320;
	ld.shared.f32 	%f448, [_ZZN3cub18CUB_300001_SM_10006detail6reduce28DeviceReduceSingleTileKernelINS2_10policy_hubIfjN4cuda3std3__44plusIvEEE10Policy1000EPfSC_jS9_ffNS7_10__identityEEEvT0_T1_T2_T3_T4_T6_E12temp_storage+56];
	add.f32 	%f449, %f448, %f447;
	selp.f32 	%f450, %f449, %f447, %p73;
	setp.gt.u32 	%p74, %r70, 352;
	ld.shared.f32 	%f451, [_ZZN3cub18CUB_300001_SM_10006detail6reduce28DeviceReduceSingleTileKernelINS2_10policy_hubIfjN4cuda3std3__44plusIvEEE10Policy1000EPfSC_jS9_ffNS7_10__identityEEEvT0_T1_T2_T3_T4_T6_E12temp_storage+60];
	add.f32 	%f452, %f451, %f450;
	selp.f32 	%f453, %f452, %f450, %p74;
	setp.gt.u32 	%p75, %r70, 384;
	ld.shared.f32 	%f454, [_ZZN3cub18CUB_300001_SM_10006detail6reduce28DeviceReduceSingleTileKernelINS2_10policy_hubIfjN4cuda3std3__44plusIvEEE10Policy1000EPfSC_jS9_ffNS7_10__identityEEEvT0_T1_T2_T3_T4_T6_E12temp_storage+64];
	add.f32 	%f455, %f454, %f453;
	selp.f32 	%f456, %f455, %f453, %p75;
	setp.gt.u32 	%p76, %r70, 416;
	ld.shared.f32 	%f457, [_ZZN3cub18CUB_300001_SM_10006detail6reduce28DeviceReduceSingleTileKernelINS2_10policy_hubIfjN4cuda3std3__44plusIvEEE10Policy1000EPfSC_jS9_ffNS7_10__identityEEEvT0_T1_T2_T3_T4_T6_E12temp_storage+68];
	add.f32 	%f458, %f457, %f456;
	selp.f32 	%f459, %f458, %f456, %p76;
	setp.gt.u32 	%p77, %r70, 448;
	ld.shared.f32 	%f460, [_ZZN3cub18CUB_300001_SM_10006detail6reduce28DeviceReduceSingleTileKernelINS2_10policy_hubIfjN4cuda3std3__44plusIvEEE10Policy1000EPfSC_jS9_ffNS7_10__identityEEEvT0_T1_T2_T3_T4_T6_E12temp_storage+72];
	add.f32 	%f461, %f460, %f459;
	selp.f32 	%f462, %f461, %f459, %p77;
	setp.gt.u32 	%p78, %r70, 480;
	ld.shared.f32 	%f463, [_ZZN3cub18CUB_300001_SM_10006detail6reduce28DeviceReduceSingleTileKernelINS2_10policy_hubIfjN4cuda3std3__44plusIvEEE10Policy1000EPfSC_jS9_ffNS7_10__identityEEEvT0_T1_T2_T3_T4_T6_E12temp_storage+76];
	add.f32 	%f464, %f463, %f462;
	selp.f32 	%f536, %f464, %f462, %p78;
	bra.uni 	$L__BB4_74;
$L__BB4_23:
	mov.u32 	%r13, %tid.x;
	shl.b32 	%r14, %r13, 1;
	mul.wide.u32 	%rd89, %r14, 4;
	add.s64 	%rd74, %rd15, %rd89;
	// begin inline asm
	ld.global.nc.u64 %rd73, [%rd74];
	// end inline asm
	mov.b64 	{%r198, %r199}, %rd73;
	mov.b32 	%f282, %r199;
	mov.b32 	%f283, %r198;
	add.s64 	%rd76, %rd74, 4096;
	// begin inline asm
	ld.global.nc.u64 %rd75, [%rd76];
	// end inline asm
	mov.b64 	{%r200, %r201}, %rd75;
	mov.b32 	%f284, %r201;
	mov.b32 	%f285, %r200;
	add.s64 	%rd78, %rd74, 8192;
	// begin inline asm
	ld.global.nc.u64 %rd77, [%rd78];
	// end inline asm
	mov.b64 	{%r202, %r203}, %rd77;
	mov.b32 	%f286, %r203;
	mov.b32 	%f287, %r202;
	add.s64 	%rd80, %rd74, 12288;
	// begin inline asm
	ld.global.nc.u64 %rd79, [%rd80];
	// end inline asm
	mov.b64 	{%r204, %r205}, %rd79;
	mov.b32 	%f288, %r205;
	mov.b32 	%f289, %r204;
	add.s64 	%rd82, %rd74, 16384;
	// begin inline asm
	ld.global.nc.u64 %rd81, [%rd82];
	// end inline asm
	mov.b64 	{%r206, %r207}, %rd81;
	mov.b32 	%f290, %r207;
	mov.b32 	%f291, %r206;
	add.s64 	%rd84, %rd74, 20480;
	// begin inline asm
	ld.global.nc.u64 %rd83, [%rd84];
	// end inline asm
	mov.b64 	{%r208, %r209}, %rd83;
	mov.b32 	%f292, %r209;
	mov.b32 	%f293, %r208;
	add.s64 	%rd86, %rd74, 24576;
	// begin inline asm
	ld.global.nc.u64 %rd85, [%rd86];
	// end inline asm
	mov.b64 	{%r210, %r211}, %rd85;
	mov.b32 	%f294, %r211;
	mov.b32 	%f295, %r210;
	add.s64 	%rd88, %rd74, 28672;
	// begin inline asm
	ld.global.nc.u64 %rd87, [%rd88];
	// end inline asm
	mov.b64 	{%r212, %r213}, %rd87;
	mov.b32 	%f296, %r213;
	mov.b32 	%f297, %r212;
	add.f32 	%f298, %f283, %f282;
	add.f32 	%f299, %f285, %f284;
	add.f32 	%f300, %f287, %f286;
	add.f32 	%f301, %f289, %f288;
	add.f32 	%f302, %f291, %f290;
	add.f32 	%f303, %f293, %f292;
	add.f32 	%f304, %f295, %f294;
	add.f32 	%f305, %f297, %f296;
	add.f32 	%f306, %f298, %f299;
	add.f32 	%f307, %f300, %f301;
	add.f32 	%f308, %f302, %f303;
	add.f32 	%f309, %f304, %f305;
	add.f32 	%f310, %f306, %f307;
	add.f32 	%f311, %f308, %f309;
	add.f32 	%f522, %f310, %f311;
	add.s32 	%r15, %r70, -8192;
	setp.lt.u32 	%p43, %r15, 8192;
	mov.b32 	%r331, 8192;
	@%p43 bra 	$L__BB4_27;
	mov.b32 	%r331, 8192;
$L__BB4_25:
	add.s32 	%r215, %r331, %r14;
	mul.wide.u32 	%rd106, %r215, 4;
	add.s64 	%rd91, %rd15, %rd106;
	// begin inline asm
	ld.global.nc.u64 %rd90, [%rd91];
	// end inline asm
	mov.b64 	{%r216, %r217}, %rd90;
	mov.b32 	%f312, %r217;
	mov.b32 	%f313, %r216;
	add.s64 	%rd93, %rd91, 4096;
	// begin inline asm
	ld.global.nc.u64 %rd92, [%rd93];
	// end inline asm
	mov.b64 	{%r218, %r219}, %rd92;
	mov.b32 	%f314, %r219;
	mov.b32 	%f315, %r218;
	add.s64 	%rd95, %rd91, 8192;
	// begin inline asm
	ld.global.nc.u64 %rd94, [%rd95];
	// end inline asm
	mov.b64 	{%r220, %r221}, %rd94;
	mov.b32 	%f316, %r221;
	mov.b32 	%f317, %r220;
	add.s64 	%rd97, %rd91, 12288;
	// begin inline asm
	ld.global.nc.u64 %rd96, [%rd97];
	// end inline asm
	mov.b64 	{%r222, %r223}, %rd96;
	mov.b32 	%f318, %r223;
	mov.b32 	%f319, %r222;
	add.s64 	%rd99, %rd91, 16384;
	// begin inline asm
	ld.global.nc.u64 %rd98, [%rd99];
	// end inline asm
	mov.b64 	{%r224, %r225}, %rd98;
	mov.b32 	%f320, %r225;
	mov.b32 	%f321, %r224;
	add.s64 	%rd101, %rd91, 20480;
	// begin inline asm
	ld.global.nc.u64 %rd100, [%rd101];
	// end inline asm
	mov.b64 	{%r226, %r227}, %rd100;
	mov.b32 	%f322, %r227;
	mov.b32 	%f323, %r226;
	add.s64 	%rd103, %rd91, 24576;
	// begin inline asm
	ld.global.nc.u64 %rd102, [%rd103];
	// end inline asm
	mov.b64 	{%r228, %r229}, %rd102;
	mov.b32 	%f324, %r229;
	mov.b32 	%f325, %r228;
	add.s64 	%rd105, %rd91, 28672;
	// begin inline asm
	ld.global.nc.u64 %rd104, [%rd105];
	// end inline asm
	mov.b64 	{%r230, %r231}, %rd104;
	mov.b32 	%f326, %r231;
	mov.b32 	%f327, %r230;
	add.f32 	%f328, %f522, %f313;
	add.f32 	%f329, %f312, %f315;
	add.f32 	%f330, %f314, %f317;
	add.f32 	%f331, %f316, %f319;
	add.f32 	%f332, %f318, %f321;
	add.f32 	%f333, %f320, %f323;
	add.f32 	%f334, %f322, %f325;
	add.f32 	%f335, %f324, %f327;
	add.f32 	%f336, %f328, %f329;
	add.f32 	%f337, %f330, %f331;
	add.f32 	%f338, %f332, %f333;
	add.f32 	%f339, %f334, %f335;
	add.f32 	%f340, %f336, %f337;
	add.f32 	%f341, %f338, %f339;
	add.f32 	%f342, %f340, %f341;
	add.f32 	%f522, %f342, %f326;
	sub.s32 	%r232, %r70, %r331;
	setp.lt.u32 	%p44, %r232, 8192;
	@%p44 bra 	$L__BB4_35;
	add.s32 	%r331, %r331, 8192;
	setp.le.u32 	%p45, %r331, %r15;
	@%p45 bra 	$L__BB4_25;
$L__BB4_27:
	setp.le.u32 	%p46, %r70, %r331;
	@%p46 bra 	$L__BB4_35;
	sub.s32 	%r19, %r70, %r331;
	setp.ge.s32 	%p47, %r13, %r19;
	@%p47 bra 	$L__BB4_35;
	not.b32 	%r233, %r13;
	add.s32 	%r234, %r70, %r233;
	sub.s32 	%r20, %r234, %r331;
	and.b32  	%r235, %r20, 1536;
	setp.eq.s32 	%p48, %r235, 1536;
	mov.u32 	%r335, %r13;
	@%p48 bra 	$L__BB4_32;
	add.s32 	%r333, %r13, %r331;
	shr.u32 	%r236, %r20, 9;
	add.s32 	%r237, %r236, 1;
	and.b32  	%r238, %r237, 3;
	neg.s32 	%r332, %r238;
	mov.u32 	%r335, %r13;
$L__BB4_31:
	.pragma "nounroll";
	mul.wide.u32 	%rd108, %r333, 4;
	add.s64 	%rd107, %rd15, %rd108;
	// begin inline asm
	ld.global.nc.u32 %r239, [%rd107];
	// end inline asm
	mov.b32 	%f344, %r239;
	add.f32 	%f522, %f522, %f344;
	add.s32 	%r335, %r335, 512;
	add.s32 	%r333, %r333, 512;
	add.s32 	%r332, %r332, 1;
	setp.ne.s32 	%p49, %r332, 0;
	@%p49 bra 	$L__BB4_31;
$L__BB4_32:
	setp.lt.u32 	%p50, %r20, 1536;
	@%p50 bra 	$L__BB4_35;
	add.s32 	%r337, %r335, 1024;
	add.s32 	%r336, %r335, %r331;
$L__BB4_34:
	mul.wide.u32 	%rd113, %r336, 4;
	add.s64 	%rd109, %rd15, %rd113;
	// begin inline asm
	ld.global.nc.u32 %r240, [%rd109];
	// end inline asm
	mov.b32 	%f345, %r240;
	add.f32 	%f346, %f522, %f345;
	add.s32 	%r244, %r336, 512;
	mul.wide.u32 	%rd114, %r244, 4;
	add.s64 	%rd110, %rd15, %rd114;
	// begin inline asm
	ld.global.nc.u32 %r241, [%rd110];
	// end inline asm
	mov.b32 	%f347, %r241;
	add.f32 	%f348, %f346, %f347;
	add.s32 	%r245, %r336, 1024;
	mul.wide.u32 	%rd115, %r245, 4;
	add.s64 	%rd111, %rd15, %rd115;
	// begin inline asm
	ld.global.nc.u32 %r242, [%rd111];
	// end inline asm
	mov.b32 	%f349, %r242;
	add.f32 	%f350, %f348, %f349;
	add.s32 	%r246, %r336, 1536;
	mul.wide.u32 	%rd116, %r246, 4;
	add.s64 	%rd112, %rd15, %rd116;
	// begin inline asm
	ld.global.nc.u32 %r243, [%rd112];
	// end inline asm
	mov.b32 	%f351, %r243;
	add.f32 	%f522, %f350, %f351;
	add.s32 	%r34, %r337, 2048;
	add.s32 	%r247, %r337, 1024;
	add.s32 	%r336, %r336, 2048;
	setp.lt.s32 	%p51, %r247, %r19;
	mov.u32 	%r337, %r34;
	@%p51 bra 	$L__BB4_34;
$L__BB4_35:
	// begin inline asm
	mov.u32 %r248, %laneid;
	// end inline asm
	mov.b32 	%r249, 1;
	mov.b32 	%r262, 31;
	mov.b32 	%r263, -1;
	// begin inline asm
	{  .reg .f32 r0;  .reg .pred p;  shfl.sync.down.b32 r0|p, %f522, %r249, %r262, %r263;  @p add.f32 r0, r0, %f522;  mov.f32 %f352, r0;}
	// end inline asm
	mov.b32 	%r252, 2;
	// begin inline asm
	{  .reg .f32 r0;  .reg .pred p;  shfl.sync.down.b32 r0|p, %f352, %r252, %r262, %r263;  @p add.f32 r0, r0, %f352;  mov.f32 %f355, r0;}
	// end inline asm
	mov.b32 	%r255, 4;
	// begin inline asm
	{  .reg .f32 r0;  .reg .pred p;  shfl.sync.down.b32 r0|p, %f355, %r255, %r262, %r263;  @p add.f32 r0, r0, %f355;  mov.f32 %f358, r0;}
	// end inline asm
	mov.b32 	%r258, 8;
	// begin inline asm
	{  .reg .f32 r0;  .reg .pred p;  shfl.sync.down.b32 r0|p, %f358, %r258, %r262, %r263;  @p add.f32 r0, r0, %f358;  mov.f32 %f361, r0;}
	// end inline asm
	mov.b32 	%r261, 16;
	// begin inline asm
	{  .reg .f32 r0;  .reg .pred p;  shfl.sync.down.b32 r0|p, %f361, %r261, %r262, %r263;  @p add.f32 r0, r0, %f361;  mov.f32 %f536, r0;}
	// end inline asm
	setp.ne.s32 	%p52, %r248, 0;
	@%p52 bra 	$L__BB4_37;
	shr.u32 	%r264, %r13, 3;
	and.b32  	%r265, %r264, 124;
	mov.u32 	%r266, _ZZN3cub18CUB_300001_SM_10006detail6reduce28DeviceReduceSingleTileKernelINS2_10policy_hubIfjN4cuda3std3__44plusIvEEE10Policy1000EPfSC_jS9_ffNS7_10__identityEEEvT0_T1_T2_T3_T4_T6_E12temp_storage;
	add.s32 	%r267, %r266, %r265;
	st.shared.f32 	[%r267+16], %f536;
$L__BB4_37:
	bar.sync 	0;
	setp.ne.s32 	%p53, %r13, 0;
	@%p53 bra 	$L__BB4_74;
	ld.shared.f32 	%f367, [_ZZN3cub18CUB_300001_SM_10006detail6reduce28DeviceReduceSingleTileKernelINS2_10policy_hubIfjN4cuda3std3__44plusIvEEE10Policy1000EPfSC_jS9_ffNS7_10__identityEEEvT0_T1_T2_T3_T4_T6_E12temp_storage+20];
	add.f32 	%f368, %f536, %f367;
	ld.shared.f32 	%f369, [_ZZN3cub18CUB_300001_SM_10006detail6reduce28DeviceReduceSingleTileKernelINS2_10policy_hubIfjN4cuda3std3__44plusIvEEE10Policy1000EPfSC_jS9_ffNS7_10__identityEEEvT0_T1_T2_T3_T4_T6_E12temp_storage+24];
	add.f32 	%f370, %f368, %f369;
	ld.shared.f32 	%f371, [_ZZN3cub18CUB_300001_SM_10006detail6reduce28DeviceReduceSingleTileKernelINS2_10policy_hubIfjN4cuda3std3__44plusIvEEE10Policy1000EPfSC_jS9_ffNS7_10__identityEEEvT0_T1_T2_T3_T4_T6_E12temp_storage+28];
	add.f32 	%f372, %f370, %f371;
	ld.shared.f32 	%f373, [_ZZN3cub18CUB_300001_SM_10006detail6reduce28DeviceReduceSingleTileKernelINS2_10policy_hubIfjN4cuda3std3__44plusIvEEE10Policy1000EPfSC_jS9_ffNS7_10__identityEEEvT0_T1_T2_T3_T4_T6_E12temp_storage+32];
	add.f32 	%f374, %f372, %f373;
	ld.shared.f32 	%f375, [_ZZN3cub18CUB_300001_SM_10006detail6reduce28DeviceReduceSingleTileKernelINS2_10policy_hubIfjN4cuda3std3__44plusIvEEE10Policy1000EPfSC_jS9_ffNS7_10__identityEEEvT0_T1_T2_T3_T4_T6_E12temp_storage+36];
	add.f32 	%f376, %f374, %f375;
	ld.shared.f32 	%f377, [_ZZN3cub18CUB_300001_SM_10006detail6reduce28DeviceReduceSingleTileKernelINS2_10policy_hubIfjN4cuda3std3__44plusIvEEE10Policy1000EPfSC_jS9_ffNS7_10__identityEEEvT0_T1_T2_T3_T4_T6_E12temp_storage+40];
	add.f32 	%f378, %f376, %f377;
	ld.shared.f32 	%f379, [_ZZN3cub18CUB_300001_SM_10006detail6reduce28DeviceReduceSingleTileKernelINS2_10policy_hubIfjN4cuda3std3__44plusIvEEE10Policy1000EPfSC_jS9_ffNS7_10__identityEEEvT0_T1_T2_T3_T4_T6_E12temp_storage+44];
	add.f32 	%f380, %f378, %f379;
	ld.shared.f32 	%f381, [_ZZN3cub18CUB_300001_SM_10006detail6reduce28DeviceReduceSingleTileKernelINS2_10policy_hubIfjN4cuda3std3__44plusIvEEE10Policy1000EPfSC_jS9_ffNS7_10__identityEEEvT0_T1_T2_T3_T4_T6_E12temp_storage+48];
	add.f32 	%f382, %f380, %f381;
	ld.shared.f32 	%f383, [_ZZN3cub18CUB_300001_SM_10006detail6reduce28DeviceReduceSingleTileKernelINS2_10policy_hubIfjN4cuda3std3__44plusIvEEE10Policy1000EPfSC_jS9_ffNS7_10__identityEEEvT0_T1_T2_T3_T4_T6_E12temp_storage+52];
	add.f32 	%f384, %f382, %f383;
	ld.shared.f32 	%f385, [_ZZN3cub18CUB_300001_SM_10006detail6reduce28DeviceReduceSingleTileKernelINS2_10policy_hubIfjN4cuda3std3__44plusIvEEE10Policy1000EPfSC_jS9_ffNS7_10__identityEEEvT0_T1_T2_T3_T4_T6_E12temp_storage+56];
	add.f32 	%f386, %f384, %f385;
	ld.shared.f32 	%f387, [_ZZN3cub18CUB_300001_SM_10006detail6reduce28DeviceReduceSingleTileKernelINS2_10policy_hubIfjN4cuda3std3__44plusIvEEE10Policy1000EPfSC_jS9_ffNS7_10__identityEEEvT0_T1_T2_T3_T4_T6_E12temp_storage+60];
	add.f32 	%f388, %f386, %f387;
	ld.shared.f32 	%f389, [_ZZN3cub18CUB_300001_SM_10006detail6reduce28DeviceReduceSingleTileKernelINS2_10policy_hubIfjN4cuda3std3__44plusIvEEE10Policy1000EPfSC_jS9_ffNS7_10__identityEEEvT0_T1_T2_T3_T4_T6_E12temp_storage+64];
	add.f32 	%f390, %f388, %f389;
	ld.shared.f32 	%f391, [_ZZN3cub18CUB_300001_SM_10006detail6reduce28DeviceReduceSingleTileKernelINS2_10policy_hubIfjN4cuda3std3__44plusIvEEE10Policy1000EPfSC_jS9_ffNS7_10__identityEEEvT0_T1_T2_T3_T4_T6_E12temp_storage+68];
	add.f32 	%f392, %f390, %f391;
	ld.shared.f32 	%f393, [_ZZN3cub18CUB_300001_SM_10006detail6reduce28DeviceReduceSingleTileKernelINS2_10policy_hubIfjN4cuda3std3__44plusIvEEE10Policy1000EPfSC_jS9_ffNS7_10__identityEEEvT0_T1_T2_T3_T4_T6_E12temp_storage+72];
	add.f32 	%f394, %f392, %f393;
	ld.shared.f32 	%f395, [_ZZN3cub18CUB_300001_SM_10006detail6reduce28DeviceReduceSingleTileKernelINS2_10policy_hubIfjN4cuda3std3__44plusIvEEE10Policy1000EPfSC_jS9_ffNS7_10__identityEEEvT0_T1_T2_T3_T4_T6_E12temp_storage+76];
	add.f32 	%f536, %f394, %f395;
	bra.uni 	$L__BB4_74;
$L__BB4_39:
	setp.gt.u32 	%p3, %r70, 8191;
	@%p3 bra 	$L__BB4_58;
	mov.u32 	%r36, %tid.x;
	setp.ge.u32 	%p15, %r36, %r70;
	mov.f32 	%f528, 0f00000000;
	mov.u32 	%r341, %r36;
	@%p15 bra 	$L__BB4_42;
	mul.wide.u32 	%rd65, %r36, 4;
	add.s64 	%rd64, %rd15, %rd65;
	// begin inline asm
	ld.global.nc.u32 %r142, [%rd64];
	// end inline asm
	mov.b32 	%f528, %r142;
	add.s32 	%r341, %r36, 512;
$L__BB4_42:
	setp.ge.u32 	%p16, %r341, %r70;
	@%p16 bra 	$L__BB4_49;
	not.b32 	%r143, %r341;
	add.s32 	%r39, %r70, %r143;
	and.b32  	%r144, %r39, 1536;
	setp.eq.s32 	%p17, %r144, 1536;
	@%p17 bra 	$L__BB4_46;
	mul.wide.u32 	%rd66, %r341, 4;
	add.s64 	%rd128, %rd15, %rd66;
	shr.u32 	%r145, %r39, 9;
	add.s32 	%r146, %r145, 1;
	and.b32  	%r147, %r146, 3;
	neg.s32 	%r339, %r147;
$L__BB4_45:
	.pragma "nounroll";
	// begin inline asm
	ld.global.nc.u32 %r148, [%rd128];
	// end inline asm
	mov.b32 	%f171, %r148;
	add.f32 	%f528, %f528, %f171;
	add.s32 	%r341, %r341, 512;
	add.s64 	%rd128, %rd128, 2048;
	add.s32 	%r339, %r339, 1;
	setp.ne.s32 	%p18, %r339, 0;
	@%p18 bra 	$L__BB4_45;
$L__BB4_46:
	setp.lt.u32 	%p19, %r39, 1536;
	@%p19 bra 	$L__BB4_49;
	mul.wide.u32 	%rd68, %r341, 4;
	add.s64 	%rd129, %rd15, %rd68;
$L__BB4_48:
	// begin inline asm
	ld.global.nc.u32 %r149, [%rd129];
	// end inline asm
	mov.b32 	%f172, %r149;
	add.f32 	%f173, %f528, %f172;
	add.s64 	%rd70, %rd129, 2048;
	// begin inline asm
	ld.global.nc.u32 %r150, [%rd70];
	// end inline asm
	mov.b32 	%f174, %r150;
	add.f32 	%f175, %f173, %f174;
	add.s64 	%rd71, %rd129, 4096;
	// begin inline asm
	ld.global.nc.u32 %r151, [%rd71];
	// end inline asm
	mov.b32 	%f176, %r151;
	add.f32 	%f177, %f175, %f176;
	add.s64 	%rd72, %rd129, 6144;
	// begin inline asm
	ld.global.nc.u32 %r152, [%rd72];
	// end inline asm
	mov.b32 	%f178, %r152;
	add.f32 	%f528, %f177, %f178;
	add.s32 	%r341, %r341, 2048;
	add.s64 	%rd129, %rd129, 8192;
	setp.lt.s32 	%p20, %r341, %r70;
	@%p20 bra 	$L__BB4_48;
$L__BB4_49:
	setp.lt.u32 	%p21, %r70, 512;
	@%p21 bra 	$L__BB4_54;
	// begin inline asm
	mov.u32 %r177, %laneid;
	// end inline asm
	mov.b32 	%r178, 1;
	mov.b32 	%r191, 31;
	mov.b32 	%r192, -1;
	// begin inline asm
	{  .reg .f32 r0;  .reg .pred p;  shfl.sync.down.b32 r0|p, %f528, %r178, %r191, %r192;  @p add.f32 r0, r0, %f528;  mov.f32 %f238, r0;}
	// end inline asm
	mov.b32 	%r181, 2;
	// begin inline asm
	{  .reg .f32 r0;  .reg .pred p;  shfl.sync.down.b32 r0|p, %f238, %r181, %r191, %r192;  @p add.f32 r0, r0, %f238;  mov.f32 %f241, r0;}
	// end inline asm
	mov.b32 	%r184, 4;
	// begin inline asm
	{  .reg .f32 r0;  .reg .pred p;  shfl.sync.down.b32 r0|p, %f241, %r184, %r191, %r192;  @p add.f32 r0, r0, %f241;  mov.f32 %f244, r0;}
	// end inline asm
	mov.b32 	%r187, 8;
	// begin inline asm
	{  .reg .f32 r0;  .reg .pred p;  shfl.sync.down.b32 r0|p, %f244, %r187, %r191, %r192;  @p add.f32 r0, r0, %f244;  mov.f32 %f247, r0;}
	// end inline asm
	mov.b32 	%r190, 16;
	// begin inline asm
	{  .reg .f32 r0;  .reg .pred p;  shfl.sync.down.b32 r0|p, %f247, %r190, %r191, %r192;  @p add.f32 r0, r0, %f247;  mov.f32 %f536, r0;}
	// end inline asm
	setp.ne.s32 	%p40, %r177, 0;
	@%p40 bra 	$L__BB4_52;
	shr.u32 	%r193, %r36, 3;
	and.b32  	%r194, %r193, 124;
	mov.u32 	%r195, _ZZN3cub18CUB_300001_SM_10006detail6reduce28DeviceReduceSingleTileKernelINS2_10policy_hubIfjN4cuda3std3__44plusIvEEE10Policy1000EPfSC_jS9_ffNS7_10__identityEEEvT0_T1_T2_T3_T4_T6_E12temp_storage;
	add.s32 	%r196, %r195, %r194;
	st.shared.f32 	[%r196+16], %f536;
$L__BB4_52:
	bar.sync 	0;
	setp.ne.s32 	%p41, %r36, 0;
	@%p41 bra 	$L__BB4_74;
	ld.shared.f32 	%f253, [_ZZN3cub18CUB_300001_SM_10006detail6reduce28DeviceReduceSingleTileKernelINS2_10policy_hubIfjN4cuda3std3__44plusIvEEE10Policy1000EPfSC_jS9_ffNS7_10__identityEEEvT0_T1_T2_T3_T4_T6_E12temp_storage+20];
	add.f32 	%f254, %f536, %f253;
	ld.shared.f32 	%f255, [_ZZN3cub18CUB_300001_SM_10006detail6reduce28DeviceReduceSingleTileKernelINS2_10policy_hubIfjN4cuda3std3__44plusIvEEE10Policy1000EPfSC_jS9_ffNS7_10__identityEEEvT0_T1_T2_T3_T4_T6_E12temp_storage+24];
	add.f32 	%f256, %f254, %f255;
	ld.shared.f32 	%f257, [_ZZN3cub18CUB_300001_SM_10006detail6reduce28DeviceReduceSingleTileKernelINS2_10policy_hubIfjN4cuda3std3__44plusIvEEE10Policy1000EPfSC_jS9_ffNS7_10__identityEEEvT0_T1_T2_T3_T4_T6_E12temp_storage+28];
	add.f32 	%f258, %f256, %f257;
	ld.shared.f32 	%f259, [_ZZN3cub18CUB_300001_SM_10006detail6reduce28DeviceReduceSingleTileKernelINS2_10policy_hubIfjN4cuda3std3__44plusIvEEE10Policy1000EPfSC_jS9_ffNS7_10__identityEEEvT0_T1_T2_T3_T4_T6_E12temp_storage+32];
	add.f32 	%f260, %f258, %f259;
	ld.shared.f32 	%f261, [_ZZN3cub18CUB_300001_SM_10006detail6reduce28DeviceReduceSingleTileKernelINS2_10policy_hubIfjN4cuda3std3__44plusIvEEE10Policy1000EPfSC_jS9_ffNS7_10__identityEEEvT0_T1_T2_T3_T4_T6_E12temp_storage+36];
	add.f32 	%f262, %f260, %f261;
	ld.shared.f32 	%f263, [_ZZN3cub18CUB_300001_SM_10006detail6reduce28DeviceReduceSingleTileKernelINS2_10policy_hubIfjN4cuda3std3__44plusIvEEE10Policy1000EPfSC_jS9_ffNS7_10__identityEEEvT0_T1_T2_T3_T4_T6_E12temp_storage+40];
	add.f32 	%f264, %f262, %f263;
	ld.shared.f32 	%f265, [_ZZN3cub18CUB_300001_SM_10006detail6reduce28DeviceReduceSingleTileKernelINS2_10policy_hubIfjN4cuda3std3__44plusIvEEE10Policy1000EPfSC_jS9_ffNS7_10__identityEEEvT0_T1_T2_T3_T4_T6_E12temp_storage+44];
	add.f32 	%f266, %f264, %f265;
	ld.shared.f32 	%f267, [_ZZN3cub18CUB_300001_SM_10006detail6reduce28DeviceReduceSingleTileKernelINS2_10policy_hubIfjN4cuda3std3__44plusIvEEE10Policy1000EPfSC_jS9_ffNS7_10__identityEEEvT0_T1_T2_T3_T4_T6_E12temp_storage+48];
	add.f32 	%f268, %f266, %f267;
	ld.shared.f32 	%f269, [_ZZN3cub18CUB_300001_SM_10006detail6reduce28DeviceReduceSingleTileKernelINS2_10policy_hubIfjN4cuda3std3__44plusIvEEE10Policy1000EPfSC_jS9_ffNS7_10__identityEEEvT0_T1_T2_T3_T4_T6_E12temp_storage+52];
	add.f32 	%f270, %f268, %f269;
	ld.shared.f32 	%f271, [_ZZN3cub18CUB_300001_SM_10006detail6reduce28DeviceReduceSingleTileKernelINS2_10policy_hubIfjN4cuda3std3__44plusIvEEE10Policy1000EPfSC_jS9_ffNS7_10__identityEEEvT0_T1_T2_T3_T4_T6_E12temp_storage+56];
	add.f32 	%f272, %f270, %f271;
	ld.shared.f32 	%f273, [_ZZN3cub18CUB_300001_SM_10006detail6reduce28DeviceReduceSingleTileKernelINS2_10policy_hubIfjN4cuda3std3__44plusIvEEE10Policy1000EPfSC_jS9_ffNS7_10__identityEEEvT0_T1_T2_T3_T4_T6_E12temp_storage+60];
	add.f32 	%f274, %f272, %f273;
	ld.shared.f32 	%f275, [_ZZN3cub18CUB_300001_SM_10006detail6reduce28DeviceReduceSingleTileKernelINS2_10policy_hubIfjN4cuda3std3__44plusIvEEE10Policy1000EPfSC_jS9_ffNS7_10__identityEEEvT0_T1_T2_T3_T4_T6_E12temp_storage+64];
	add.f32 	%f276, %f274, %f275;
	ld.shared.f32 	%f277, [_ZZN3cub18CUB_300001_SM_10006detail6reduce28DeviceReduceSingleTileKernelINS2_10policy_hubIfjN4cuda3std3__44plusIvEEE10Policy1000EPfSC_jS9_ffNS7_10__identityEEEvT0_T1_T2_T3_T4_T6_E12temp_storage+68];
	add.f32 	%f278, %f276, %f277;
	ld.shared.f32 	%f279, [_ZZN3cub18CUB_300001_SM_10006detail6reduce28DeviceReduceSingleTileKernelINS2_10policy_hubIfjN4cuda3std3__44plusIvEEE10Policy1000EPfSC_jS9_ffNS7_10__identityEEEvT0_T1_T2_T3_T4_T6_E12temp_storage+72];
	add.f32 	%f280, %f278, %f279;
	ld.shared.f32 	%f281, [_ZZN3cub18CUB_300001_SM_10006detail6reduce28DeviceReduceSingleTileKernelINS2_10policy_hubIfjN4cuda3std3__44plusIvEEE10Policy1000EPfSC_jS9_ffNS7_10__identityEEEvT0_T1_T2_T3_T4_T6_E12temp_storage+76];
	add.f32 	%f536, %f280, %f281;
	bra.uni 	$L__BB4_74;
$L__BB4_54:
	// begin inline asm
	mov.u32 %r153, %laneid;
	// end inline asm
	and.b32  	%r169, %r36, 992;
	add.s32 	%r170, %r169, 32;
	setp.gt.u32 	%p22, %r170, %r70;
	not.b32 	%r171, %r169;
	add.s32 	%r172, %r70, %r171;
	selp.b32 	%r167, %r172, 31, %p22;
	mov.b32 	%r154, 1;
	mov.b32 	%r168, -1;
	// begin inline asm
	{  .reg .f32 r0;  .reg .pred p;  shfl.sync.down.b32 r0|p, %f528, %r154, %r167, %r168;  @p add.f32 r0, r0, %f528;  mov.f32 %f179, r0;}
	// end inline asm
	mov.b32 	%r157, 2;
	// begin inline asm
	{  .reg .f32 r0;  .reg .pred p;  shfl.sync.down.b32 r0|p, %f179, %r157, %r167, %r168;  @p add.f32 r0, r0, %f179;  mov.f32 %f182, r0;}
	// end inline asm
	mov.b32 	%r160, 4;
	// begin inline asm
	{  .reg .f32 r0;  .reg .pred p;  shfl.sync.down.b32 r0|p, %f182, %r160, %r167, %r168;  @p add.f32 r0, r0, %f182;  mov.f32 %f185, r0;}
	// end inline asm
	mov.b32 	%r163, 8;
	// begin inline asm
	{  .reg .f32 r0;  .reg .pred p;  shfl.sync.down.b32 r0|p, %f185, %r163, %r167, %r168;  @p add.f32 r0, r0, %f185;  mov.f32 %f188, r0;}
	// end inline asm
	mov.b32 	%r166, 16;
	// begin inline asm
	{  .reg .f32 r0;  .reg .pred p;  shfl.sync.down.b32 r0|p, %f188, %r166, %r167, %r168;  @p add.f32 r0, r0, %f188;  mov.f32 %f536, r0;}
	// end inline asm
	setp.ne.s32 	%p23, %r153, 0;
	@%p23 bra 	$L__BB4_56;
	shr.u32 	%r173, %r36, 3;
	and.b32  	%r174, %r173, 124;
	mov.u32 	%r175, _ZZN3cub18CUB_300001_SM_10006detail6reduce28DeviceReduceSingleTileKernelINS2_10policy_hubIfjN4cuda3std3__44plusIvEEE10Policy1000EPfSC_jS9_ffNS7_10__identityEEEvT0_T1_T2_T3_T4_T6_E12temp_storage;
	add.s32 	%r176, %r175, %r174;
	st.shared.f32 	[%r176+16], %f536;
$L__BB4_56:
	bar.sync 	0;
	setp.ne.s32 	%p24, %r36, 0;
	@%p24 bra 	$L__BB4_74;
	setp.gt.u32 	%p25, %r70, 32;
	ld.shared.f32 	%f194, [_ZZN3cub18CUB_300001_SM_10006detail6reduce28DeviceReduceSingleTileKernelINS2_10policy_hubIfjN4cuda3std3__44plusIvEEE10Policy1000EPfSC_jS9_ffNS7_10__identityEEEvT0_T1_T2_T3_T4_T6_E12temp_storage+20];
	add.f32 	%f195, %f536, %f194;
	selp.f32 	%f196, %f195, %f536, %p25;
	setp.gt.u32 	%p26, %r70, 64;
	ld.shared.f32 	%f197, [_ZZN3cub18CUB_300001_SM_10006detail6reduce28DeviceReduceSingleTileKernelINS2_10policy_hubIfjN4cuda3std3__44plusIvEEE10Policy1000EPfSC_jS9_ffNS7_10__identityEEEvT0_T1_T2_T3_T4_T6_E12temp_storage+24];
	add.f32 	%f198, %f197, %f196;
	selp.f32 	%f199, %f198, %f196, %p26;
	setp.gt.u32 	%p27, %r70, 96;
	ld.shared.f32 	%f200, [_ZZN3cub18CUB_300001_SM_10006detail6reduce28DeviceReduceSingleTileKernelINS2_10policy_hubIfjN4cuda3std3__44plusIvEEE10Policy1000EPfSC_jS9_ffNS7_10__identityEEEvT0_T1_T2_T3_T4_T6_E12temp_storage+28];
	add.f32 	%f201, %f200, %f199;
	selp.f32 	%f202, %f201, %f199, %p27;
	setp.gt.u32 	%p28, %r70, 128;
	ld.shared.f32 	%f203, [_ZZN3cub18CUB_300001_SM_10006detail6reduce28DeviceReduceSingleTileKernelINS2_10policy_hubIfjN4cuda3std3__44plusIvEEE10Policy1000EPfSC_jS9_ffNS7_10__identityEEEvT0_T1_T2_T3_T4_T6_E12temp_storage+32];
	add.f32 	%f204, %f203, %f202;
	selp.f32 	%f205, %f204, %f202, %p28;
	setp.gt.u32 	%p29, %r70, 160;
	ld.shared.f32 	%f206, [_ZZN3cub18CUB_300001_SM_10006detail6reduce28DeviceReduceSingleTileKernelINS2_10policy_hubIfjN4cuda3std3__44plusIvEEE10Policy1000EPfSC_jS9_ffNS7_10__identityEEEvT0_T1_T2_T3_T4_T6_E12temp_storage+36];
	add.f32 	%f207, %f206, %f205;
	selp.f32 	%f208, %f207, %f205, %p29;
	setp.gt.u32 	%p30, %r70, 192;
	ld.shared.f32 	%f209, [_ZZN3cub18CUB_300001_SM_10006detail6reduce28DeviceReduceSingleTileKernelINS2_10policy_hubIfjN4cuda3std3__44plusIvEEE10Policy1000EPfSC_jS9_ffNS7_10__identityEEEvT0_T1_T2_T3_T4_T6_E12temp_storage+40];
	add.f32 	%f210, %f209, %f208;
	selp.f32 	%f211, %f210, %f208, %p30;
	setp.gt.u32 	%p31, %r70, 224;
	ld.shared.f32 	%f212, [_ZZN3cub18CUB_300001_SM_10006detail6reduce28DeviceReduceSingleTileKernelINS2_10policy_hubIfjN4cuda3std3__44plusIvEEE10Policy1000EPfSC_jS9_ffNS7_10__identityEEEvT0_T1_T2_T3_T4_T6_E12temp_storage+44];
	add.f32 	%f213, %f212, %f211;
	selp.f32 	%f214, %f213, %f211, %p31;
	setp.gt.u32 	%p32, %r70, 256;
	ld.shared.f32 	%f215, [_ZZN3cub18CUB_300001_SM_10006detail6reduce28DeviceReduceSingleTileKernelINS2_10policy_hubIfjN4cuda3std3__44plusIvEEE10Policy1000EPfSC_jS9_ffNS7_10__identityEEEvT0_T1_T2_T3_T4_T6_E12temp_storage+48];
	add.f32 	%f216, %f215, %f214;
	selp.f32 	%f217, %f216, %f214, %p32;
	setp.gt.u32 	%p33, %r70, 288;
	ld.shared.f32 	%f218, [_ZZN3cub18CUB_300001_SM_10006detail6reduce28DeviceReduceSingleTileKernelINS2_10policy_hubIfjN4cuda3std3__44plusIvEEE10Policy1000EPfSC_jS9_ffNS7_10__identityEEEvT0_T1_T2_T3_T4_T6_E12temp_storage+52];
	add.f32 	%f219, %f218, %f217;
	selp.f32 	%f220, %f219, %f217, %p33;
	setp.gt.u32 	%p34, %r70, 320;
	ld.shared.f32 	%f221, [_ZZN3cub18CUB_300001_SM_10006detail6reduce28DeviceReduceSingleTileKernelINS2_10policy_hubIfjN4cuda3std3__44plusIvEEE10Policy1000EPfSC_jS9_ffNS7_10__identityEEEvT0_T1_T2_T3_T4_T6_E12temp_storage+56];
	add.f32 	%f222, %f221, %f220;
	selp.f32 	%f223, %f222, %f220, %p34;
	setp.gt.u32 	%p35, %r70, 352;
	ld.shared.f32 	%f224, [_ZZN3cub18CUB_300001_SM_10006detail6reduce28DeviceReduceSingleTileKernelINS2_10policy_hubIfjN4cuda3std3__44plusIvEEE10Policy1000EPfSC_jS9_ffNS7_10__identityEEEvT0_T1_T2_T3_T4_T6_E12temp_storage+60];
	add.f32 	%f225, %f224, %f223;
	selp.f32 	%f226, %f225, %f223, %p35;
	setp.gt.u32 	%p36, %r70, 384;
	ld.shared.f32 	%f227, [_ZZN3cub18CUB_300001_SM_10006detail6reduce28DeviceReduceSingleTileKernelINS2_10policy_hubIfjN4cuda3std3__44plusIvEEE10Policy1000EPfSC_jS9_ffNS7_10__identityEEEvT0_T1_T2_T3_T4_T6_E12temp_storage+64];
	add.f32 	%f228, %f227, %f226;
	selp.f32 	%f229, %f228, %f226, %p36;
	setp.gt.u32 	%p37, %r70, 416;
	ld.shared.f32 	%f230, [_ZZN3cub18CUB_300001_SM_10006detail6reduce28DeviceReduceSingleTileKernelINS2_10policy_hubIfjN4cuda3std3__44plusIvEEE10Policy1000EPfSC_jS9_ffNS7_10__identityEEEvT0_T1_T2_T3_T4_T6_E12temp_storage+68];
	add.f32 	%f231, %f230, %f229;
	selp.f32 	%f232, %f231, %f229, %p37;
	setp.gt.u32 	%p38, %r70, 448;
	ld.shared.f32 	%f233, [_ZZN3cub18CUB_300001_SM_10006detail6reduce28DeviceReduceSingleTileKernelINS2_10policy_hubIfjN4cuda3std3__44plusIvEEE10Policy1000EPfSC_jS9_ffNS7_10__identityEEEvT0_T1_T2_T3_T4_T6_E12temp_storage+72];
	add.f32 	%f234, %f233, %f232;
	selp.f32 	%f235, %f234, %f232, %p38;
	setp.gt.u32 	%p39, %r70, 480;
	ld.shared.f32 	%f236, [_ZZN3cub18CUB_300001_SM_10006detail6reduce28DeviceReduceSingleTileKernelINS2_10policy_hubIfjN4cuda3std3__44plusIvEEE10Policy1000EPfSC_jS9_ffNS7_10__identityEEEvT0_T1_T2_T3_T4_T6_E12temp_storage+76];
	add.f32 	%f237, %f236, %f235;
	selp.f32 	%f536, %f237, %f235, %p39;
	bra.uni 	$L__BB4_74;
$L__BB4_58:
	mov.u32 	%r48, %tid.x;
	mul.wide.u32 	%rd34, %r48, 4;
	add.s64 	%rd18, %rd15, %rd34;
	// begin inline asm
	ld.global.nc.u32 %r71, [%rd18];
	// end inline asm
	mov.b32 	%f55, %r71;
	add.s64 	%rd19, %rd18, 2048;
	// begin inline asm
	ld.global.nc.u32 %r72, [%rd19];
	// end inline asm
	mov.b32 	%f56, %r72;
	add.s64 	%rd20, %rd18, 4096;
	// begin inline asm
	ld.global.nc.u32 %r73, [%rd20];
	// end inline asm
	mov.b32 	%f57, %r73;
	add.s64 	%rd21, %rd18, 6144;
	// begin inline asm
	ld.global.nc.u32 %r74, [%rd21];
	// end inline asm
	mov.b32 	%f58, %r74;
	add.s64 	%rd22, %rd18, 8192;
	// begin inline asm
	ld.global.nc.u32 %r75, [%rd22];
	// end inline asm
	mov.b32 	%f59, %r75;
	add.s64 	%rd23, %rd18, 10240;
	// begin inline asm
	ld.global.nc.u32 %r76, [%rd23];
	// end inline asm
	mov.b32 	%f60, %r76;
	add.s64 	%rd24, %rd18, 12288;
	// begin inline asm
	ld.global.nc.u32 %r77, [%rd24];
	// end inline asm
	mov.b32 	%f61, %r77;
	add.s64 	%rd25, %rd18, 14336;
	// begin inline asm
	ld.global.nc.u32 %r78, [%rd25];
	// end inline asm
	mov.b32 	%f62, %r78;
	add.s64 	%rd26, %rd18, 16384;
	// begin inline asm
	ld.global.nc.u32 %r79, [%rd26];
	// end inline asm
	mov.b32 	%f63, %r79;
	add.s64 	%rd27, %rd18, 18432;
	// begin inline asm
	ld.global.nc.u32 %r80, [%rd27];
	// end inline asm
	mov.b32 	%f64, %r80;
	add.s64 	%rd28, %rd18, 20480;
	// begin inline asm
	ld.global.nc.u32 %r81, [%rd28];
	// end inline asm
	mov.b32 	%f65, %r81;
	add.s64 	%rd29, %rd18, 22528;
	// begin inline asm
	ld.global.nc.u32 %r82, [%rd29];
	// end inline asm
	mov.b32 	%f66, %r82;
	add.s64 	%rd30, %rd18, 24576;
	// begin inline asm
	ld.global.nc.u32 %r83, [%rd30];
	// end inline asm
	mov.b32 	%f67, %r83;
	add.s64 	%rd31, %rd18, 26624;
	// begin inline asm
	ld.global.nc.u32 %r84, [%rd31];
	// end inline asm
	mov.b32 	%f68, %r84;
	add.s64 	%rd32, %rd18, 28672;
	// begin inline asm
	ld.global.nc.u32 %r85, [%rd32];
	// end inline asm
	mov.b32 	%f69, %r85;
	add.s64 	%rd33, %rd18, 30720;
	// begin inline asm
	ld.global.nc.u32 %r86, [%rd33];
	// end inline asm
	mov.b32 	%f70, %r86;
	add.f32 	%f71, %f55, %f56;
	add.f32 	%f72, %f57, %f58;
	add.f32 	%f73, %f59, %f60;
	add.f32 	%f74, %f61, %f62;
	add.f32 	%f75, %f63, %f64;
	add.f32 	%f76, %f65, %f66;
	add.f32 	%f77, %f67, %f68;
	add.f32 	%f78, %f69, %f70;
	add.f32 	%f79, %f71, %f72;
	add.f32 	%f80, %f73, %f74;
	add.f32 	%f81, %f75, %f76;
	add.f32 	%f82, %f77, %f78;
	add.f32 	%f83, %f79, %f80;
	add.f32 	%f84, %f81, %f82;
	add.f32 	%f535, %f83, %f84;
	add.s32 	%r49, %r70, -8192;
	setp.lt.u32 	%p4, %r49, 8192;
	mov.b32 	%r344, 8192;
	@%p4 bra 	$L__BB4_62;
	mov.b32 	%r344, 8192;
$L__BB4_60:
	add.s32 	%r105, %r48, %r344;
	mul.wide.u32 	%rd51, %r105, 4;
	add.s64 	%rd35, %rd15, %rd51;
	// begin inline asm
	ld.global.nc.u32 %r89, [%rd35];
	// end inline asm
	mov.b32 	%f85, %r89;
	mul.wide.u32 	%rd52, %r344, 4;
	add.s64 	%rd53, %rd18, %rd52;
	add.s64 	%rd36, %rd53, 2048;
	// begin inline asm
	ld.global.nc.u32 %r90, [%rd36];
	// end inline asm
	mov.b32 	%f86, %r90;
	add.s64 	%rd37, %rd53, 4096;
	// begin inline asm
	ld.global.nc.u32 %r91, [%rd37];
	// end inline asm
	mov.b32 	%f87, %r91;
	add.s64 	%rd38, %rd53, 6144;
	// begin inline asm
	ld.global.nc.u32 %r92, [%rd38];
	// end inline asm
	mov.b32 	%f88, %r92;
	add.s64 	%rd39, %rd53, 8192;
	// begin inline asm
	ld.global.nc.u32 %r93, [%rd39];
	// end inline asm
	mov.b32 	%f89, %r93;
	add.s64 	%rd40, %rd53, 10240;
	// begin inline asm
	ld.global.nc.u32 %r94, [%rd40];
	// end inline asm
	mov.b32 	%f90, %r94;
	add.s64 	%rd41, %rd53, 12288;
	// begin inline asm
	ld.global.nc.u32 %r95, [%rd41];
	// end inline asm
	mov.b32 	%f91, %r95;
	add.s64 	%rd42, %rd53, 14336;
	// begin inline asm
	ld.global.nc.u32 %r96, [%rd42];
	// end inline asm
	mov.b32 	%f92, %r96;
	add.s64 	%rd43, %rd53, 16384;
	// begin inline asm
	ld.global.nc.u32 %r97, [%rd43];
	// end inline asm
	mov.b32 	%f93, %r97;
	add.s64 	%rd44, %rd53, 18432;
	// begin inline asm
	ld.global.nc.u32 %r98, [%rd44];
	// end inline asm
	mov.b32 	%f94, %r98;
	add.s64 	%rd45, %rd53, 20480;
	// begin inline asm
	ld.global.nc.u32 %r99, [%rd45];
	// end inline asm
	mov.b32 	%f95, %r99;
	add.s64 	%rd46, %rd53, 22528;
	// begin inline asm
	ld.global.nc.u32 %r100, [%rd46];
	// end inline asm
	mov.b32 	%f96, %r100;
	add.s64 	%rd47, %rd53, 24576;
	// begin inline asm
	ld.global.nc.u32 %r101, [%rd47];
	// end inline asm
	mov.b32 	%f97, %r101;
	add.s64 	%rd48, %rd53, 26624;
	// begin inline asm
	ld.global.nc.u32 %r102, [%rd48];
	// end inline asm
	mov.b32 	%f98, %r102;
	add.s64 	%rd49, %rd53, 28672;
	// begin inline asm
	ld.global.nc.u32 %r103, [%rd49];
	// end inline asm
	mov.b32 	%f99, %r103;
	add.s64 	%rd50, %rd53, 30720;
	// begin inline asm
	ld.global.nc.u32 %r104, [%rd50];
	// end inline asm
	mov.b32 	%f100, %r104;
	add.f32 	%f101, %f535, %f85;
	add.f32 	%f102, %f86, %f87;
	add.f32 	%f103, %f88, %f89;
	add.f32 	%f104, %f90, %f91;
	add.f32 	%f105, %f92, %f93;
	add.f32 	%f106, %f94, %f95;
	add.f32 	%f107, %f96, %f97;
	add.f32 	%f108, %f98, %f99;
	add.f32 	%f109, %f101, %f102;
	add.f32 	%f110, %f103, %f104;
	add.f32 	%f111, %f105, %f106;
	add.f32 	%f112, %f107, %f108;
	add.f32 	%f113, %f109, %f110;
	add.f32 	%f114, %f111, %f112;
	add.f32 	%f115, %f113, %f114;
	add.f32 	%f535, %f115, %f100;
	sub.s32 	%r106, %r70, %r344;
	setp.lt.u32 	%p5, %r106, 8192;
	@%p5 bra 	$L__BB4_70;
	add.s32 	%r344, %r344, 8192;
	setp.le.u32 	%p6, %r344, %r49;
	@%p6 bra 	$L__BB4_60;
$L__BB4_62:
	setp.le.u32 	%p7, %r70, %r344;
	@%p7 bra 	$L__BB4_70;
	sub.s32 	%r53, %r70, %r344;
	setp.ge.s32 	%p8, %r48, %r53;
	@%p8 bra 	$L__BB4_70;
	not.b32 	%r107, %r48;
	add.s32 	%r108, %r70, %r107;
	sub.s32 	%r54, %r108, %r344;
	and.b32  	%r109, %r54, 1536;
	setp.eq.s32 	%p9, %r109, 1536;
	mov.u32 	%r348, %r48;
	@%p9 bra 	$L__BB4_67;
	add.s32 	%r346, %r48, %r344;
	shr.u32 	%r110, %r54, 9;
	add.s32 	%r111, %r110, 1;
	and.b32  	%r112, %r111, 3;
	neg.s32 	%r345, %r112;
	mov.u32 	%r348, %r48;
$L__BB4_66:
	.pragma "nounroll";
	mul.wide.u32 	%rd55, %r346, 4;
	add.s64 	%rd54, %rd15, %rd55;
	// begin inline asm
	ld.global.nc.u32 %r113, [%rd54];
	// end inline asm
	mov.b32 	%f117, %r113;
	add.f32 	%f535, %f535, %f117;
	add.s32 	%r348, %r348, 512;
	add.s32 	%r346, %r346, 512;
	add.s32 	%r345, %r345, 1;
	setp.ne.s32 	%p10, %r345, 0;
	@%p10 bra 	$L__BB4_66;
$L__BB4_67:
	setp.lt.u32 	%p11, %r54, 1536;
	@%p11 bra 	$L__BB4_70;
	add.s32 	%r350, %r348, 1024;
	add.s32 	%r349, %r348, %r344;
$L__BB4_69:
	mul.wide.u32 	%rd60, %r349, 4;
	add.s64 	%rd56, %rd15, %rd60;
	// begin inline asm
	ld.global.nc.u32 %r114, [%rd56];
	// end inline asm
	mov.b32 	%f118, %r114;
	add.f32 	%f119, %f535, %f118;
	add.s32 	%r118, %r349, 512;
	mul.wide.u32 	%rd61, %r118, 4;
	add.s64 	%rd57, %rd15, %rd61;
	// begin inline asm
	ld.global.nc.u32 %r115, [%rd57];
	// end inline asm
	mov.b32 	%f120, %r115;
	add.f32 	%f121, %f119, %f120;
	add.s32 	%r119, %r349, 1024;
	mul.wide.u32 	%rd62, %r119, 4;
	add.s64 	%rd58, %rd15, %rd62;
	// begin inline asm
	ld.global.nc.u32 %r116, [%rd58];
	// end inline asm
	mov.b32 	%f122, %r116;
	add.f32 	%f123, %f121, %f122;
	add.s32 	%r120, %r349, 1536;
	mul.wide.u32 	%rd63, %r120, 4;
	add.s64 	%rd59, %rd15, %rd63;
	// begin inline asm
	ld.global.nc.u32 %r117, [%rd59];
	// end inline asm
	mov.b32 	%f124, %r117;
	add.f32 	%f535, %f123, %f124;
	add.s32 	%r68, %r350, 2048;
	add.s32 	%r121, %r350, 1024;
	add.s32 	%r349, %r349, 2048;
	setp.lt.s32 	%p12, %r121, %r53;
	mov.u32 	%r350, %r68;
	@%p12 bra 	$L__BB4_69;
$L__BB4_70:
	// begin inline asm
	mov.u32 %r122, %laneid;
	// end inline asm
	mov.b32 	%r123, 1;
	mov.b32 	%r136, 31;
	mov.b32 	%r137, -1;
	// begin inline asm
	{  .reg .f32 r0;  .reg .pred p;  shfl.sync.down.b32 r0|p, %f535, %r123, %r136, %r137;  @p add.f32 r0, r0, %f535;  mov.f32 %f125, r0;}
	// end inline asm
	mov.b32 	%r126, 2;
	// begin inline asm
	{  .reg .f32 r0;  .reg .pred p;  shfl.sync.down.b32 r0|p, %f125, %r126, %r136, %r137;  @p add.f32 r0, r0, %f125;  mov.f32 %f128, r0;}
	// end inline asm
	mov.b32 	%r129, 4;
	// begin inline asm
	{  .reg .f32 r0;  .reg .pred p;  shfl.sync.down.b32 r0|p, %f128, %r129, %r136, %r137;  @p add.f32 r0, r0, %f128;  mov.f32 %f131, r0;}
	// end inline asm
	mov.b32 	%r132, 8;
	// begin inline asm
	{  .reg .f32 r0;  .reg .pred p;  shfl.sync.down.b32 r0|p, %f131, %r132, %r136, %r137;  @p add.f32 r0, r0, %f131;  mov.f32 %f134, r0;}
	// end inline asm
	mov.b32 	%r135, 16;
	// begin inline asm
	{  .reg .f32 r0;  .reg .pred p;  shfl.sync.down.b32 r0|p, %f134, %r135, %r136, %r137;  @p add.f32 r0, r0, %f134;  mov.f32 %f536, r0;}
	// end inline asm
	setp.ne.s32 	%p13, %r122, 0;
	@%p13 bra 	$L__BB4_72;
	shr.u32 	%r138, %r48, 3;
	and.b32  	%r139, %r138, 124;
	mov.u32 	%r140, _ZZN3cub18CUB_300001_SM_10006detail6reduce28DeviceReduceSingleTileKernelINS2_10policy_hubIfjN4cuda3std3__44plusIvEEE10Policy1000EPfSC_jS9_ffNS7_10__identityEEEvT0_T1_T2_T3_T4_T6_E12temp_storage;
	add.s32 	%r141, %r140, %r139;
	st.shared.f32 	[%r141+16], %f536;
$L__BB4_72:
	bar.sync 	0;
	setp.ne.s32 	%p14, %r48, 0;
	@%p14 bra 	$L__BB4_74;
	ld.shared.f32 	%f140, [_ZZN3cub18CUB_300001_SM_10006detail6reduce28DeviceReduceSingleTileKernelINS2_10policy_hubIfjN4cuda3std3__44plusIvEEE10Policy1000EPfSC_jS9_ffNS7_10__identityEEEvT0_T1_T2_T3_T4_T6_E12temp_storage+20];
	add.f32 	%f141, %f536, %f140;
	ld.shared.f32 	%f142, [_ZZN3cub18CUB_300001_SM_10006detail6reduce28DeviceReduceSingleTileKernelINS2_10policy_hubIfjN4cuda3std3__44plusIvEEE10Policy1000EPfSC_jS9_ffNS7_10__identityEEEvT0_T1_T2_T3_T4_T6_E12temp_storage+24];
	add.f32 	%f143, %f141, %f142;
	ld.shared.f32 	%f144, [_ZZN3cub18CUB_300001_SM_10006detail6reduce28DeviceReduceSingleTileKernelINS2_10policy_hubIfjN4cuda3std3__44plusIvEEE10Policy1000EPfSC_jS9_ffNS7_10__identityEEEvT0_T1_T2_T3_T4_T6_E12temp_storage+28];
	add.f32 	%f145, %f143, %f144;
	ld.shared.f32 	%f146, [_ZZN3cub18CUB_300001_SM_10006detail6reduce28DeviceReduceSingleTileKernelINS2_10policy_hubIfjN4cuda3std3__44plusIvEEE10Policy1000EPfSC_jS9_ffNS7_10__identityEEEvT0_T1_T2_T3_T4_T6_E12temp_storage+32];
	add.f32 	%f147, %f145, %f146;
	ld.shared.f32 	%f148, [_ZZN3cub18CUB_300001_SM_10006detail6reduce28DeviceReduceSingleTileKernelINS2_10policy_hubIfjN4cuda3std3__44plusIvEEE10Policy1000EPfSC_jS9_ffNS7_10__identityEEEvT0_T1_T2_T3_T4_T6_E12temp_storage+36];
	add.f32 	%f149, %f147, %f148;
	ld.shared.f32 	%f150, [_ZZN3cub18CUB_300001_SM_10006detail6reduce28DeviceReduceSingleTileKernelINS2_10policy_hubIfjN4cuda3std3__44plusIvEEE10Policy1000EPfSC_jS9_ffNS7_10__identityEEEvT0_T1_T2_T3_T4_T6_E12temp_storage+40];
	add.f32 	%f151, %f149, %f150;
	ld.shared.f32 	%f152, [_ZZN3cub18CUB_300001_SM_10006detail6reduce28DeviceReduceSingleTileKernelINS2_10policy_hubIfjN4cuda3std3__44plusIvEEE10Policy1000EPfSC_jS9_ffNS7_10__identityEEEvT0_T1_T2_T3_T4_T6_E12temp_storage+44];
	add.f32 	%f153, %f151, %f152;
	ld.shared.f32 	%f154, [_ZZN3cub18CUB_300001_SM_10006detail6reduce28DeviceReduceSingleTileKernelINS2_10policy_hubIfjN4cuda3std3__44plusIvEEE10Policy1000EPfSC_jS9_ffNS7_10__identityEEEvT0_T1_T2_T3_T4_T6_E12temp_storage+48];
	add.f32 	%f155, %f153, %f154;
	ld.shared.f32 	%f156, [_ZZN3cub18CUB_300001_SM_10006detail6reduce28DeviceReduceSingleTileKernelINS2_10policy_hubIfjN4cuda3std3__44plusIvEEE10Policy1000EPfSC_jS9_ffNS7_10__identityEEEvT0_T1_T2_T3_T4_T6_E12temp_storage+52];
	add.f32 	%f157, %f155, %f156;
	ld.shared.f32 	%f158, [_ZZN3cub18CUB_300001_SM_10006detail6reduce28DeviceReduceSingleTileKernelINS2_10policy_hubIfjN4cuda3std3__44plusIvEEE10Policy1000EPfSC_jS9_ffNS7_10__identityEEEvT0_T1_T2_T3_T4_T6_E12temp_storage+56];
	add.f32 	%f159, %f157, %f158;
	ld.shared.f32 	%f160, [_ZZN3cub18CUB_300001_SM_10006detail6reduce28DeviceReduceSingleTileKernelINS2_10policy_hubIfjN4cuda3std3__44plusIvEEE10Policy1000EPfSC_jS9_ffNS7_10__identityEEEvT0_T1_T2_T3_T4_T6_E12temp_storage+60];
	add.f32 	%f161, %f159, %f160;
	ld.shared.f32 	%f162, [_ZZN3cub18CUB_300001_SM_10006detail6reduce28DeviceReduceSingleTileKernelINS2_10policy_hubIfjN4cuda3std3__44plusIvEEE10Policy1000EPfSC_jS9_ffNS7_10__identityEEEvT0_T1_T2_T3_T4_T6_E12temp_storage+64];
	add.f32 	%f163, %f161, %f162;
	ld.shared.f32 	%f164, [_ZZN3cub18CUB_300001_SM_10006detail6reduce28DeviceReduceSingleTileKernelINS2_10policy_hubIfjN4cuda3std3__44plusIvEEE10Policy1000EPfSC_jS9_ffNS7_10__identityEEEvT0_T1_T2_T3_T4_T6_E12temp_storage+68];
	add.f32 	%f165, %f163, %f164;
	ld.shared.f32 	%f166, [_ZZN3cub18CUB_300001_SM_10006detail6reduce28DeviceReduceSingleTileKernelINS2_10policy_hubIfjN4cuda3std3__44plusIvEEE10Policy1000EPfSC_jS9_ffNS7_10__identityEEEvT0_T1_T2_T3_T4_T6_E12temp_storage+72];
	add.f32 	%f167, %f165, %f166;
	ld.shared.f32 	%f168, [_ZZN3cub18CUB_300001_SM_10006detail6reduce28DeviceReduceSingleTileKernelINS2_10policy_hubIfjN4cuda3std3__44plusIvEEE10Policy1000EPfSC_jS9_ffNS7_10__identityEEEvT0_T1_T2_T3_T4_T6_E12temp_storage+76];
	add.f32 	%f536, %f167, %f168;
$L__BB4_74:
	mov.u32 	%r323, %tid.x;
	setp.ne.s32 	%p81, %r323, 0;
	@%p81 bra 	$L__BB4_76;
	add.f32 	%f509, %f54, %f536;
	st.global.f32 	[%rd1], %f509;
$L__BB4_76:
	ret;

}
	// .globl	_ZN3cub18CUB_300001_SM_10006detail6reduce18DeviceReduceKernelINS2_10policy_hubIfjN4cuda3std3__44plusIvEEE10Policy1000EPfjS9_fNS7_10__identityEEEvT0_PT3_T1_NS0_13GridEvenShareISH_EET2_T4_
.visible .entry _ZN3cub18CUB_300001_SM_10006detail6reduce18DeviceReduceKernelINS2_10policy_hubIfjN4cuda3std3__44plusIvEEE10Policy1000EPfjS9_fNS7_10__identityEEEvT0_PT3_T1_NS0_13GridEvenShareISH_EET2_T4_(
	.param .u64 .ptr .align 1 _ZN3cub18CUB_300001_SM_10006detail6reduce18DeviceReduceKernelINS2_10policy_hubIfjN4cuda3std3__44plusIvEEE10Policy1000EPfjS9_fNS7_10__identityEEEvT0_PT3_T1_NS0_13GridEvenShareISH_EET2_T4__param_0,
	.param .u64 .ptr .align 1 _ZN3cub18CUB_300001_SM_10006detail6reduce18DeviceReduceKernelINS2_10policy_hubIfjN4cuda3std3__44plusIvEEE10Policy1000EPfjS9_fNS7_10__identityEEEvT0_PT3_T1_NS0_13GridEvenShareISH_EET2_T4__param_1,
	.param .u32 _ZN3cub18CUB_300001_SM_10006detail6reduce18DeviceReduceKernelINS2_10policy_hubIfjN4cuda3std3__44plusIvEEE10Policy1000EPfjS9_fNS7_10__identityEEEvT0_PT3_T1_NS0_13GridEvenShareISH_EET2_T4__param_2,
	.param .align 4 .b8 _ZN3cub18CUB_300001_SM_10006detail6reduce18DeviceReduceKernelINS2_10policy_hubIfjN4cuda3std3__44plusIvEEE10Policy1000EPfjS9_fNS7_10__identityEEEvT0_PT3_T1_NS0_13GridEvenShareISH_EET2_T4__param_3[40],
	.param .align 1 .b8 _ZN3cub18CUB_300001_SM_10006detail6reduce18DeviceReduceKernelINS2_10policy_hubIfjN4cuda3std3__44plusIvEEE10Policy1000EPfjS9_fNS7_10__identityEEEvT0_PT3_T1_NS0_13GridEvenShareISH_EET2_T4__param_4[1],
	.param .align 1 .b8 _ZN3cub18CUB_300001_SM_10006detail6reduce18DeviceReduceKernelINS2_10policy_hubIfjN4cuda3std3__44plusIvEEE10Policy1000EPfjS9_fNS7_10__identityEEEvT0_PT3_T1_NS0_13GridEvenShareISH_EET2_T4__param_5[1]
)
.maxntid 512
{
	.reg .pred 	%p<81>;
	.reg .b32 	%r<410>;
	.reg .b32 	%f<531>;
	.reg .b64 	%rd<120>;
	// demoted variable
	.shared .align 4 .b8 _ZZN3cub18CUB_300001_SM_10006detail6reduce18DeviceReduceKernelINS2_10policy_hubIfjN4cuda3std3__44plusIvEEE10Policy1000EPfjS9_fNS7_10__identityEEEvT0_PT3_T1_NS0_13GridEvenShareISH_EET2_T4_E12temp_storage[84];
	ld.param.u32 	%r1, [_ZN3cub18CUB_300001_SM_10006detail6reduce18DeviceReduceKernelINS2_10policy_hubIfjN4cuda3std3__44plusIvEEE10Policy1000EPfjS9_fNS7_10__identityEEEvT0_PT3_T1_NS0_13GridEvenShareISH_EET2_T4__param_3+20];
	ld.param.u64 	%rd1, [_ZN3cub18CUB_300001_SM_10006detail6reduce18DeviceReduceKernelINS2_10policy_hubIfjN4cuda3std3__44plusIvEEE10Policy1000EPfjS9_fNS7_10__identityEEEvT0_PT3_T1_NS0_13GridEvenShareISH_EET2_T4__param_0];
	ld.param.u32 	%r2, [_ZN3cub18CUB_300001_SM_10006detail6reduce18DeviceReduceKernelINS2_10policy_hubIfjN4cuda3std3__44plusIvEEE10Policy1000EPfjS9_fNS7_10__identityEEEvT0_PT3_T1_NS0_13GridEvenShareISH_EET2_T4__param_3+24];
	mov.u32 	%r3, %ctaid.x;
	shl.b32 	%r4, %r2, 13;
	shl.b32 	%r5, %r3, 13;
	and.b64  	%rd3, %rd1, 7;
	setp.ne.s64 	%p1, %rd3, 0;
	@%p1 bra 	$L__BB5_36;
	sub.s32 	%r6, %r1, %r5;
	setp.gt.u32 	%p41, %r6, 8191;
	@%p41 bra 	$L__BB5_20;
	mov.u32 	%r7, %tid.x;
	setp.ge.u32 	%p53, %r7, %r6;
	mov.f32 	%f511, 0f00000000;
	mov.u32 	%r380, %r7;
	@%p53 bra 	$L__BB5_4;
	add.s32 	%r315, %r5, %r7;
	mul.wide.u32 	%rd105, %r315, 4;
	add.s64 	%rd104, %rd1, %rd105;
	// begin inline asm
	ld.global.nc.u32 %r314, [%rd104];
	// end inline asm
	mov.b32 	%f511, %r314;
	add.s32 	%r380, %r7, 512;
$L__BB5_4:
	setp.ge.u32 	%p54, %r380, %r6;
	@%p54 bra 	$L__BB5_11;
	not.b32 	%r316, %r380;
	add.s32 	%r10, %r1, %r316;
	and.b32  	%r317, %r10, 1536;
	setp.eq.s32 	%p55, %r317, 1536;
	@%p55 bra 	$L__BB5_8;
	add.s32 	%r378, %r380, %r5;
	shr.u32 	%r318, %r10, 9;
	add.s32 	%r319, %r318, 1;
	and.b32  	%r320, %r319, 3;
	neg.s32 	%r377, %r320;
$L__BB5_7:
	.pragma "nounroll";
	mul.wide.u32 	%rd107, %r378, 4;
	add.s64 	%rd106, %rd1, %rd107;
	// begin inline asm
	ld.global.nc.u32 %r321, [%rd106];
	// end inline asm
	mov.b32 	%f395, %r321;
	add.f32 	%f511, %f511, %f395;
	add.s32 	%r380, %r380, 512;
	add.s32 	%r378, %r378, 512;
	add.s32 	%r377, %r377, 1;
	setp.ne.s32 	%p56, %r377, 0;
	@%p56 bra 	$L__BB5_7;
$L__BB5_8:
	sub.s32 	%r322, %r10, %r5;
	setp.lt.u32 	%p57, %r322, 1536;
	@%p57 bra 	$L__BB5_11;
	add.s32 	%r382, %r380, 1024;
	add.s32 	%r381, %r380, %r5;
$L__BB5_10:
	mul.wide.u32 	%rd112, %r381, 4;
	add.s64 	%rd108, %rd1, %rd112;
	// begin inline asm
	ld.global.nc.u32 %r323, [%rd108];
	// end inline asm
	mov.b32 	%f396, %r323;
	add.f32 	%f397, %f511, %f396;
	add.s32 	%r327, %r381, 512;
	mul.wide.u32 	%rd113, %r327, 4;
	add.s64 	%rd109, %rd1, %rd113;
	// begin inline asm
	ld.global.nc.u32 %r324, [%rd109];
	// end inline asm
	mov.b32 	%f398, %r324;
	add.f32 	%f399, %f397, %f398;
	add.s32 	%r328, %r381, 1024;
	mul.wide.u32 	%rd114, %r328, 4;
	add.s64 	%rd110, %rd1, %rd114;
	// begin inline asm
	ld.global.nc.u32 %r325, [%rd110];
	// end inline asm
	mov.b32 	%f400, %r325;
	add.f32 	%f401, %f399, %f400;
	add.s32 	%r329, %r381, 1536;
	mul.wide.u32 	%rd115, %r329, 4;
	add.s64 	%rd111, %rd1, %rd115;
	// begin inline asm
	ld.global.nc.u32 %r326, [%rd111];
	// end inline asm
	mov.b32 	%f402, %r326;
	add.f32 	%f511, %f401, %f402;
	add.s32 	%r24, %r382, 2048;
	add.s32 	%r330, %r382, 1024;
	add.s32 	%r381, %r381, 2048;
	setp.lt.s32 	%p58, %r330, %r6;
	mov.u32 	%r382, %r24;
	@%p58 bra 	$L__BB5_10;
$L__BB5_11:
	setp.lt.u32 	%p59, %r6, 512;
	@%p59 bra 	$L__BB5_16;
	// begin inline asm
	mov.u32 %r355, %laneid;
	// end inline asm
	mov.b32 	%r356, 1;
	mov.b32 	%r369, 31;
	mov.b32 	%r370, -1;
	// begin inline asm
	{  .reg .f32 r0;  .reg .pred p;  shfl.sync.down.b32 r0|p, %f511, %r356, %r369, %r370;  @p add.f32 r0, r0, %f511;  mov.f32 %f462, r0;}
	// end inline asm
	mov.b32 	%r359, 2;
	// begin inline asm
	{  .reg .f32 r0;  .reg .pred p;  shfl.sync.down.b32 r0|p, %f462, %r359, %r369, %r370;  @p add.f32 r0, r0, %f462;  mov.f32 %f465, r0;}
	// end inline asm
	mov.b32 	%r362, 4;
	// begin inline asm
	{  .reg .f32 r0;  .reg .pred p;  shfl.sync.down.b32 r0|p, %f465, %r362, %r369, %r370;  @p add.f32 r0, r0, %f465;  mov.f32 %f468, r0;}
	// end inline asm
	mov.b32 	%r365, 8;
	// begin inline asm
	{  .reg .f32 r0;  .reg .pred p;  shfl.sync.down.b32 r0|p, %f468, %r365, %r369, %r370;  @p add.f32 r0, r0, %f468;  mov.f32 %f471, r0;}
	// end inline asm
	mov.b32 	%r368, 16;
	// begin inline asm
	{  .reg .f32 r0;  .reg .pred p;  shfl.sync.down.b32 r0|p, %f471, %r368, %r369, %r370;  @p add.f32 r0, r0, %f471;  mov.f32 %f530, r0;}
	// end inline asm
	setp.ne.s32 	%p78, %r355, 0;
	@%p78 bra 	$L__BB5_14;
	shr.u32 	%r371, %r7, 3;
	and.b32  	%r372, %r371, 124;
	mov.u32 	%r373, _ZZN3cub18CUB_300001_SM_10006detail6reduce18DeviceReduceKernelINS2_10policy_hubIfjN4cuda3std3__44plusIvEEE10Policy1000EPfjS9_fNS7_10__identityEEEvT0_PT3_T1_NS0_13GridEvenShareISH_EET2_T4_E12temp_storage;
	add.s32 	%r374, %r373, %r372;
	st.shared.f32 	[%r374+16], %f530;
$L__BB5_14:
	bar.sync 	0;
	setp.ne.s32 	%p79, %r7, 0;
	@%p79 bra 	$L__BB5_71;
	ld.shared.f32 	%f477, [_ZZN3cub18CUB_300001_SM_10006detail6reduce18DeviceReduceKernelINS2_10policy_hubIfjN4cuda3std3__44plusIvEEE10Policy1000EPfjS9_fNS7_10__identityEEEvT0_PT3_T1_NS0_13GridEvenShareISH_EET2_T4_E12temp_storage+20];
	add.f32 	%f478, %f530, %f477;
	ld.shared.f32 	%f479, [_ZZN3cub18CUB_300001_SM_10006detail6reduce18DeviceReduceKernelINS2_10policy_hubIfjN4cuda3std3__44plusIvEEE10Policy1000EPfjS9_fNS7_10__identityEEEvT0_PT3_T1_NS0_13GridEvenShareISH_EET2_T4_E12temp_storage+24];
	add.f32 	%f480, %f478, %f479;
	ld.shared.f32 	%f481, [_ZZN3cub18CUB_300001_SM_10006detail6reduce18DeviceReduceKernelINS2_10policy_hubIfjN4cuda3std3__44plusIvEEE10Policy1000EPfjS9_fNS7_10__identityEEEvT0_PT3_T1_NS0_13GridEvenShareISH_EET2_T4_E12temp_storage+28];
	add.f32 	%f482, %f480, %f481;
	ld.shared.f32 	%f483, [_ZZN3cub18CUB_300001_SM_10006detail6reduce18DeviceReduceKernelINS2_10policy_hubIfjN4cuda3std3__44plusIvEEE10Policy1000EPfjS9_fNS7_10__identityEEEvT0_PT3_T1_NS0_13GridEvenShareISH_EET2_T4_E12temp_storage+32];
	add.f32 	%f484, %f482, %f483;
	ld.shared.f32 	%f485, [_ZZN3cub18CUB_300001_SM_10006detail6reduce18DeviceReduceKernelINS2_10policy_hubIfjN4cuda3std3__44plusIvEEE10Policy1000EPfjS9_fNS7_10__identityEEEvT0_PT3_T1_NS0_13GridEvenShareISH_EET2_T4_E12temp_storage+36];
	add.f32 	%f486, %f484, %f485;
	ld.shared.f32 	%f487, [_ZZN3cub18CUB_300001_SM_10006detail6reduce18DeviceReduceKernelINS2_10policy_hubIfjN4cuda3std3__44plusIvEEE10Policy1000EPfjS9_fNS7_10__identityEEEvT0_PT3_T1_NS0_13GridEvenShareISH_EET2_T4_E12temp_storage+40];
	add.f32 	%f488, %f486, %f487;
	ld.shared.f32 	%f489, [_ZZN3cub18CUB_300001_SM_10006detail6reduce18DeviceReduceKernelINS2_10policy_hubIfjN4cuda3std3__44plusIvEEE10Policy1000EPfjS9_fNS7_10__identityEEEvT0_PT3_T1_NS0_13GridEvenShareISH_EET2_T4_E12temp_storage+44];
	add.f32 	%f490, %f488, %f489;
	ld.shared.f32 	%f491, [_ZZN3cub18CUB_300001_SM_10006detail6reduce18DeviceReduceKernelINS2_10policy_hubIfjN4cuda3std3__44plusIvEEE10Policy1000EPfjS9_fNS7_10__identityEEEvT0_PT3_T1_NS0_13GridEvenShareISH_EET2_T4_E12temp_storage+48];
	add.f32 	%f492, %f490, %f491;
	ld.shared.f32 	%f493, [_ZZN3cub18CUB_300001_SM_10006detail6reduce18DeviceReduceKernelINS2_10policy_hubIfjN4cuda3std3__44plusIvEEE10Policy1000EPfjS9_fNS7_10__identityEEEvT0_PT3_T1_NS0_13GridEvenShareISH_EET2_T4_E12temp_storage+52];
	add.f32 	%f494, %f492, %f493;
	ld.shared.f32 	%f495, [_ZZN3cub18CUB_300001_SM_10006detail6reduce18DeviceReduceKernelINS2_10policy_hubIfjN4cuda3std3__44plusIvEEE10Policy1000EPfjS9_fNS7_10__identityEEEvT0_PT3_T1_NS0_13GridEvenShareISH_EET2_T4_E12temp_storage+56];
	add.f32 	%f496, %f494, %f495;
	ld.shared.f32 	%f497, [_ZZN3cub18CUB_300001_SM_10006detail6reduce18DeviceReduceKernelINS2_10policy_hubIfjN4cuda3std3__44plusIvEEE10Policy1000EPfjS9_fNS7_10__identityEEEvT0_PT3_T1_NS0_13GridEvenShareISH_EET2_T4_E12temp_storage+60];
	add.f32 	%f498, %f496, %f497;
	ld.shared.f32 	%f499, [_ZZN3cub18CUB_300001_SM_10006detail6reduce18DeviceReduceKernelINS2_10policy_hubIfjN4cuda3std3__44plusIvEEE10Policy1000EPfjS9_fNS7_10__identityEEEvT0_PT3_T1_NS0_13GridEvenShareISH_EET2_T4_E12temp_storage+64];
	add.f32 	%f500, %f498, %f499;
	ld.shared.f32 	%f501, [_ZZN3cub18CUB_300001_SM_10006detail6reduce18DeviceReduceKernelINS2_10policy_hubIfjN4cuda3std3__44plusIvEEE10Policy1000EPfjS9_fNS7_10__identityEEEvT0_PT3_T1_NS0_13GridEvenShareISH_EET2_T4_E12temp_storage+68];
	add.f32 	%f502, %f500, %f501;
	ld.shared.f32 	%f503, [_ZZN3cub18CUB_300001_SM_10006detail6reduce18DeviceReduceKernelINS2_10policy_hubIfjN4cuda3std3__44plusIvEEE10Policy1000EPfjS9_fNS7_10__identityEEEvT0_PT3_T1_NS0_13GridEvenShareISH_EET2_T4_E12temp_storage+72];
	add.f32 	%f504, %f502, %f503;
	ld.shared.f32 	%f505, [_ZZN3cub18CUB_300001_SM_10006detail6reduce18DeviceReduceKernelINS2_10policy_hubIfjN4cuda3std3__44plusIvEEE10Policy1000EPfjS9_fNS7_10__identityEEEvT0_PT3_T1_NS0_13GridEvenShareISH_EET2_T4_E12temp_storage+76];
	add.f32 	%f530, %f504, %f505;
	bra.uni 	$L__BB5_71;
$L__BB5_16:
	// begin inline asm
	mov.u32 %r331, %laneid;
	// end inline asm
	and.b32  	%r347, %r7, 992;
	add.s32 	%r348, %r347, 32;
	setp.gt.u32 	%p60, %r348, %r6;
	not.b32 	%r349, %r347;
	add.s32 	%r350, %r6, %r349;
	selp.b32 	%r345, %r350, 31, %p60;
	mov.b32 	%r332, 1;
	mov.b32 	%r346, -1;
	// begin inline asm
	{  .reg .f32 r0;  .reg .pred p;  shfl.sync.down.b32 r0|p, %f511, %r332, %r345, %r346;  @p add.f32 r0, r0, %f511;  mov.f32 %f403, r0;}
	// end inline asm
	mov.b32 	%r335, 2;
	// begin inline asm
	{  .reg .f32 r0;  .reg .pred p;  shfl.sync.down.b32 r0|p, %f403, %r335, %r345, %r346;  @p add.f32 r0, r0, %f403;  mov.f32 %f406, r0;}
	// end inline asm
	mov.b32 	%r338, 4;
	// begin inline asm
	{  .reg .f32 r0;  .reg .pred p;  shfl.sync.down.b32 r0|p, %f406, %r338, %r345, %r346;  @p add.f32 r0, r0, %f406;  mov.f32 %f409, r0;}
	// end inline asm
	mov.b32 	%r341, 8;
	// begin inline asm
	{  .reg .f32 r0;  .reg .pred p;  shfl.sync.down.b32 r0|p, %f409, %r341, %r345, %r346;  @p add.f32 r0, r0, %f409;  mov.f32 %f412, r0;}
	// end inline asm
	mov.b32 	%r344, 16;
	// begin inline asm
	{  .reg .f32 r0;  .reg .pred p;  shfl.sync.down.b32 r0|p, %f412, %r344, %r345, %r346;  @p add.f32 r0, r0, %f412;  mov.f32 %f530, r0;}
	// end inline asm
	setp.ne.s32 	%p61, %r331, 0;
	@%p61 bra 	$L__BB5_18;
	shr.u32 	%r351, %r7, 3;
	and.b32  	%r352, %r351, 124;
	mov.u32 	%r353, _ZZN3cub18CUB_300001_SM_10006detail6reduce18DeviceReduceKernelINS2_10policy_hubIfjN4cuda3std3__44plusIvEEE10Policy1000EPfjS9_fNS7_10__identityEEEvT0_PT3_T1_NS0_13GridEvenShareISH_EET2_T4_E12temp_storage;
	add.s32 	%r354, %r353, %r352;
	st.shared.f32 	[%r354+16], %f530;
$L__BB5_18:
	bar.sync 	0;
	setp.ne.s32 	%p62, %r7, 0;
	@%p62 bra 	$L__BB5_71;
	setp.gt.u32 	%p63, %r6, 32;
	ld.shared.f32 	%f418, [_ZZN3cub18CUB_300001_SM_10006detail6reduce18DeviceReduceKernelINS2_10policy_hubIfjN4cuda3std3__44plusIvEEE10Policy1000EPfjS9_fNS7_10__identityEEEvT0_PT3_T1_NS0_13GridEvenShareISH_EET2_T4_E12temp_storage+20];
	add.f32 	%f419, %f530, %f418;
	selp.f32 	%f420, %f419, %f530, %p63;
	setp.gt.u32 	%p64, %r6, 64;
	ld.shared.f32 	%f421, [_ZZN3cub18CUB_300001_SM_10006detail6reduce18DeviceReduceKernelINS2_10policy_hubIfjN4cuda3std3__44plusIvEEE10Policy1000EPfjS9_fNS7_10__identityEEEvT0_PT3_T1_NS0_13GridEvenShareISH_EET2_T4_E12temp_storage+24];
	add.f32 	%f422, %f421, %f420;
	selp.f32 	%f423, %f422, %f420, %p64;
	setp.gt.u32 	%p65, %r6, 96;
	ld.shared.f32 	%f424, [_ZZN3cub18CUB_300001_SM_10006detail6reduce18DeviceReduceKernelINS2_10policy_hubIfjN4cuda3std3__44plusIvEEE10Policy1000EPfjS9_fNS7_10__identityEEEvT0_PT3_T1_NS0_13GridEvenShareISH_EET2_T4_E12temp_storage+28];
	add.f32 	%f425, %f424, %f423;
	selp.f32 	%f426, %f425, %f423, %p65;
	setp.gt.u32 	%p66, %r6, 128;
	ld.shared.f32 	%f427, [_ZZN3cub18CUB_300001_SM_10006detail6reduce18DeviceReduceKernelINS2_10policy_hubIfjN4cuda3std3__44plusIvEEE10Policy1000EPfjS9_fNS7_10__identityEEEvT0_PT3_T1_NS0_13GridEvenShareISH_EET2_T4_E12temp_storage+32];
	add.f32 	%f428, %f427, %f426;
	selp.f32 	%f429, %f428, %f426, %p66;
	setp.gt.u32 	%p67, %r6, 160;
	ld.shared.f32 	%f430, [_ZZN3cub18CUB_300001_SM_10006detail6reduce18DeviceReduceKernelINS2_10policy_hubIfjN4cuda3std3__44plusIvEEE10Policy1000EPfjS9_fNS7_10__identityEEEvT0_PT3_T1_NS0_13GridEvenShareISH_EET2_T4_E12temp_storage+36];
	add.f32 	%f431, %f430, %f429;
	selp.f32 	%f432, %f431, %f429, %p67;
	setp.gt.u32 	%p68, %r6, 192;
	ld.shared.f32 	%f433, [_ZZN3cub18CUB_300001_SM_10006detail6reduce18DeviceReduceKernelINS2_10policy_hubIfjN4cuda3std3__44plusIvEEE10Policy1000EPfjS9_fNS7_10__identityEEEvT0_PT3_T1_NS0_13GridEvenShareISH_EET2_T4_E12temp_storage+40];
	add.f32 	%f434, %f433, %f432;
	selp.f32 	%f435, %f434, %f432, %p68;
	setp.gt.u32 	%p69, %r6, 224;
	ld.shared.f32 	%f436, [_ZZN3cub18CUB_300001_SM_10006detail6reduce18DeviceReduceKernelINS2_10policy_hubIfjN4cuda3std3__44plusIvEEE10Policy1000EPfjS9_fNS7_10__identityEEEvT0_PT3_T1_NS0_13GridEvenShareISH_EET2_T4_E12temp_storage+44];
	add.f32 	%f437, %f436, %f435;
	selp.f32 	%f438, %f437, %f435, %p69;
	setp.gt.u32 	%p70, %r6, 256;
	ld.shared.f32 	%f439, [_ZZN3cub18CUB_300001_SM_10006detail6reduce18DeviceReduceKernelINS2_10policy_hubIfjN4cuda3std3__44plusIvEEE10Policy1000EPfjS9_fNS7_10__identityEEEvT0_PT3_T1_NS0_13GridEvenShareISH_EET2_T4_E12temp_storage+48];
	add.f32 	%f440, %f439, %f438;
	selp.f32 	%f441, %f440, %f438, %p70;
	setp.gt.u32 	%p71, %r6, 288;
	ld.shared.f32 	%f442, [_ZZN3cub18CUB_300001_SM_10006detail6reduce18DeviceReduceKernelINS2_10policy_hubIfjN4cuda3std3__44plusIvEEE10Policy1000EPfjS9_fNS7_10__identityEEEvT0_PT3_T1_NS0_13GridEvenShareISH_EET2_T4_E12temp_storage+52];
	add.f32 	%f443, %f442, %f441;
	selp.f32 	%f444, %f443, %f441, %p71;
	setp.gt.u32 	%p72, %r6, 320;
	ld.shared.f32 	%f445, [_ZZN3cub18CUB_300001_SM_10006detail6reduce18DeviceReduceKernelINS2_10policy_hubIfjN4cuda3std3__44plusIvEEE10Policy1000EPfjS9_fNS7_10__identityEEEvT0_PT3_T1_NS0_13GridEvenShareISH_EET2_T4_E12temp_storage+56];
	add.f32 	%f446, %f445, %f444;
	selp.f32 	%f447, %f446, %f444, %p72;
	setp.gt.u32 	%p73, %r6, 352;
	ld.shared.f32 	%f448, [_ZZN3cub18CUB_300001_SM_10006detail6reduce18DeviceReduceKernelINS2_10policy_hubIfjN4cuda3std3__44plusIvEEE10Policy1000EPfjS9_fNS7_10__identityEEEvT0_PT3_T1_NS0_13GridEvenShareISH_EET2_T4_E12temp_storage+60];
	add.f32 	%f449, %f448, %f447;
	selp.f32 	%f450, %f449, %f447, %p73;
	setp.gt.u32 	%p74, %r6, 384;
	ld.shared.f32 	%f451, [_ZZN3cub18CUB_300001_SM_10006detail6reduce18DeviceReduceKernelINS2_10policy_hubIfjN4cuda3std3__44plusIvEEE10Policy1000EPfjS9_fNS7_10__identityEEEvT0_PT3_T1_NS0_13GridEvenShareISH_EET2_T4_E12temp_storage+64];
	add.f32 	%f452, %f451, %f450;
	selp.f32 	%f453, %f452, %f450, %p74;
	setp.gt.u32 	%p75, %r6, 416;
	ld.shared.f32 	%f454, [_ZZN3cub18CUB_300001_SM_10006detail6reduce18DeviceReduceKernelINS2_10policy_hubIfjN4cuda3std3__44plusIvEEE10Policy1000EPfjS9_fNS7_10__identityEEEvT0_PT3_T1_NS0_13GridEvenShareISH_EET2_T4_E12temp_storage+68];
	add.f32 	%f455, %f454, %f453;
	selp.f32 	%f456, %f455, %f453, %p75;
	setp.gt.u32 	%p76, %r6, 448;
	ld.shared.f32 	%f457, [_ZZN3cub18CUB_300001_SM_10006detail6reduce18DeviceReduceKernelINS2_10policy_hubIfjN4cuda3std3__44plusIvEEE10Policy1000EPfjS9_fNS7_10__identityEEEvT0_PT3_T1_NS0_13GridEvenShareISH_EET2_T4_E12temp_storage+72];
	add.f32 	%f458, %f457, %f456;
	selp.f32 	%f459, %f458, %f456, %p76;
	setp.gt.u32 	%p77, %r6, 480;
	ld.shared.f32 	%f460, [_ZZN3cub18CUB_300001_SM_10006detail6reduce18DeviceReduceKernelINS2_10policy_hubIfjN4cuda3std3__44plusIvEEE10Policy1000EPfjS9_fNS7_10__identityEEEvT0_PT3_T1_NS0_13GridEvenShareISH_EET2_T4_E12temp_storage+76];
	add.f32 	%f461, %f460, %f459;
	selp.f32 	%f530, %f461, %f459, %p77;
	bra.uni 	$L__BB5_71;
$L__BB5_20:
	mov.u32 	%r26, %tid.x;
	shl.b32 	%r27, %r26, 1;
	add.s32 	%r240, %r5, %r27;
	mul.wide.u32 	%rd76, %r240, 4;
	add.s64 	%rd61, %rd1, %rd76;
	// begin inline asm
	ld.global.nc.u64 %rd60, [%rd61];
	// end inline asm
	mov.b64 	{%r241, %r242}, %rd60;
	mov.b32 	%f279, %r242;
	mov.b32 	%f280, %r241;
	add.s64 	%rd63, %rd61, 4096;
	// begin inline asm
	ld.global.nc.u64 %rd62, [%rd63];
	// end inline asm
	mov.b64 	{%r243, %r244}, %rd62;
	mov.b32 	%f281, %r244;
	mov.b32 	%f282, %r243;
	add.s64 	%rd65, %rd61, 8192;
	// begin inline asm
	ld.global.nc.u64 %rd64, [%rd65];
	// end inline asm
	mov.b64 	{%r245, %r246}, %rd64;
	mov.b32 	%f283, %r246;
	mov.b32 	%f284, %r245;
	add.s64 	%rd67, %rd61, 12288;
	// begin inline asm
	ld.global.nc.u64 %rd66, [%rd67];
	// end inline asm
	mov.b64 	{%r247, %r248}, %rd66;
	mov.b32 	%f285, %r248;
	mov.b32 	%f286, %r247;
	add.s64 	%rd69, %rd61, 16384;
	// begin inline asm
	ld.global.nc.u64 %rd68, [%rd69];
	// end inline asm
	mov.b64 	{%r249, %r250}, %rd68;
	mov.b32 	%f287, %r250;
	mov.b32 	%f288, %r249;
	add.s64 	%rd71, %rd61, 20480;
	// begin inline asm
	ld.global.nc.u64 %rd70, [%rd71];
	// end inline asm
	mov.b64 	{%r251, %r252}, %rd70;
	mov.b32 	%f289, %r252;
	mov.b32 	%f290, %r251;
	add.s64 	%rd73, %rd61, 24576;
	// begin inline asm
	ld.global.nc.u64 %rd72, [%rd73];
	// end inline asm
	mov.b64 	{%r253, %r254}, %rd72;
	mov.b32 	%f291, %r254;
	mov.b32 	%f292, %r253;
	add.s64 	%rd75, %rd61, 28672;
	// begin inline asm
	ld.global.nc.u64 %rd74, [%rd75];
	// end inline asm
	mov.b64 	{%r255, %r256}, %rd74;
	mov.b32 	%f293, %r256;
	mov.b32 	%f294, %r255;
	add.f32 	%f295, %f280, %f279;
	add.f32 	%f296, %f282, %f281;
	add.f32 	%f297, %f284, %f283;
	add.f32 	%f298, %f286, %f285;
	add.f32 	%f299, %f288, %f287;
	add.f32 	%f300, %f290, %f289;
	add.f32 	%f301, %f292, %f291;
	add.f32 	%f302, %f294, %f293;
	add.f32 	%f303, %f295, %f296;
	add.f32 	%f304, %f297, %f298;
	add.f32 	%f305, %f299, %f300;
	add.f32 	%f306, %f301, %f302;
	add.f32 	%f307, %f303, %f304;
	add.f32 	%f308, %f305, %f306;
	add.f32 	%f517, %f307, %f308;
	setp.lt.u32 	%p42, %r6, %r4;
	@%p42 bra 	$L__BB5_32;
	add.s32 	%r28, %r4, %r5;
	add.s32 	%r384, %r28, 512;
	add.s32 	%r383, %r28, %r26;
	mov.b32 	%r385, 0;
$L__BB5_22:
	add.s32 	%r5, %r5, %r4;
	add.s32 	%r258, %r1, -8192;
	setp.gt.u32 	%p43, %r5, %r258;
	@%p43 bra 	$L__BB5_24;
	add.s32 	%r259, %r5, %r27;
	mul.wide.u32 	%rd93, %r259, 4;
	add.s64 	%rd78, %rd1, %rd93;
	// begin inline asm
	ld.global.nc.u64 %rd77, [%rd78];
	// end inline asm
	mov.b64 	{%r260, %r261}, %rd77;
	mov.b32 	%f309, %r261;
	mov.b32 	%f310, %r260;
	add.s64 	%rd80, %rd78, 4096;
	// begin inline asm
	ld.global.nc.u64 %rd79, [%rd80];
	// end inline asm
	mov.b64 	{%r262, %r263}, %rd79;
	mov.b32 	%f311, %r263;
	mov.b32 	%f312, %r262;
	add.s64 	%rd82, %rd78, 8192;
	// begin inline asm
	ld.global.nc.u64 %rd81, [%rd82];
	// end inline asm
	mov.b64 	{%r264, %r265}, %rd81;
	mov.b32 	%f313, %r265;
	mov.b32 	%f314, %r264;
	add.s64 	%rd84, %rd78, 12288;
	// begin inline asm
	ld.global.nc.u64 %rd83, [%rd84];
	// end inline asm
	mov.b64 	{%r266, %r267}, %rd83;
	mov.b32 	%f315, %r267;
	mov.b32 	%f316, %r266;
	add.s64 	%rd86, %rd78, 16384;
	// begin inline asm
	ld.global.nc.u64 %rd85, [%rd86];
	// end inline asm
	mov.b64 	{%r268, %r269}, %rd85;
	mov.b32 	%f317, %r269;
	mov.b32 	%f318, %r268;
	add.s64 	%rd88, %rd78, 20480;
	// begin inline asm
	ld.global.nc.u64 %rd87, [%rd88];
	// end inline asm
	mov.b64 	{%r270, %r271}, %rd87;
	mov.b32 	%f319, %r271;
	mov.b32 	%f320, %r270;
	add.s64 	%rd90, %rd78, 24576;
	// begin inline asm
	ld.global.nc.u64 %rd89, [%rd90];
	// end inline asm
	mov.b64 	{%r272, %r273}, %rd89;
	mov.b32 	%f321, %r273;
	mov.b32 	%f322, %r272;
	add.s64 	%rd92, %rd78, 28672;
	// begin inline asm
	ld.global.nc.u64 %rd91, [%rd92];
	// end inline asm
	mov.b64 	{%r274, %r275}, %rd91;
	mov.b32 	%f323, %r275;
	mov.b32 	%f324, %r274;
	add.f32 	%f325, %f517, %f310;
	add.f32 	%f326, %f309, %f312;
	add.f32 	%f327, %f311, %f314;
	add.f32 	%f328, %f313, %f316;
	add.f32 	%f329, %f315, %f318;
	add.f32 	%f330, %f317, %f320;
	add.f32 	%f331, %f319, %f322;
	add.f32 	%f332, %f321, %f324;
	add.f32 	%f333, %f325, %f326;
	add.f32 	%f334, %f327, %f328;
	add.f32 	%f335, %f329, %f330;
	add.f32 	%f336, %f331, %f332;
	add.f32 	%f337, %f333, %f334;
	add.f32 	%f338, %f335, %f336;
	add.f32 	%f339, %f337, %f338;
	add.f32 	%f517, %f339, %f323;
	sub.s32 	%r276, %r1, %r5;
	setp.lt.u32 	%p44, %r276, %r4;
	add.s32 	%r385, %r385, 1;
	add.s32 	%r384, %r384, %r4;
	add.s32 	%r383, %r383, %r4;
	@%p44 bra 	$L__BB5_32;
	bra.uni 	$L__BB5_22;
$L__BB5_24:
	setp.le.u32 	%p45, %r1, %r5;
	@%p45 bra 	$L__BB5_32;
	sub.s32 	%r39, %r1, %r5;
	setp.ge.s32 	%p46, %r26, %r39;
	@%p46 bra 	$L__BB5_32;
	not.b32 	%r277, %r26;
	add.s32 	%r278, %r1, %r277;
	sub.s32 	%r279, %r278, %r28;
	mul.lo.s32 	%r280, %r2, %r385;
	shl.b32 	%r281, %r280, 13;
	sub.s32 	%r40, %r279, %r281;
	shr.u32 	%r282, %r278, 9;
	add.s32 	%r41, %r282, 1;
	and.b32  	%r283, %r278, 1536;
	setp.eq.s32 	%p47, %r283, 1536;
	mov.u32 	%r390, %r26;
	@%p47 bra 	$L__BB5_29;
	and.b32  	%r284, %r41, 3;
	neg.s32 	%r387, %r284;
	mov.u32 	%r390, %r26;
$L__BB5_28:
	.pragma "nounroll";
	mul.wide.u32 	%rd95, %r383, 4;
	add.s64 	%rd94, %rd1, %rd95;
	// begin inline asm
	ld.global.nc.u32 %r285, [%rd94];
	// end inline asm
	mov.b32 	%f341, %r285;
	add.f32 	%f517, %f517, %f341;
	add.s32 	%r390, %r390, 512;
	add.s32 	%r383, %r383, 512;
	add.s32 	%r387, %r387, 1;
	setp.ne.s32 	%p48, %r387, 0;
	@%p48 bra 	$L__BB5_28;
$L__BB5_29:
	setp.lt.u32 	%p49, %r40, 1536;
	@%p49 bra 	$L__BB5_32;
	add.s32 	%r392, %r390, 1024;
	add.s32 	%r391, %r390, %r384;
$L__BB5_31:
	add.s32 	%r290, %r391, -512;
	mul.wide.u32 	%rd100, %r290, 4;
	add.s64 	%rd96, %rd1, %rd100;
	// begin inline asm
	ld.global.nc.u32 %r286, [%rd96];
	// end inline asm
	mov.b32 	%f342, %r286;
	add.f32 	%f343, %f517, %f342;
	mul.wide.u32 	%rd101, %r391, 4;
	add.s64 	%rd97, %rd1, %rd101;
	// begin inline asm
	ld.global.nc.u32 %r287, [%rd97];
	// end inline asm
	mov.b32 	%f344, %r287;
	add.f32 	%f345, %f343, %f344;
	add.s32 	%r291, %r391, 512;
	mul.wide.u32 	%rd102, %r291, 4;
	add.s64 	%rd98, %rd1, %rd102;
	// begin inline asm
	ld.global.nc.u32 %r288, [%rd98];
	// end inline asm
	mov.b32 	%f346, %r288;
	add.f32 	%f347, %f345, %f346;
	add.s32 	%r292, %r391, 1024;
	mul.wide.u32 	%rd103, %r292, 4;
	add.s64 	%rd99, %rd1, %rd103;
	// begin inline asm
	ld.global.nc.u32 %r289, [%rd99];
	// end inline asm
	mov.b32 	%f348, %r289;
	add.f32 	%f517, %f347, %f348;
	add.s32 	%r54, %r392, 2048;
	add.s32 	%r293, %r392, 1024;
	add.s32 	%r391, %r391, 2048;
	setp.lt.s32 	%p50, %r293, %r39;
	mov.u32 	%r392, %r54;
	@%p50 bra 	$L__BB5_31;
$L__BB5_32:
	// begin inline asm
	mov.u32 %r294, %laneid;
	// end inline asm
	mov.b32 	%r295, 1;
	mov.b32 	%r308, 31;
	mov.b32 	%r309, -1;
	// begin inline asm
	{  .reg .f32 r0;  .reg .pred p;  shfl.sync.down.b32 r0|p, %f517, %r295, %r308, %r309;  @p add.f32 r0, r0, %f517;  mov.f32 %f349, r0;}
	// end inline asm
	mov.b32 	%r298, 2;
	// begin inline asm
	{  .reg .f32 r0;  .reg .pred p;  shfl.sync.down.b32 r0|p, %f349, %r298, %r308, %r309;  @p add.f32 r0, r0, %f349;  mov.f32 %f352, r0;}
	// end inline asm
	mov.b32 	%r301, 4;
	// begin inline asm
	{  .reg .f32 r0;  .reg .pred p;  shfl.sync.down.b32 r0|p, %f352, %r301, %r308, %r309;  @p add.f32 r0, r0, %f352;  mov.f32 %f355, r0;}
	// end inline asm
	mov.b32 	%r304, 8;
	// begin inline asm
	{  .reg .f32 r0;  .reg .pred p;  shfl.sync.down.b32 r0|p, %f355, %r304, %r308, %r309;  @p add.f32 r0, r0, %f355;  mov.f32 %f358, r0;}
	// end inline asm
	mov.b32 	%r307, 16;
	// begin inline asm
	{  .reg .f32 r0;  .reg .pred p;  shfl.sync.down.b32 r0|p, %f358, %r307, %r308, %r309;  @p add.f32 r0, r0, %f358;  mov.f32 %f530, r0;}
	// end inline asm
	setp.ne.s32 	%p51, %r294, 0;
	@%p51 bra 	$L__BB5_34;
	shr.u32 	%r310, %r26, 3;
	and.b32  	%r311, %r310, 124;
	mov.u32 	%r312, _ZZN3cub18CUB_300001_SM_10006detail6reduce18DeviceReduceKernelINS2_10policy_hubIfjN4cuda3std3__44plusIvEEE10Policy1000EPfjS9_fNS7_10__identityEEEvT0_PT3_T1_NS0_13GridEvenShareISH_EET2_T4_E12temp_storage;
	add.s32 	%r313, %r312, %r311;
	st.shared.f32 	[%r313+16], %f530;
$L__BB5_34:
	bar.sync 	0;
	setp.ne.s32 	%p52, %r26, 0;
	@%p52 bra 	$L__BB5_71;
	ld.shared.f32 	%f364, [_ZZN3cub18CUB_300001_SM_10006detail6reduce18DeviceReduceKernelINS2_10policy_hubIfjN4cuda3std3__44plusIvEEE10Policy1000EPfjS9_fNS7_10__identityEEEvT0_PT3_T1_NS0_13GridEvenShareISH_EET2_T4_E12temp_storage+20];
	add.f32 	%f365, %f530, %f364;
	ld.shared.f32 	%f366, [_ZZN3cub18CUB_300001_SM_10006detail6reduce18DeviceReduceKernelINS2_10policy_hubIfjN4cuda3std3__44plusIvEEE10Policy1000EPfjS9_fNS7_10__identityEEEvT0_PT3_T1_NS0_13GridEvenShareISH_EET2_T4_E12temp_storage+24];
	add.f32 	%f367, %f365, %f366;
	ld.shared.f32 	%f368, [_ZZN3cub18CUB_300001_SM_10006detail6reduce18DeviceReduceKernelINS2_10policy_hubIfjN4cuda3std3__44plusIvEEE10Policy1000EPfjS9_fNS7_10__identityEEEvT0_PT3_T1_NS0_13GridEvenShareISH_EET2_T4_E12temp_storage+28];
	add.f32 	%f369, %f367, %f368;
	ld.shared.f32 	%f370, [_ZZN3cub18CUB_300001_SM_10006detail6reduce18DeviceReduceKernelINS2_10policy_hubIfjN4cuda3std3__44plusIvEEE10Policy1000EPfjS9_fNS7_10__identityEEEvT0_PT3_T1_NS0_13GridEvenShareISH_EET2_T4_E12temp_storage+32];
	add.f32 	%f371, %f369, %f370;
	ld.shared.f32 	%f372, [_ZZN3cub18CUB_300001_SM_10006detail6reduce18DeviceReduceKernelINS2_10policy_hubIfjN4cuda3std3__44plusIvEEE10Policy1000EPfjS9_fNS7_10__identityEEEvT0_PT3_T1_NS0_13GridEvenShareISH_EET2_T4_E12temp_storage+36];
	add.f32 	%f373, %f371, %f372;
	ld.shared.f32 	%f374, [_ZZN3cub18CUB_300001_SM_10006detail6reduce18DeviceReduceKernelINS2_10policy_hubIfjN4cuda3std3__44plusIvEEE10Policy1000EPfjS9_fNS7_10__identityEEEvT0_PT3_T1_NS0_13GridEvenShareISH_EET2_T4_E12temp_storage+40];
	add.f32 	%f375, %f373, %f374;
	ld.shared.f32 	%f376, [_ZZN3cub18CUB_300001_SM_10006detail6reduce18DeviceReduceKernelINS2_10policy_hubIfjN4cuda3std3__44plusIvEEE10Policy1000EPfjS9_fNS7_10__identityEEEvT0_PT3_T1_NS0_13GridEvenShareISH_EET2_T4_E12temp_storage+44];
	add.f32 	%f377, %f375, %f376;
	ld.shared.f32 	%f378, [_ZZN3cub18CUB_300001_SM_10006detail6reduce18DeviceReduceKernelINS2_10policy_hubIfjN4cuda3std3__44plusIvEEE10Policy1000EPfjS9_fNS7_10__identityEEEvT0_PT3_T1_NS0_13GridEvenShareISH_EET2_T4_E12temp_storage+48];
	add.f32 	%f379, %f377, %f378;
	ld.shared.f32 	%f380, [_ZZN3cub18CUB_300001_SM_10006detail6reduce18DeviceReduceKernelINS2_10policy_hubIfjN4cuda3std3__44plusIvEEE10Policy1000EPfjS9_fNS7_10__identityEEEvT0_PT3_T1_NS0_13GridEvenShareISH_EET2_T4_E12temp_storage+52];
	add.f32 	%f381, %f379, %f380;
	ld.shared.f32 	%f382, [_ZZN3cub18CUB_300001_SM_10006detail6reduce18DeviceReduceKernelINS2_10policy_hubIfjN4cuda3std3__44plusIvEEE10Policy1000EPfjS9_fNS7_10__identityEEEvT0_PT3_T1_NS0_13GridEvenShareISH_EET2_T4_E12temp_storage+56];
	add.f32 	%f383, %f381, %f382;
	ld.shared.f32 	%f384, [_ZZN3cub18CUB_300001_SM_10006detail6reduce18DeviceReduceKernelINS2_10policy_hubIfjN4cuda3std3__44plusIvEEE10Policy1000EPfjS9_fNS7_10__identityEEEvT0_PT3_T1_NS0_13GridEvenShareISH_EET2_T4_E12temp_storage+60];
	add.f32 	%f385, %f383, %f384;
	ld.shared.f32 	%f386, [_ZZN3cub18CUB_300001_SM_10006detail6reduce18DeviceReduceKernelINS2_10policy_hubIfjN4cuda3std3__44plusIvEEE10Policy1000EPfjS9_fNS7_10__identityEEEvT0_PT3_T1_NS0_13GridEvenShareISH_EET2_T4_E12temp_storage+64];
	add.f32 	%f387, %f385, %f386;
	ld.shared.f32 	%f388, [_ZZN3cub18CUB_300001_SM_10006detail6reduce18DeviceReduceKernelINS2_10policy_hubIfjN4cuda3std3__44plusIvEEE10Policy1000EPfjS9_fNS7_10__identityEEEvT0_PT3_T1_NS0_13GridEvenShareISH_EET2_T4_E12temp_storage+68];
	add.f32 	%f389, %f387, %f388;
	ld.shared.f32 	%f390, [_ZZN3cub18CUB_300001_SM_10006detail6reduce18DeviceReduceKernelINS2_10policy_hubIfjN4cuda3std3__44plusIvEEE10Policy1000EPfjS9_fNS7_10__identityEEEvT0_PT3_T1_NS0_13GridEvenShareISH_EET2_T4_E12temp_storage+72];
	add.f32 	%f391, %f389, %f390;
	ld.shared.f32 	%f392, [_ZZN3cub18CUB_300001_SM_10006detail6reduce18DeviceReduceKernelINS2_10policy_hubIfjN4cuda3std3__44plusIvEEE10Policy1000EPfjS9_fNS7_10__identityEEEvT0_PT3_T1_NS0_13GridEvenShareISH_EET2_T4_E12temp_storage+76];
	add.f32 	%f530, %f391, %f392;
	bra.uni 	$L__BB5_71;
$L__BB5_36:
	sub.s32 	%r56, %r1, %r5;
	setp.gt.u32 	%p2, %r56, 8191;
	@%p2 bra 	$L__BB5_55;
	mov.u32 	%r57, %tid.x;
	setp.ge.u32 	%p14, %r57, %r56;
	mov.f32 	%f523, 0f00000000;
	mov.u32 	%r397, %r57;
	@%p14 bra 	$L__BB5_39;
	add.s32 	%r180, %r5, %r57;
	mul.wide.u32 	%rd49, %r180, 4;
	add.s64 	%rd48, %rd1, %rd49;
	// begin inline asm
	ld.global.nc.u32 %r179, [%rd48];
	// end inline asm
	mov.b32 	%f523, %r179;
	add.s32 	%r397, %r57, 512;
$L__BB5_39:
	setp.ge.u32 	%p15, %r397, %r56;
	@%p15 bra 	$L__BB5_46;
	not.b32 	%r181, %r397;
	add.s32 	%r60, %r1, %r181;
	and.b32  	%r182, %r60, 1536;
	setp.eq.s32 	%p16, %r182, 1536;
	@%p16 bra 	$L__BB5_43;
	add.s32 	%r395, %r397, %r5;
	shr.u32 	%r183, %r60, 9;
	add.s32 	%r184, %r183, 1;
	and.b32  	%r185, %r184, 3;
	neg.s32 	%r394, %r185;
$L__BB5_42:
	.pragma "nounroll";
	mul.wide.u32 	%rd51, %r395, 4;
	add.s64 	%rd50, %rd1, %rd51;
	// begin inline asm
	ld.global.nc.u32 %r186, [%rd50];
	// end inline asm
	mov.b32 	%f168, %r186;
	add.f32 	%f523, %f523, %f168;
	add.s32 	%r397, %r397, 512;
	add.s32 	%r395, %r395, 512;
	add.s32 	%r394, %r394, 1;
	setp.ne.s32 	%p17, %r394, 0;
	@%p17 bra 	$L__BB5_42;
$L__BB5_43:
	sub.s32 	%r187, %r60, %r5;
	setp.lt.u32 	%p18, %r187, 1536;
	@%p18 bra 	$L__BB5_46;
	add.s32 	%r399, %r397, 1024;
	add.s32 	%r398, %r397, %r5;
$L__BB5_45:
	mul.wide.u32 	%rd56, %r398, 4;
	add.s64 	%rd52, %rd1, %rd56;
	// begin inline asm
	ld.global.nc.u32 %r188, [%rd52];
	// end inline asm
	mov.b32 	%f169, %r188;
	add.f32 	%f170, %f523, %f169;
	add.s32 	%r192, %r398, 512;
	mul.wide.u32 	%rd57, %r192, 4;
	add.s64 	%rd53, %rd1, %rd57;
	// begin inline asm
	ld.global.nc.u32 %r189, [%rd53];
	// end inline asm
	mov.b32 	%f171, %r189;
	add.f32 	%f172, %f170, %f171;
	add.s32 	%r193, %r398, 1024;
	mul.wide.u32 	%rd58, %r193, 4;
	add.s64 	%rd54, %rd1, %rd58;
	// begin inline asm
	ld.global.nc.u32 %r190, [%rd54];
	// end inline asm
	mov.b32 	%f173, %r190;
	add.f32 	%f174, %f172, %f173;
	add.s32 	%r194, %r398, 1536;
	mul.wide.u32 	%rd59, %r194, 4;
	add.s64 	%rd55, %rd1, %rd59;
	// begin inline asm
	ld.global.nc.u32 %r191, [%rd55];
	// end inline asm
	mov.b32 	%f175, %r191;
	add.f32 	%f523, %f174, %f175;
	add.s32 	%r74, %r399, 2048;
	add.s32 	%r195, %r399, 1024;
	add.s32 	%r398, %r398, 2048;
	setp.lt.s32 	%p19, %r195, %r56;
	mov.u32 	%r399, %r74;
	@%p19 bra 	$L__BB5_45;
$L__BB5_46:
	setp.lt.u32 	%p20, %r56, 512;
	@%p20 bra 	$L__BB5_51;
	// begin inline asm
	mov.u32 %r220, %laneid;
	// end inline asm
	mov.b32 	%r221, 1;
	mov.b32 	%r234, 31;
	mov.b32 	%r235, -1;
	// begin inline asm
	{  .reg .f32 r0;  .reg .pred p;  shfl.sync.down.b32 r0|p, %f523, %r221, %r234, %r235;  @p add.f32 r0, r0, %f523;  mov.f32 %f235, r0;}
	// end inline asm
	mov.b32 	%r224, 2;
	// begin inline asm
	{  .reg .f32 r0;  .reg .pred p;  shfl.sync.down.b32 r0|p, %f235, %r224, %r234, %r235;  @p add.f32 r0, r0, %f235;  mov.f32 %f238, r0;}
	// end inline asm
	mov.b32 	%r227, 4;
	// begin inline asm
	{  .reg .f32 r0;  .reg .pred p;  shfl.sync.down.b32 r0|p, %f238, %r227, %r234, %r235;  @p add.f32 r0, r0, %f238;  mov.f32 %f241, r0;}
	// end inline asm
	mov.b32 	%r230, 8;
	// begin inline asm
	{  .reg .f32 r0;  .reg .pred p;  shfl.sync.down.b32 r0|p, %f241, %r230, %r234, %r235;  @p add.f32 r0, r0, %f241;  mov.f32 %f244, r0;}
	// end inline asm
	mov.b32 	%r233, 16;
	// begin inline asm
	{  .reg .f32 r0;  .reg .pred p;  shfl.sync.down.b32 r0|p, %f244, %r233, %r234, %r235;  @p add.f32 r0, r0, %f244;  mov.f32 %f530, r0;}
	// end inline asm
	setp.ne.s32 	%p39, %r220, 0;
	@%p39 bra 	$L__BB5_49;
	shr.u32 	%r236, %r57, 3;
	and.b32  	%r237, %r236, 124;
	mov.u32 	%r238, _ZZN3cub18CUB_300001_SM_10006detail6reduce18DeviceReduceKernelINS2_10policy_hubIfjN4cuda3std3__44plusIvEEE10Policy1000EPfjS9_fNS7_10__identityEEEvT0_PT3_T1_NS0_13GridEvenShareISH_EET2_T4_E12temp_storage;
	add.s32 	%r239, %r238, %r237;
	st.shared.f32 	[%r239+16], %f530;
$L__BB5_49:
	bar.sync 	0;
	setp.ne.s32 	%p40, %r57, 0;
	@%p40 bra 	$L__BB5_71;
	ld.shared.f32 	%f250, [_ZZN3cub18CUB_300001_SM_10006detail6reduce18DeviceReduceKernelINS2_10policy_hubIfjN4cuda3std3__44plusIvEEE10Policy1000EPfjS9_fNS7_10__identityEEEvT0_PT3_T1_NS0_13GridEvenShareISH_EET2_T4_E12temp_storage+20];
	add.f32 	%f251, %f530, %f250;
	ld.shared.f32 	%f252, [_ZZN3cub18CUB_300001_SM_10006detail6reduce18DeviceReduceKernelINS2_10policy_hubIfjN4cuda3std3__44plusIvEEE10Policy1000EPfjS9_fNS7_10__identityEEEvT0_PT3_T1_NS0_13GridEvenShareISH_EET2_T4_E12temp_storage+24];
	add.f32 	%f253, %f251, %f252;
	ld.shared.f32 	%f254, [_ZZN3cub18CUB_300001_SM_10006detail6reduce18DeviceReduceKernelINS2_10policy_hubIfjN4cuda3std3__44plusIvEEE10Policy1000EPfjS9_fNS7_10__identityEEEvT0_PT3_T1_NS0_13GridEvenShareISH_EET2_T4_E12temp_storage+28];
	add.f32 	%f255, %f253, %f254;
	ld.shared.f32 	%f256, [_ZZN3cub18CUB_300001_SM_10006detail6reduce18DeviceReduceKernelINS2_10policy_hubIfjN4cuda3std3__44plusIvEEE10Policy1000EPfjS9_fNS7_10__identityEEEvT0_PT3_T1_NS0_13GridEvenShareISH_EET2_T4_E12temp_storage+32];
	add.f32 	%f257, %f255, %f256;
	ld.shared.f32 	%f258, [_ZZN3cub18CUB_300001_SM_10006detail6reduce18DeviceReduceKernelINS2_10policy_hubIfjN4cuda3std3__44plusIvEEE10Policy1000EPfjS9_fNS7_10__identityEEEvT0_PT3_T1_NS0_13GridEvenShareISH_EET2_T4_E12temp_storage+36];
	add.f32 	%f259, %f257, %f258;
	ld.shared.f32 	%f260, [_ZZN3cub18CUB_300001_SM_10006detail6reduce18DeviceReduceKernelINS2_10policy_hubIfjN4cuda3std3__44plusIvEEE10Policy1000EPfjS9_fNS7_10__identityEEEvT0_PT3_T1_NS0_13GridEvenShareISH_EET2_T4_E12temp_storage+40];
	add.f32 	%f261, %f259, %f260;
	ld.shared.f32 	%f262, [_ZZN3cub18CUB_300001_SM_10006detail6reduce18DeviceReduceKernelINS2_10policy_hubIfjN4cuda3std3__44plusIvEEE10Policy1000EPfjS9_fNS7_10__identityEEEvT0_PT3_T1_NS0_13GridEvenShareISH_EET2_T4_E12temp_storage+44];
	add.f32 	%f263, %f261, %f262;
	ld.shared.f32 	%f264, [_ZZN3cub18CUB_300001_SM_10006detail6reduce18DeviceReduceKernelINS2_10policy_hubIfjN4cuda3std3__44plusIvEEE10Policy1000EPfjS9_fNS7_10__identityEEEvT0_PT3_T1_NS0_13GridEvenShareISH_EET2_T4_E12temp_storage+48];
	add.f32 	%f265, %f263, %f264;
	ld.shared.f32 	%f266, [_ZZN3cub18CUB_300001_SM_10006detail6reduce18DeviceReduceKernelINS2_10policy_hubIfjN4cuda3std3__44plusIvEEE10Policy1000EPfjS9_fNS7_10__identityEEEvT0_PT3_T1_NS0_13GridEvenShareISH_EET2_T4_E12temp_storage+52];
	add.f32 	%f267, %f265, %f266;
	ld.shared.f32 	%f268, [_ZZN3cub18CUB_300001_SM_10006detail6reduce18DeviceReduceKernelINS2_10policy_hubIfjN4cuda3std3__44plusIvEEE10Policy1000EPfjS9_fNS7_10__identityEEEvT0_PT3_T1_NS0_13GridEvenShareISH_EET2_T4_E12temp_storage+56];
	add.f32 	%f269, %f267, %f268;
	ld.shared.f32 	%f270, [_ZZN3cub18CUB_300001_SM_10006detail6reduce18DeviceReduceKernelINS2_10policy_hubIfjN4cuda3std3__44plusIvEEE10Policy1000EPfjS9_fNS7_10__identityEEEvT0_PT3_T1_NS0_13GridEvenShareISH_EET2_T4_E12temp_storage+60];
	add.f32 	%f271, %f269, %f270;
	ld.shared.f32 	%f272, [_ZZN3cub18CUB_300001_SM_10006detail6reduce18DeviceReduceKernelINS2_10policy_hubIfjN4cuda3std3__44plusIvEEE10Policy1000EPfjS9_fNS7_10__identityEEEvT0_PT3_T1_NS0_13GridEvenShareISH_EET2_T4_E12temp_storage+64];
	add.f32 	%f273, %f271, %f272;
	ld.shared.f32 	%f274, [_ZZN3cub18CUB_300001_SM_10006detail6reduce18DeviceReduceKernelINS2_10policy_hubIfjN4cuda3std3__44plusIvEEE10Policy1000EPfjS9_fNS7_10__identityEEEvT0_PT3_T1_NS0_13GridEvenShareISH_EET2_T4_E12temp_storage+68];
	add.f32 	%f275, %f273, %f274;
	ld.shared.f32 	%f276, [_ZZN3cub18CUB_300001_SM_10006detail6reduce18DeviceReduceKernelINS2_10policy_hubIfjN4cuda3std3__44plusIvEEE10Policy1000EPfjS9_fNS7_10__identityEEEvT0_PT3_T1_NS0_13GridEvenShareISH_EET2_T4_E12temp_storage+72];
	add.f32 	%f277, %f275, %f276;
	ld.shared.f32 	%f278, [_ZZN3cub18CUB_300001_SM_10006detail6reduce18DeviceReduceKernelINS2_10policy_hubIfjN4cuda3std3__44plusIvEEE10Policy1000EPfjS9_fNS7_10__identityEEEvT0_PT3_T1_NS0_13GridEvenShareISH_EET2_T4_E12temp_storage+76];
	add.f32 	%f530, %f277, %f278;
	bra.uni 	$L__BB5_71;
$L__BB5_51:
	// begin inline asm
	mov.u32 %r196, %laneid;
	// end inline asm
	and.b32  	%r212, %r57, 992;
	add.s32 	%r213, %r212, 32;
	setp.gt.u32 	%p21, %r213, %r56;
	not.b32 	%r214, %r212;
	add.s32 	%r215, %r56, %r214;
	selp.b32 	%r210, %r215, 31, %p21;
	mov.b32 	%r197, 1;
	mov.b32 	%r211, -1;
	// begin inline asm
	{  .reg .f32 r0;  .reg .pred p;  shfl.sync.down.b32 r0|p, %f523, %r197, %r210, %r211;  @p add.f32 r0, r0, %f523;  mov.f32 %f176, r0;}
	// end inline asm
	mov.b32 	%r200, 2;
	// begin inline asm
	{  .reg .f32 r0;  .reg .pred p;  shfl.sync.down.b32 r0|p, %f176, %r200, %r210, %r211;  @p add.f32 r0, r0, %f176;  mov.f32 %f179, r0;}
	// end inline asm
	mov.b32 	%r203, 4;
	// begin inline asm
	{  .reg .f32 r0;  .reg .pred p;  shfl.sync.down.b32 r0|p, %f179, %r203, %r210, %r211;  @p add.f32 r0, r0, %f179;  mov.f32 %f182, r0;}
	// end inline asm
	mov.b32 	%r206, 8;
	// begin inline asm
	{  .reg .f32 r0;  .reg .pred p;  shfl.sync.down.b32 r0|p, %f182, %r206, %r210, %r211;  @p add.f32 r0, r0, %f182;  mov.f32 %f185, r0;}
	// end inline asm
	mov.b32 	%r209, 16;
	// begin inline asm
	{  .reg .f32 r0;  .reg .pred p;  shfl.sync.down.b32 r0|p, %f185, %r209, %r210, %r211;  @p add.f32 r0, r0, %f185;  mov.f32 %f530, r0;}
	// end inline asm
	setp.ne.s32 	%p22, %r196, 0;
	@%p22 bra 	$L__BB5_53;
	shr.u32 	%r216, %r57, 3;
	and.b32  	%r217, %r216, 124;
	mov.u32 	%r218, _ZZN3cub18CUB_300001_SM_10006detail6reduce18DeviceReduceKernelINS2_10policy_hubIfjN4cuda3std3__44plusIvEEE10Policy1000EPfjS9_fNS7_10__identityEEEvT0_PT3_T1_NS0_13GridEvenShareISH_EET2_T4_E12temp_storage;
	add.s32 	%r219, %r218, %r217;
	st.shared.f32 	[%r219+16], %f530;
$L__BB5_53:
	bar.sync 	0;
	setp.ne.s32 	%p23, %r57, 0;
	@%p23 bra 	$L__BB5_71;
	setp.gt.u32 	%p24, %r56, 32;
	ld.shared.f32 	%f191, [_ZZN3cub18CUB_300001_SM_10006detail6reduce18DeviceReduceKernelINS2_10policy_hubIfjN4cuda3std3__44plusIvEEE10Policy1000EPfjS9_fNS7_10__identityEEEvT0_PT3_T1_NS0_13GridEvenShareISH_EET2_T4_E12temp_storage+20];
	add.f32 	%f192, %f530, %f191;
	selp.f32 	%f193, %f192, %f530, %p24;
	setp.gt.u32 	%p25, %r56, 64;
	ld.shared.f32 	%f194, [_ZZN3cub18CUB_300001_SM_10006detail6reduce18DeviceReduceKernelINS2_10policy_hubIfjN4cuda3std3__44plusIvEEE10Policy1000EPfjS9_fNS7_10__identityEEEvT0_PT3_T1_NS0_13GridEvenShareISH_EET2_T4_E12temp_storage+24];
	add.f32 	%f195, %f194, %f193;
	selp.f32 	%f196, %f195, %f193, %p25;
	setp.gt.u32 	%p26, %r56, 96;
	ld.shared.f32 	%f197, [_ZZN3cub18CUB_300001_SM_10006detail6reduce18DeviceReduceKernelINS2_10policy_hubIfjN4cuda3std3__44plusIvEEE10Policy1000EPfjS9_fNS7_10__identityEEEvT0_PT3_T1_NS0_13GridEvenShareISH_EET2_T4_E12temp_storage+28];
	add.f32 	%f198, %f197, %f196;
	selp.f32 	%f199, %f198, %f196, %p26;
	setp.gt.u32 	%p27, %r56, 128;
	ld.shared.f32 	%f200, [_ZZN3cub18CUB_300001_SM_10006detail6reduce18DeviceReduceKernelINS2_10policy_hubIfjN4cuda3std3__44plusIvEEE10Policy1000EPfjS9_fNS7_10__identityEEEvT0_PT3_T1_NS0_13GridEvenShareISH_EET2_T4_E12temp_storage+32];
	add.f32 	%f201, %f200, %f199;
	selp.f32 	%f202, %f201, %f199, %p27;
	setp.gt.u32 	%p28, %r56, 160;
	ld.shared.f32 	%f203, [_ZZN3cub18CUB_300001_SM_10006detail6reduce18DeviceReduceKernelINS2_10policy_hubIfjN4cuda3std3__44plusIvEEE10Policy1000EPfjS9_fNS7_10__identityEEEvT0_PT3_T1_NS0_13GridEvenShareISH_EET2_T4_E12temp_storage+36];
	add.f32 	%f204, %f203, %f202;
	selp.f32 	%f205, %f204, %f202, %p28;
	setp.gt.u32 	%p29, %r56, 192;
	ld.shared.f32 	%f206, [_ZZN3cub18CUB_300001_SM_10006detail6reduce18DeviceReduceKernelINS2_10policy_hubIfjN4cuda3std3__44plusIvEEE10Policy1000EPfjS9_fNS7_10__identityEEEvT0_PT3_T1_NS0_13GridEvenShareISH_EET2_T4_E12temp_storage+40];
	add.f32 	%f207, %f206, %f205;
	selp.f32 	%f208, %f207, %f205, %p29;
	setp.gt.u32 	%p30, %r56, 224;
	ld.shared.f32 	%f209, [_ZZN3cub18CUB_300001_SM_10006detail6reduce18DeviceReduceKernelINS2_10policy_hubIfjN4cuda3std3__44plusIvEEE10Policy1000EPfjS9_fNS7_10__identityEEEvT0_PT3_T1_NS0_13GridEvenShareISH_EET2_T4_E12temp_storage+44];
	add.f32 	%f210, %f209, %f208;
	selp.f32 	%f211, %f210, %f208, %p30;
	setp.gt.u32 	%p31, %r56, 256;
	ld.shared.f32 	%f212, [_ZZN3cub18CUB_300001_SM_10006detail6reduce18DeviceReduceKernelINS2_10policy_hubIfjN4cuda3std3__44plusIvEEE10Policy1000EPfjS9_fNS7_10__identityEEEvT0_PT3_T1_NS0_13GridEvenShareISH_EET2_T4_E12temp_storage+48];
	add.f32 	%f213, %f212, %f211;
	selp.f32 	%f214, %f213, %f211, %p31;
	setp.gt.u32 	%p32, %r56, 288;
	ld.shared.f32 	%f215, [_ZZN3cub18CUB_300001_SM_10006detail6reduce18DeviceReduceKernelINS2_10policy_hubIfjN4cuda3std3__44plusIvEEE10Policy1000EPfjS9_fNS7_10__identityEEEvT0_PT3_T1_NS0_13GridEvenShareISH_EET2_T4_E12temp_storage+52];
	add.f32 	%f216, %f215, %f214;
	selp.f32 	%f217, %f216, %f214, %p32;
	setp.gt.u32 	%p33, %r56, 320;
	ld.shared.f32 	%f218, [_ZZN3cub18CUB_300001_SM_10006detail6reduce18DeviceReduceKernelINS2_10policy_hubIfjN4cuda3std3__44plusIvEEE10Policy1000EPfjS9_fNS7_10__identityEEEvT0_PT3_T1_NS0_13GridEvenShareISH_EET2_T4_E12temp_storage+56];
	add.f32 	%f219, %f218, %f217;
	selp.f32 	%f220, %f219, %f217, %p33;
	setp.gt.u32 	%p34, %r56, 352;
	ld.shared.f32 	%f221, [_ZZN3cub18CUB_300001_SM_10006detail6reduce18DeviceReduceKernelINS2_10policy_hubIfjN4cuda3std3__44plusIvEEE10Policy1000EPfjS9_fNS7_10__identityEEEvT0_PT3_T1_NS0_13GridEvenShareISH_EET2_T4_E12temp_storage+60];
	add.f32 	%f222, %f221, %f220;
	selp.f32 	%f223, %f222, %f220, %p34;
	setp.gt.u32 	%p35, %r56, 384;
	ld.shared.f32 	%f224, [_ZZN3cub18CUB_300001_SM_10006detail6reduce18DeviceReduceKernelINS2_10policy_hubIfjN4cuda3std3__44plusIvEEE10Policy1000EPfjS9_fNS7_10__identityEEEvT0_PT3_T1_NS0_13GridEvenShareISH_EET2_T4_E12temp_storage+64];
	add.f32 	%f225, %f224, %f223;
	selp.f32 	%f226, %f225, %f223, %p35;
	setp.gt.u32 	%p36, %r56, 416;
	ld.shared.f32 	%f227, [_ZZN3cub18CUB_300001_SM_10006detail6reduce18DeviceReduceKernelINS2_10policy_hubIfjN4cuda3std3__44plusIvEEE10Policy1000EPfjS9_fNS7_10__identityEEEvT0_PT3_T1_NS0_13GridEvenShareISH_EET2_T4_E12temp_storage+68];
	add.f32 	%f228, %f227, %f226;
	selp.f32 	%f229, %f228, %f226, %p36;
	setp.gt.u32 	%p37, %r56, 448;
	ld.shared.f32 	%f230, [_ZZN3cub18CUB_300001_SM_10006detail6reduce18DeviceReduceKernelINS2_10policy_hubIfjN4cuda3std3__44plusIvEEE10Policy1000EPfjS9_fNS7_10__identityEEEvT0_PT3_T1_NS0_13GridEvenShareISH_EET2_T4_E12temp_storage+72];
	add.f32 	%f231, %f230, %f229;
	selp.f32 	%f232, %f231, %f229, %p37;
	setp.gt.u32 	%p38, %r56, 480;
	ld.shared.f32 	%f233, [_ZZN3cub18CUB_300001_SM_10006detail6reduce18DeviceReduceKernelINS2_10policy_hubIfjN4cuda3std3__44plusIvEEE10Policy1000EPfjS9_fNS7_10__identityEEEvT0_PT3_T1_NS0_13GridEvenShareISH_EET2_T4_E12temp_storage+76];
	add.f32 	%f234, %f233, %f232;
	selp.f32 	%f530, %f234, %f232, %p38;
	bra.uni 	$L__BB5_71;
$L__BB5_55:
	mov.u32 	%r76, %tid.x;
	add.s32 	%r121, %r76, %r5;
	mul.wide.u32 	%rd20, %r121, 4;
	add.s64 	%rd4, %rd1, %rd20;
	// begin inline asm
	ld.global.nc.u32 %r105, [%rd4];
	// end inline asm
	mov.b32 	%f52, %r105;
	add.s64 	%rd5, %rd4, 2048;
	// begin inline asm
	ld.global.nc.u32 %r106, [%rd5];
	// end inline asm
	mov.b32 	%f53, %r106;
	add.s64 	%rd6, %rd4, 4096;
	// begin inline asm
	ld.global.nc.u32 %r107, [%rd6];
	// end inline asm
	mov.b32 	%f54, %r107;
	add.s64 	%rd7, %rd4, 6144;
	// begin inline asm
	ld.global.nc.u32 %r108, [%rd7];
	// end inline asm
	mov.b32 	%f55, %r108;
	add.s64 	%rd8, %rd4, 8192;
	// begin inline asm
	ld.global.nc.u32 %r109, [%rd8];
	// end inline asm
	mov.b32 	%f56, %r109;
	add.s64 	%rd9, %rd4, 10240;
	// begin inline asm
	ld.global.nc.u32 %r110, [%rd9];
	// end inline asm
	mov.b32 	%f57, %r110;
	add.s64 	%rd10, %rd4, 12288;
	// begin inline asm
	ld.global.nc.u32 %r111, [%rd10];
	// end inline asm
	mov.b32 	%f58, %r111;
	add.s64 	%rd11, %rd4, 14336;
	// begin inline asm
	ld.global.nc.u32 %r112, [%rd11];
	// end inline asm
	mov.b32 	%f59, %r112;
	add.s64 	%rd12, %rd4, 16384;
	// begin inline asm
	ld.global.nc.u32 %r113, [%rd12];
	// end inline asm
	mov.b32 	%f60, %r113;
	add.s64 	%rd13, %rd4, 18432;
	// begin inline asm
	ld.global.nc.u32 %r114, [%rd13];
	// end inline asm
	mov.b32 	%f61, %r114;
	add.s64 	%rd14, %rd4, 20480;
	// begin inline asm
	ld.global.nc.u32 %r115, [%rd14];
	// end inline asm
	mov.b32 	%f62, %r115;
	add.s64 	%rd15, %rd4, 22528;
	// begin inline asm
	ld.global.nc.u32 %r116, [%rd15];
	// end inline asm
	mov.b32 	%f63, %r116;
	add.s64 	%rd16, %rd4, 24576;
	// begin inline asm
	ld.global.nc.u32 %r117, [%rd16];
	// end inline asm
	mov.b32 	%f64, %r117;
	add.s64 	%rd17, %rd4, 26624;
	// begin inline asm
	ld.global.nc.u32 %r118, [%rd17];
	// end inline asm
	mov.b32 	%f65, %r118;
	add.s64 	%rd18, %rd4, 28672;
	// begin inline asm
	ld.global.nc.u32 %r119, [%rd18];
	// end inline asm
	mov.b32 	%f66, %r119;
	add.s64 	%rd19, %rd4, 30720;
	// begin inline asm
	ld.global.nc.u32 %r120, [%rd19];
	// end inline asm
	mov.b32 	%f67, %r120;
	add.f32 	%f68, %f52, %f53;
	add.f32 	%f69, %f54, %f55;
	add.f32 	%f70, %f56, %f57;
	add.f32 	%f71, %f58, %f59;
	add.f32 	%f72, %f60, %f61;
	add.f32 	%f73, %f62, %f63;
	add.f32 	%f74, %f64, %f65;
	add.f32 	%f75, %f66, %f67;
	add.f32 	%f76, %f68, %f69;
	add.f32 	%f77, %f70, %f71;
	add.f32 	%f78, %f72, %f73;
	add.f32 	%f79, %f74, %f75;
	add.f32 	%f80, %f76, %f77;
	add.f32 	%f81, %f78, %f79;
	add.f32 	%f529, %f80, %f81;
	setp.lt.u32 	%p3, %r56, %r4;
	@%p3 bra 	$L__BB5_67;
	add.s32 	%r77, %r4, %r5;
	add.s32 	%r401, %r77, 512;
	add.s32 	%r400, %r77, %r76;
	mov.b32 	%r402, 0;
$L__BB5_57:
	add.s32 	%r5, %r5, %r4;
	add.s32 	%r123, %r1, -8192;
	setp.gt.u32 	%p4, %r5, %r123;
	@%p4 bra 	$L__BB5_59;
	add.s32 	%r140, %r76, %r5;
	mul.wide.u32 	%rd37, %r140, 4;
	add.s64 	%rd21, %rd1, %rd37;
	// begin inline asm
	ld.global.nc.u32 %r124, [%rd21];
	// end inline asm
	mov.b32 	%f82, %r124;
	add.s64 	%rd22, %rd21, 2048;
	// begin inline asm
	ld.global.nc.u32 %r125, [%rd22];
	// end inline asm
	mov.b32 	%f83, %r125;
	add.s64 	%rd23, %rd21, 4096;
	// begin inline asm
	ld.global.nc.u32 %r126, [%rd23];
	// end inline asm
	mov.b32 	%f84, %r126;
	add.s64 	%rd24, %rd21, 6144;
	// begin inline asm
	ld.global.nc.u32 %r127, [%rd24];
	// end inline asm
	mov.b32 	%f85, %r127;
	add.s64 	%rd25, %rd21, 8192;
	// begin inline asm
	ld.global.nc.u32 %r128, [%rd25];
	// end inline asm
	mov.b32 	%f86, %r128;
	add.s64 	%rd26, %rd21, 10240;
	// begin inline asm
	ld.global.nc.u32 %r129, [%rd26];
	// end inline asm
	mov.b32 	%f87, %r129;
	add.s64 	%rd27, %rd21, 12288;
	// begin inline asm
	ld.global.nc.u32 %r130, [%rd27];
	// end inline asm
	mov.b32 	%f88, %r130;
	add.s64 	%rd28, %rd21, 14336;
	// begin inline asm
	ld.global.nc.u32 %r131, [%rd28];
	// end inline asm
	mov.b32 	%f89, %r131;
	add.s64 	%rd29, %rd21, 16384;
	// begin inline asm
	ld.global.nc.u32 %r132, [%rd29];
	// end inline asm
	mov.b32 	%f90, %r132;
	add.s64 	%rd30, %rd21, 18432;
	// begin inline asm
	ld.global.nc.u32 %r133, [%rd30];
	// end inline asm
	mov.b32 	%f91, %r133;
	add.s64 	%rd31, %rd21, 20480;
	// begin inline asm
	ld.global.nc.u32 %r134, [%rd31];
	// end inline asm
	mov.b32 	%f92, %r134;
	add.s64 	%rd32, %rd21, 22528;
	// begin inline asm
	ld.global.nc.u32 %r135, [%rd32];
	// end inline asm
	mov.b32 	%f93, %r135;
	add.s64 	%rd33, %rd21, 24576;
	// begin inline asm
	ld.global.nc.u32 %r136, [%rd33];
	// end inline asm
	mov.b32 	%f94, %r136;
	add.s64 	%rd34, %rd21, 26624;
	// begin inline asm
	ld.global.nc.u32 %r137, [%rd34];
	// end inline asm
	mov.b32 	%f95, %r137;
	add.s64 	%rd35, %rd21, 28672;
	// begin inline asm
	ld.global.nc.u32 %r138, [%rd35];
	// end inline asm
	mov.b32 	%f96, %r138;
	add.s64 	%rd36, %rd21, 30720;
	// begin inline asm
	ld.global.nc.u32 %r139, [%rd36];
	// end inline asm
	mov.b32 	%f97, %r139;
	add.f32 	%f98, %f529, %f82;
	add.f32 	%f99, %f83, %f84;
	add.f32 	%f100, %f85, %f86;
	add.f32 	%f101, %f87, %f88;
	add.f32 	%f102, %f89, %f90;
	add.f32 	%f103, %f91, %f92;
	add.f32 	%f104, %f93, %f94;
	add.f32 	%f105, %f95, %f96;
	add.f32 	%f106, %f98, %f99;
	add.f32 	%f107, %f100, %f101;
	add.f32 	%f108, %f102, %f103;
	add.f32 	%f109, %f104, %f105;
	add.f32 	%f110, %f106, %f107;
	add.f32 	%f111, %f108, %f109;
	add.f32 	%f112, %f110, %f111;
	add.f32 	%f529, %f112, %f97;
	sub.s32 	%r141, %r1, %r5;
	setp.lt.u32 	%p5, %r141, %r4;
	add.s32 	%r402, %r402, 1;
	add.s32 	%r401, %r401, %r4;
	add.s32 	%r400, %r400, %r4;
	@%p5 bra 	$L__BB5_67;
	bra.uni 	$L__BB5_57;
$L__BB5_59:
	setp.le.u32 	%p6, %r1, %r5;
	@%p6 bra 	$L__BB5_67;
	sub.s32 	%r88, %r1, %r5;
	setp.ge.s32 	%p7, %r76, %r88;
	@%p7 bra 	$L__BB5_67;
	not.b32 	%r142, %r76;
	add.s32 	%r143, %r1, %r142;
	sub.s32 	%r144, %r143, %r77;
	mul.lo.s32 	%r145, %r2, %r402;
	shl.b32 	%r146, %r145, 13;
	sub.s32 	%r89, %r144, %r146;
	shr.u32 	%r147, %r143, 9;
	add.s32 	%r90, %r147, 1;
	and.b32  	%r148, %r143, 1536;
	setp.eq.s32 	%p8, %r148, 1536;
	mov.u32 	%r407, %r76;
	@%p8 bra 	$L__BB5_64;
	and.b32  	%r149, %r90, 3;
	neg.s32 	%r404, %r149;
	mov.u32 	%r407, %r76;
$L__BB5_63:
	.pragma "nounroll";
	mul.wide.u32 	%rd39, %r400, 4;
	add.s64 	%rd38, %rd1, %rd39;
	// begin inline asm
	ld.global.nc.u32 %r150, [%rd38];
	// end inline asm
	mov.b32 	%f114, %r150;
	add.f32 	%f529, %f529, %f114;
	add.s32 	%r407, %r407, 512;
	add.s32 	%r400, %r400, 512;
	add.s32 	%r404, %r404, 1;
	setp.ne.s32 	%p9, %r404, 0;
	@%p9 bra 	$L__BB5_63;
$L__BB5_64:
	setp.lt.u32 	%p10, %r89, 1536;
	@%p10 bra 	$L__BB5_67;
	add.s32 	%r409, %r407, 1024;
	add.s32 	%r408, %r407, %r401;
$L__BB5_66:
	add.s32 	%r155, %r408, -512;
	mul.wide.u32 	%rd44, %r155, 4;
	add.s64 	%rd40, %rd1, %rd44;
	// begin inline asm
	ld.global.nc.u32 %r151, [%rd40];
	// end inline asm
	mov.b32 	%f115, %r151;
	add.f32 	%f116, %f529, %f115;
	mul.wide.u32 	%rd45, %r408, 4;
	add.s64 	%rd41, %rd1, %rd45;
	// begin inline asm
	ld.global.nc.u32 %r152, [%rd41];
	// end inline asm
	mov.b32 	%f117, %r152;
	add.f32 	%f118, %f116, %f117;
	add.s32 	%r156, %r408, 512;
	mul.wide.u32 	%rd46, %r156, 4;
	add.s64 	%rd42, %rd1, %rd46;
	// begin inline asm
	ld.global.nc.u32 %r153, [%rd42];
	// end inline asm
	mov.b32 	%f119, %r153;
	add.f32 	%f120, %f118, %f119;
	add.s32 	%r157, %r408, 1024;
	mul.wide.u32 	%rd47, %r157, 4;
	add.s64 	%rd43, %rd1, %rd47;
	// begin inline asm
	ld.global.nc.u32 %r154, [%rd43];
	// end inline asm
	mov.b32 	%f121, %r154;
	add.f32 	%f529, %f120, %f121;
	add.s32 	%r103, %r409, 2048;
	add.s32 	%r158, %r409, 1024;
	add.s32 	%r408, %r408, 2048;
	setp.lt.s32 	%p11, %r158, %r88;
	mov.u32 	%r409, %r103;
	@%p11 bra 	$L__BB5_66;
$L__BB5_67:
	// begin inline asm
	mov.u32 %r159, %laneid;
	// end inline asm
	mov.b32 	%r160, 1;
	mov.b32 	%r173, 31;
	mov.b32 	%r174, -1;
	// begin inline asm
	{  .reg .f32 r0;  .reg .pred p;  shfl.sync.down.b32 r0|p, %f529, %r160, %r173, %r174;  @p add.f32 r0, r0, %f529;  mov.f32 %f122, r0;}
	// end inline asm
	mov.b32 	%r163, 2;
	// begin inline asm
	{  .reg .f32 r0;  .reg .pred p;  shfl.sync.down.b32 r0|p, %f122, %r163, %r173, %r174;  @p add.f32 r0, r0, %f122;  mov.f32 %f125, r0;}
	// end inline asm
	mov.b32 	%r166, 4;
	// begin inline asm
	{  .reg .f32 r0;  .reg .pred p;  shfl.sync.down.b32 r0|p, %f125, %r166, %r173, %r174;  @p add.f32 r0, r0, %f125;  mov.f32 %f128, r0;}
	// end inline asm
	mov.b32 	%r169, 8;
	// begin inline asm
	{  .reg .f32 r0;  .reg .pred p;  shfl.sync.down.b32 r0|p, %f128, %r169, %r173, %r174;  @p add.f32 r0, r0, %f128;  mov.f32 %f131, r0;}
	// end inline asm
	mov.b32 	%r172, 16;
	// begin inline asm
	{  .reg .f32 r0;  .reg .pred p;  shfl.sync.down.b32 r0|p, %f131, %r172, %r173, %r174;  @p add.f32 r0, r0, %f131;  mov.f32 %f530, r0;}
	// end inline asm
	setp.ne.s32 	%p12, %r159, 0;
	@%p12 bra 	$L__BB5_69;
	shr.u32 	%r175, %r76, 3;
	and.b32  	%r176, %r175, 124;
	mov.u32 	%r177, _ZZN3cub18CUB_300001_SM_10006detail6reduce18DeviceReduceKernelINS2_10policy_hubIfjN4cuda3std3__44plusIvEEE10Policy1000EPfjS9_fNS7_10__identityEEEvT0_PT3_T1_NS0_13GridEvenShareISH_EET2_T4_E12temp_storage;
	add.s32 	%r178, %r177, %r176;
	st.shared.f32 	[%r178+16], %f530;
$L__BB5_69:
	bar.sync 	0;
	setp.ne.s32 	%p13, %r76, 0;
	@%p13 bra 	$L__BB5_71;
	ld.shared.f32 	%f137, [_ZZN3cub18CUB_300001_SM_10006detail6reduce18DeviceReduceKernelINS2_10policy_hubIfjN4cuda3std3__44plusIvEEE10Policy1000EPfjS9_fNS7_10__identityEEEvT0_PT3_T1_NS0_13GridEvenShareISH_EET2_T4_E12temp_storage+20];
	add.f32 	%f138, %f530, %f137;
	ld.shared.f32 	%f139, [_ZZN3cub18CUB_300001_SM_10006detail6reduce18DeviceReduceKernelINS2_10policy_hubIfjN4cuda3std3__44plusIvEEE10Policy1000EPfjS9_fNS7_10__identityEEEvT0_PT3_T1_NS0_13GridEvenShareISH_EET2_T4_E12temp_storage+24];
	add.f32 	%f140, %f138, %f139;
	ld.shared.f32 	%f141, [_ZZN3cub18CUB_300001_SM_10006detail6reduce18DeviceReduceKernelINS2_10policy_hubIfjN4cuda3std3__44plusIvEEE10Policy1000EPfjS9_fNS7_10__identityEEEvT0_PT3_T1_NS0_13GridEvenShareISH_EET2_T4_E12temp_storage+28];
	add.f32 	%f142, %f140, %f141;
	ld.shared.f32 	%f143, [_ZZN3cub18CUB_300001_SM_10006detail6reduce18DeviceReduceKernelINS2_10policy_hubIfjN4cuda3std3__44plusIvEEE10Policy1000EPfjS9_fNS7_10__identityEEEvT0_PT3_T1_NS0_13GridEvenShareISH_EET2_T4_E12temp_storage+32];
	add.f32 	%f144, %f142, %f143;
	ld.shared.f32 	%f145, [_ZZN3cub18CUB_300001_SM_10006detail6reduce18DeviceReduceKernelINS2_10policy_hubIfjN4cuda3std3__44plusIvEEE10Policy1000EPfjS9_fNS7_10__identityEEEvT0_PT3_T1_NS0_13GridEvenShareISH_EET2_T4_E12temp_storage+36];
	add.f32 	%f146, %f144, %f145;
	ld.shared.f32 	%f147, [_ZZN3cub18CUB_300001_SM_10006detail6reduce18DeviceReduceKernelINS2_10policy_hubIfjN4cuda3std3__44plusIvEEE10Policy1000EPfjS9_fNS7_10__identityEEEvT0_PT3_T1_NS0_13GridEvenShareISH_EET2_T4_E12temp_storage+40];
	add.f32 	%f148, %f146, %f147;
	ld.shared.f32 	%f149, [_ZZN3cub18CUB_300001_SM_10006detail6reduce18DeviceReduceKernelINS2_10policy_hubIfjN4cuda3std3__44plusIvEEE10Policy1000EPfjS9_fNS7_10__identityEEEvT0_PT3_T1_NS0_13GridEvenShareISH_EET2_T4_E12temp_storage+44];
	add.f32 	%f150, %f148, %f149;
	ld.shared.f32 	%f151, [_ZZN3cub18CUB_300001_SM_10006detail6reduce18DeviceReduceKernelINS2_10policy_hubIfjN4cuda3std3__44plusIvEEE10Policy1000EPfjS9_fNS7_10__identityEEEvT0_PT3_T1_NS0_13GridEvenShareISH_EET2_T4_E12temp_storage+48];
	add.f32 	%f152, %f150, %f151;
	ld.shared.f32 	%f153, [_ZZN3cub18CUB_300001_SM_10006detail6reduce18DeviceReduceKernelINS2_10policy_hubIfjN4cuda3std3__44plusIvEEE10Policy1000EPfjS9_fNS7_10__identityEEEvT0_PT3_T1_NS0_13GridEvenShareISH_EET2_T4_E12temp_storage+52];
	add.f32 	%f154, %f152, %f153;
	ld.shared.f32 	%f155, [_ZZN3cub18CUB_300001_SM_10006detail6reduce18DeviceReduceKernelINS2_10policy_hubIfjN4cuda3std3__44plusIvEEE10Policy1000EPfjS9_fNS7_10__identityEEEvT0_PT3_T1_NS0_13GridEvenShareISH_EET2_T4_E12temp_storage+56];
	add.f32 	%f156, %f154, %f155;
	ld.shared.f32 	%f157, [_ZZN3cub18CUB_300001_SM_10006detail6reduce18DeviceReduceKernelINS2_10policy_hubIfjN4cuda3std3__44plusIvEEE10Policy1000EPfjS9_fNS7_10__identityEEEvT0_PT3_T1_NS0_13GridEvenShareISH_EET2_T4_E12temp_storage+60];
	add.f32 	%f158, %f156, %f157;
	ld.shared.f32 	%f159, [_ZZN3cub18CUB_300001_SM_10006detail6reduce18DeviceReduceKernelINS2_10policy_hubIfjN4cuda3std3__44plusIvEEE10Policy1000EPfjS9_fNS7_10__identityEEEvT0_PT3_T1_NS0_13GridEvenShareISH_EET2_T4_E12temp_storage+64];
	add.f32 	%f160, %f158, %f159;
	ld.shared.f32 	%f161, [_ZZN3cub18CUB_300001_SM_10006detail6reduce18DeviceReduceKernelINS2_10policy_hubIfjN4cuda3std3__44plusIvEEE10Policy1000EPfjS9_fNS7_10__identityEEEvT0_PT3_T1_NS0_13GridEvenShareISH_EET2_T4_E12temp_storage+68];
	add.f32 	%f162, %f160, %f161;
	ld.shared.f32 	%f163, [_ZZN3cub18CUB_300001_SM_10006detail6reduce18DeviceReduceKernelINS2_10policy_hubIfjN4cuda3std3__44plusIvEEE10Policy1000EPfjS9_fNS7_10__identityEEEvT0_PT3_T1_NS0_13GridEvenShareISH_EET2_T4_E12temp_storage+72];
	add.f32 	%f164, %f162, %f163;
	ld.shared.f32 	%f165, [_ZZN3cub18CUB_300001_SM_10006detail6reduce18DeviceReduceKernelINS2_10policy_hubIfjN4cuda3std3__44plusIvEEE10Policy1000EPfjS9_fNS7_10__identityEEEvT0_PT3_T1_NS0_13GridEvenShareISH_EET2_T4_E12temp_storage+76];
	add.f32 	%f530, %f164, %f165;
$L__BB5_71:
	mov.u32 	%r375, %tid.x;
	setp.ne.s32 	%p80, %r375, 0;
	@%p80 bra 	$L__BB5_73;
	ld.param.u64 	%rd119, [_ZN3cub18CUB_300001_SM_10006detail6reduce18DeviceReduceKernelINS2_10policy_hubIfjN4cuda3std3__44plusIvEEE10Policy1000EPfjS9_fNS7_10__identityEEEvT0_PT3_T1_NS0_13GridEvenShareISH_EET2_T4__param_1];
	cvta.to.global.u64 	%rd116, %rd119;
	mul.wide.u32 	%rd117, %r3, 4;
	add.s64 	%rd118, %rd116, %rd117;
	st.global.f32 	[%rd118], %f530;
$L__BB5_73:
	ret;

}
	// .globl	_ZN3cub18CUB_300001_SM_10006detail6reduce28DeviceReduceSingleTileKernelINS2_10policy_hubIfjN4cuda3std3__44plusIvEEE10Policy1000EPfSC_iS9_ffNS7_10__identityEEEvT0_T1_T2_T3_T4_T6_
.visible .entry _ZN3cub18CUB_300001_SM_10006detail6reduce28DeviceReduceSingleTileKernelINS2_10policy_hubIfjN4cuda3std3__44plusIvEEE10Policy1000EPfSC_iS9_ffNS7_10__identityEEEvT0_T1_T2_T3_T4_T6_(
	.param .u64 .ptr .align 1 _ZN3cub18CUB_300001_SM_10006detail6reduce28DeviceReduceSingleTileKernelINS2_10policy_hubIfjN4cuda3std3__44plusIvEEE10Policy1000EPfSC_iS9_ffNS7_10__identityEEEvT0_T1_T2_T3_T4_T6__param_0,
	.param .u64 .ptr .align 1 _ZN3cub18CUB_300001_SM_10006detail6reduce28DeviceReduceSingleTileKernelINS2_10policy_hubIfjN4cuda3std3__44plusIvEEE10Policy1000EPfSC_iS9_ffNS7_10__identityEEEvT0_T1_T2_T3_T4_T6__param_1,
	.param .u32 _ZN3cub18CUB_300001_SM_10006detail6reduce28DeviceReduceSingleTileKernelINS2_10policy_hubIfjN4cuda3std3__44plusIvEEE10Policy1000EPfSC_iS9_ffNS7_10__identityEEEvT0_T1_T2_T3_T4_T6__param_2,
	.param .align 1 .b8 _ZN3cub18CUB_300001_SM_10006detail6reduce28DeviceReduceSingleTileKernelINS2_10policy_hubIfjN4cuda3std3__44plusIvEEE10Policy1000EPfSC_iS9_ffNS7_10__identityEEEvT0_T1_T2_T3_T4_T6__param_3[1],
	.param .f32 _ZN3cub18CUB_300001_SM_10006detail6reduce28DeviceReduceSingleTileKernelINS2_10policy_hubIfjN4cuda3std3__44plusIvEEE10Policy1000EPfSC_iS9_ffNS7_10__identityEEEvT0_T1_T2_T3_T4_T6__param_4,
	.param .align 1 .b8 _ZN3cub18CUB_300001_SM_10006detail6reduce28DeviceReduceSingleTileKernelINS2_10policy_hubIfjN4cuda3std3__44plusIvEEE10Policy1000EPfSC_iS9_ffNS7_10__identityEEEvT0_T1_T2_T3_T4_T6__param_5[1]
)
.maxntid 512
.minnctapersm 1
{
	.reg .pred 	%p<83>;
	.reg .b32 	%r<339>;
	.reg .b32 	%f<537>;
	.reg .b64 	%rd<133>;
	// demoted variable
	.shared .align 4 .b8 _ZZN3cub18CUB_300001_SM_10006detail6reduce28DeviceReduceSingleTileKernelINS2_10policy_hubIfjN4cuda3std3__44plusIvEEE10Policy1000EPfSC_iS9_ffNS7_10__identityEEEvT0_T1_T2_T3_T4_T6_E12temp_storage[84];
	ld.param.u64 	%rd16, [_ZN3cub18CUB_300001_SM_10006detail6reduce28DeviceReduceSingleTileKernelINS2_10policy_hubIfjN4cuda3std3__44plusIvEEE10Policy1000EPfSC_iS9_ffNS7_10__identityEEEvT0_T1_T2_T3_T4_T6__param_0];
	ld.param.u64 	%rd17, [_ZN3cub18CUB_300001_SM_10006detail6reduce28DeviceReduceSingleTileKernelINS2_10policy_hubIfjN4cuda3std3__44plusIvEEE10Policy1000EPfSC_iS9_ffNS7_10__identityEEEvT0_T1_T2_T3_T4_T6__param_1];
	ld.param.u32 	%r67, [_ZN3cub18CUB_300001_SM_10006detail6reduce28DeviceReduceSingleTileKernelINS2_10policy_hubIfjN4cuda3std3__44plusIvEEE10Policy1000EPfSC_iS9_ffNS7_10__identityEEEvT0_T1_T2_T3_T4_T6__param_2];
	ld.param.f32 	%f54, [_ZN3cub18CUB_300001_SM_10006detail6reduce28DeviceReduceSingleTileKernelINS2_10policy_hubIfjN4cuda3std3__44plusIvEEE10Policy1000EPfSC_iS9_ffNS7_10__identityEEEvT0_T1_T2_T3_T4_T6__param_4];
	cvta.to.global.u64 	%rd1, %rd17;
	setp.ne.s32 	%p1, %r67, 0;
	@%p1 bra 	$L__BB6_3;
	mov.u32 	%r312, %tid.x;
	setp.ne.s32 	%p82, %r312, 0;
	@%p82 bra 	$L__BB6_74;
	st.global.f32 	[%rd1], %f54;
	bra.uni 	$L__BB6_74;
$L__BB6_3:
	and.b64  	%rd18, %rd16, 7;
	setp.ne.s64 	%p2, %rd18, 0;
	@%p2 bra 	$L__BB6_38;
	setp.gt.s32 	%p42, %r67, 8191;
	@%p42 bra 	$L__BB6_22;
	mov.u32 	%r1, %tid.x;
	setp.ge.s32 	%p54, %r1, %r67;
	mov.f32 	%f515, 0f00000000;
	mov.u32 	%r316, %r1;
	@%p54 bra 	$L__BB6_7;
	mul.wide.u32 	%rd121, %r1, 4;
	add.s64 	%rd120, %rd16, %rd121;
	// begin inline asm
	ld.global.nc.u32 %r256, [%rd120];
	// end inline asm
	mov.b32 	%f515, %r256;
	add.s32 	%r316, %r1, 512;
$L__BB6_7:
	setp.ge.s32 	%p55, %r316, %r67;
	@%p55 bra 	$L__BB6_13;
	not.b32 	%r257, %r316;
	add.s32 	%r4, %r67, %r257;
	and.b32  	%r258, %r4, 1536;
	setp.eq.s32 	%p56, %r258, 1536;
	@%p56 bra 	$L__BB6_11;
	mul.wide.u32 	%rd122, %r316, 4;
	add.s64 	%rd129, %rd16, %rd122;
	shr.u32 	%r259, %r4, 9;
	add.s32 	%r260, %r259, 1;
	and.b32  	%r261, %r260, 3;
	neg.s32 	%r314, %r261;
$L__BB6_10:
	.pragma "nounroll";
	// begin inline asm
	ld.global.nc.u32 %r262, [%rd129];
	// end inline asm
	mov.b32 	%f398, %r262;
	add.f32 	%f515, %f515, %f398;
	add.s32 	%r316, %r316, 512;
	add.s64 	%rd129, %rd129, 2048;
	add.s32 	%r314, %r314, 1;
	setp.ne.s32 	%p57, %r314, 0;
	@%p57 bra 	$L__BB6_10;
$L__BB6_11:
	setp.lt.u32 	%p58, %r4, 1536;
	@%p58 bra 	$L__BB6_13;
$L__BB6_12:
	mul.wide.s32 	%rd128, %r316, 4;
	add.s64 	%rd124, %rd16, %rd128;
	// begin inline asm
	ld.global.nc.u32 %r263, [%rd124];
	// end inline asm
	mov.b32 	%f399, %r263;
	add.f32 	%f400, %f515, %f399;
	add.s64 	%rd125, %rd124, 2048;
	// begin inline asm
	ld.global.nc.u32 %r264, [%rd125];
	// end inline asm
	mov.b32 	%f401, %r264;
	add.f32 	%f402, %f400, %f401;
	add.s64 	%rd126, %rd124, 4096;
	// begin inline asm
	ld.global.nc.u32 %r265, [%rd126];
	// end inline asm
	mov.b32 	%f403, %r265;
	add.f32 	%f404, %f402, %f403;
	add.s64 	%rd127, %rd124, 6144;
	// begin inline asm
	ld.global.nc.u32 %r266, [%rd127];
	// end inline asm
	mov.b32 	%f405, %r266;
	add.f32 	%f515, %f404, %f405;
	add.s32 	%r316, %r316, 2048;
	setp.lt.s32 	%p59, %r316, %r67;
	@%p59 bra 	$L__BB6_12;
$L__BB6_13:
	setp.lt.s32 	%p60, %r67, 512;
	@%p60 bra 	$L__BB6_18;
	// begin inline asm
	mov.u32 %r291, %laneid;
	// end inline asm
	mov.b32 	%r292, 1;
	mov.b32 	%r305, 31;
	mov.b32 	%r306, -1;
	// begin inline asm
	{  .reg .f32 r0;  .reg .pred p;  shfl.sync.down.b32 r0|p, %f515, %r292, %r305, %r306;  @p add.f32 r0, r0, %f515;  mov.f32 %f465, r0;}
	// end inline asm
	mov.b32 	%r295, 2;
	// begin inline asm
	{  .reg .f32 r0;  .reg .pred p;  shfl.sync.down.b32 r0|p, %f465, %r295, %r305, %r306;  @p add.f32 r0, r0, %f465;  mov.f32 %f468, r0;}
	// end inline asm
	mov.b32 	%r298, 4;
	// begin inline asm
	{  .reg .f32 r0;  .reg .pred p;  shfl.sync.down.b32 r0|p, %f468, %r298, %r305, %r306;  @p add.f32 r0, r0, %f468;  mov.f32 %f471, r0;}
	// end inline asm
	mov.b32 	%r301, 8;
	// begin inline asm
	{  .reg .f32 r0;  .reg .pred p;  shfl.sync.down.b32 r0|p, %f471, %r301, %r305, %r306;  @p add.f32 r0, r0, %f471;  mov.f32 %f474, r0;}
	// end inline asm
	mov.b32 	%r304, 16;
	// begin inline asm
	{  .reg .f32 r0;  .reg .pred p;  shfl.sync.down.b32 r0|p, %f474, %r304, %r305, %r306;  @p add.f32 r0, r0, %f474;  mov.f32 %f536, r0;}
	// end inline asm
	setp.ne.s32 	%p79, %r291, 0;
	@%p79 bra 	$L__BB6_16;
	shr.u32 	%r307, %r1, 3;
	and.b32  	%r308, %r307, 124;
	mov.u32 	%r309, _ZZN3cub18CUB_300001_SM_10006detail6reduce28DeviceReduceSingleTileKernelINS2_10policy_hubIfjN4cuda3std3__44plusIvEEE10Policy1000EPfSC_iS9_ffNS7_10__identityEEEvT0_T1_T2_T3_T4_T6_E12temp_storage;
	add.s32 	%r310, %r309, %r308;
	st.shared.f32 	[%r310+16], %f536;
$L__BB6_16:
	bar.sync 	0;
	setp.ne.s32 	%p80, %r1, 0;
	@%p80 bra 	$L__BB6_72;
	ld.shared.f32 	%f480, [_ZZN3cub18CUB_300001_SM_10006detail6reduce28DeviceReduceSingleTileKernelINS2_10policy_hubIfjN4cuda3std3__44plusIvEEE10Policy1000EPfSC_iS9_ffNS7_10__identityEEEvT0_T1_T2_T3_T4_T6_E12temp_storage+20];
	add.f32 	%f481, %f536, %f480;
	ld.shared.f32 	%f482, [_ZZN3cub18CUB_300001_SM_10006detail6reduce28DeviceReduceSingleTileKernelINS2_10policy_hubIfjN4cuda3std3__44plusIvEEE10Policy1000EPfSC_iS9_ffNS7_10__identityEEEvT0_T1_T2_T3_T4_T6_E12temp_storage+24];
	add.f32 	%f483, %f481, %f482;
	ld.shared.f32 	%f484, [_ZZN3cub18CUB_300001_SM_10006detail6reduce28DeviceReduceSingleTileKernelINS2_10policy_hubIfjN4cuda3std3__44plusIvEEE10Policy1000EPfSC_iS9_ffNS7_10__identityEEEvT0_T1_T2_T3_T4_T6_E12temp_storage+28];
	add.f32 	%f485, %f483, %f484;
	ld.shared.f32 	%f486, [_ZZN3cub18CUB_300001_SM_10006detail6reduce28DeviceReduceSingleTileKernelINS2_10policy_hubIfjN4cuda3std3__44plusIvEEE10Policy1000EPfSC_iS9_ffNS7_10__identityEEEvT0_T1_T2_T3_T4_T6_E12temp_storage+32];
	add.f32 	%f487, %f485, %f486;
	ld.shared.f32 	%f488, [_ZZN3cub18CUB_300001_SM_10006detail6reduce28DeviceReduceSingleTileKernelINS2_10policy_hubIfjN4cuda3std3__44plusIvEEE10Policy1000EPfSC_iS9_ffNS7_10__identityEEEvT0_T1_T2_T3_T4_T6_E12temp_storage+36];
	add.f32 	%f489, %f487, %f488;
	ld.shared.f32 	%f490, [_ZZN3cub18CUB_300001_SM_10006detail6reduce28DeviceReduceSingleTileKernelINS2_10policy_hubIfjN4cuda3std3__44plusIvEEE10Policy1000EPfSC_iS9_ffNS7_10__identityEEEvT0_T1_T2_T3_T4_T6_E12temp_storage+40];
	add.f32 	%f491, %f489, %f490;
	ld.shared.f32 	%f492, [_ZZN3cub18CUB_300001_SM_10006detail6reduce28DeviceReduceSingleTileKernelINS2_10policy_hubIfjN4cuda3std3__44plusIvEEE10Policy1000EPfSC_iS9_ffNS7_10__identityEEEvT0_T1_T2_T3_T4_T6_E12temp_storage+44];
	add.f32 	%f493, %f491, %f492;
	ld.shared.f32 	%f494, [_ZZN3cub18CUB_300001_SM_10006detail6reduce28DeviceReduceSingleTileKernelINS2_10policy_hubIfjN4cuda3std3__44plusIvEEE10Policy1000EPfSC_iS9_ffNS7_10__identityEEEvT0_T1_T2_T3_T4_T6_E12temp_storage+48];
	add.f32 	%f495, %f493, %f494;
	ld.shared.f32 	%f496, [_ZZN3cub18CUB_300001_SM_10006detail6reduce28DeviceReduceSingleTileKernelINS2_10policy_hubIfjN4cuda3std3__44plusIvEEE10Policy1000EPfSC_iS9_ffNS7_10__identityEEEvT0_T1_T2_T3_T4_T6_E12temp_storage+52];
	add.f32 	%f497, %f495, %f496;
	ld.shared.f32 	%f498, [_ZZN3cub18CUB_300001_SM_10006detail6reduce28DeviceReduceSingleTileKernelINS2_10policy_hubIfjN4cuda3std3__44plusIvEEE10Policy1000EPfSC_iS9_ffNS7_10__identityEEEvT0_T1_T2_T3_T4_T6_E12temp_storage+56];
	add.f32 	%f499, %f497, %f498;
	ld.shared.f32 	%f500, [_ZZN3cub18CUB_300001_SM_10006detail6reduce28DeviceReduceSingleTileKernelINS2_10policy_hubIfjN4cuda3std3__44plusIvEEE10Policy1000EPfSC_iS9_ffNS7_10__identityEEEvT0_T1_T2_T3_T4_T6_E12temp_storage+60];
	add.f32 	%f501, %f499, %f500;
	ld.shared.f32 	%f502, [_ZZN3cub18CUB_300001_SM_10006detail6reduce28DeviceReduceSingleTileKernelINS2_10policy_hubIfjN4cuda3std3__44plusIvEEE10Policy1000EPfSC_iS9_ffNS7_10__identityEEEvT0_T1_T2_T3_T4_T6_E12temp_storage+64];
	add.f32 	%f503, %f501, %f502;
	ld.shared.f32 	%f504, [_ZZN3cub18CUB_300001_SM_10006detail6reduce28DeviceReduceSingleTileKernelINS2_10policy_hubIfjN4cuda3std3__44plusIvEEE10Policy1000EPfSC_iS9_ffNS7_10__identityEEEvT0_T1_T2_T3_T4_T6_E12temp_storage+68];
	add.f32 	%f505, %f503, %f504;
	ld.shared.f32 	%f506, [_ZZN3cub18CUB_300001_SM_10006detail6reduce28DeviceReduceSingleTileKernelINS2_10policy_hubIfjN4cuda3std3__44plusIvEEE10Policy1000EPfSC_iS9_ffNS7_10__identityEEEvT0_T1_T2_T3_T4_T6_E12temp_storage+72];
	add.f32 	%f507, %f505, %f506;
	ld.shared.f32 	%f508, [_ZZN3cub18CUB_300001_SM_10006detail6reduce28DeviceReduceSingleTileKernelINS2_10policy_hubIfjN4cuda3std3__44plusIvEEE10Policy1000EPfSC_iS9_ffNS7_10__identityEEEvT0_T1_T2_T3_T4_T6_E12temp_storage+76];
	add.f32 	%f536, %f507, %f508;
	bra.uni 	$L__BB6_72;
$L__BB6_18:
	// begin inline asm
	mov.u32 %r267, %laneid;
	// end inline asm
	and.b32  	%r283, %r1, 992;
	add.s32 	%r284, %r283, 32;
	setp.gt.s32 	%p61, %r284, %r67;
	not.b32 	%r285, %r283;
	add.s32 	%r286, %r67, %r285;
	selp.b32 	%r281, %r286, 31, %p61;
	mov.b32 	%r268, 1;
	mov.b32 	%r282, -1;
	// begin inline asm
	{  .reg .f32 r0;  .reg .pred p;  shfl.sync.down.b32 r0|p, %f515, %r268, %r281, %r282;  @p add.f32 r0, r0, %f515;  mov.f32 %f406, r0;}
	// end inline asm
	mov.b32 	%r271, 2;
	// begin inline asm
	{  .reg .f32 r0;  .reg .pred p;  shfl.sync.down.b32 r0|p, %f406, %r271, %r281, %r282;  @p add.f32 r0, r0, %f406;  mov.f32 %f409, r0;}
	// end inline asm
	mov.b32 	%r274, 4;
	// begin inline asm
	{  .reg .f32 r0;  .reg .pred p;  shfl.sync.down.b32 r0|p, %f409, %r274, %r281, %r282;  @p add.f32 r0, r0, %f409;  mov.f32 %f412, r0;}
	// end inline asm
	mov.b32 	%r277, 8;
	// begin inline asm
	{  .reg .f32 r0;  .reg .pred p;  shfl.sync.down.b32 r0|p, %f412, %r277, %r281, %r282;  @p add.f32 r0, r0, %f412;  mov.f32 %f415, r0;}
	// end inline asm
	mov.b32 	%r280, 16;
	// begin inline asm
	{  .reg .f32 r0;  .reg .pred p;  shfl.sync.down.b32 r0|p, %f415, %r280, %r281, %r282;  @p add.f32 r0, r0, %f415;  mov.f32 %f536, r0;}
	// end inline asm
	setp.ne.s32 	%p62, %r267, 0;
	@%p62 bra 	$L__BB6_20;
	shr.u32 	%r287, %r1, 3;
	and.b32  	%r288, %r287, 124;
	mov.u32 	%r289, _ZZN3cub18CUB_300001_SM_10006detail6reduce28DeviceReduceSingleTileKernelINS2_10policy_hubIfjN4cuda3std3__44plusIvEEE10Policy1000EPfSC_iS9_ffNS7_10__identityEEEvT0_T1_T2_T3_T4_T6_E12temp_storage;
	add.s32 	%r290, %r289, %r288;
	st.shared.f32 	[%r290+16], %f536;
$L__BB6_20:
	bar.sync 	0;
	setp.ne.s32 	%p63, %r1, 0;
	@%p63 bra 	$L__BB6_72;
	setp.gt.s32 	%p64, %r67, 32;
	ld.shared.f32 	%f421, [_ZZN3cub18CUB_300001_SM_10006detail6reduce28DeviceReduceSingleTileKernelINS2_10policy_hubIfjN4cuda3std3__44plusIvEEE10Policy1000EPfSC_iS9_ffNS7_10__identityEEEvT0_T1_T2_T3_T4_T6_E12temp_storage+20];
	add.f32 	%f422, %f536, %f421;
	selp.f32 	%f423, %f422, %f536, %p64;
	setp.gt.s32 	%p65, %r67, 64;
	ld.shared.f32 	%f424, [_ZZN3cub18CUB_300001_SM_10006detail6reduce28DeviceReduceSingleTileKernelINS2_10policy_hubIfjN4cuda3std3__44plusIvEEE10Policy1000EPfSC_iS9_ffNS7_10__identityEEEvT0_T1_T2_T3_T4_T6_E12temp_storage+24];
	add.f32 	%f425, %f424, %f423;
	selp.f32 	%f426, %f425, %f423, %p65;
	setp.gt.s32 	%p66, %r67, 96;
	ld.shared.f32 	%f427, [_ZZN3cub18CUB_300001_SM_10006detail6reduce28DeviceReduceSingleTileKernelINS2_10policy_hubIfjN4cuda3std3__44plusIvEEE10Policy1000EPfSC_iS9_ffNS7_10__identityEEEvT0_T1_T2_T3_T4_T6_E12temp_storage+28];
	add.f32 	%f428, %f427, %f426;
	selp.f32 	%f429, %f428, %f426, %p66;
	setp.gt.s32 	%p67, %r67, 128;
	ld.shared.f32 	%f430, [_ZZN3cub18CUB_300001_SM_10006detail6reduce28DeviceReduceSingleTileKernelINS2_10policy_hubIfjN4cuda3std3__44plusIvEEE10Policy1000EPfSC_iS9_ffNS7_10__identityEEEvT0_T1_T2_T3_T4_T6_E12temp_storage+32];
	add.f32 	%f431, %f430, %f429;
	selp.f32 	%f432, %f431, %f429, %p67;
	setp.gt.s32 	%p68, %r67, 160;
	ld.shared.f32 	%f433, [_ZZN3cub18CUB_300001_SM_10006detail6reduce28DeviceReduceSingleTileKernelINS2_10policy_hubIfjN4cuda3std3__44plusIvEEE10Policy1000EPfSC_iS9_ffNS7_10__identityEEEvT0_T1_T2_T3_T4_T6_E12temp_storage+36];
	add.f32 	%f434, %f433, %f432;
	selp.f32 	%f435, %f434, %f432, %p68;
	setp.gt.s32 	%p69, %r67, 192;
	ld.shared.f32 	%f436, [_ZZN3cub18CUB_300001_SM_10006detail6reduce28DeviceReduceSingleTileKernelINS2_10policy_hubIfjN4cuda3std3__44plusIvEEE10Policy1000EPfSC_iS9_ffNS7_10__identityEEEvT0_T1_T2_T3_T4_T6_E12temp_storage+40];
	add.f32 	%f437, %f436, %f435;
	selp.f32 	%f438, %f437, %f435, %p69;
	setp.gt.s32 	%p70, %r67, 224;
	ld.shared.f32 	%f439, [_ZZN3cub18CUB_300001_SM_10006detail6reduce28DeviceReduceSingleTileKernelINS2_10policy_hubIfjN4cuda3std3__44plusIvEEE10Policy1000EPfSC_iS9_ffNS7_10__identityEEEvT0_T1_T2_T3_T4_T6_E12temp_storage+44];
	add.f32 	%f440, %f439, %f438;
	selp.f32 	%f441, %f440, %f438, %p70;
	setp.gt.s32 	%p71, %r67, 256;
	ld.shared.f32 	%f442, [_ZZN3cub18CUB_300001_SM_10006detail6reduce28DeviceReduceSingleTileKernelINS2_10policy_hubIfjN4cuda3std3__44plusIvEEE10Policy1000EPfSC_iS9_ffNS7_10__identityEEEvT0_T1_T2_T3_T4_T6_E12temp_storage+48];
	add.f32 	%f443, %f442, %f441;
	selp.f32 	%f444, %f443, %f441, %p71;
	setp.gt.s32 	%p72, %r67, 288;
	ld.shared.f32 	%f445, [_ZZN3cub18CUB_300001_SM_10006detail6reduce28DeviceReduceSingleTileKernelINS2_10policy_hubIfjN4cuda3std3__44plusIvEEE10Policy1000EPfSC_iS9_ffNS7_10__identityEEEvT0_T1_T2_T3_T4_T6_E12temp_storage+52];
	add.f32 	%f446, %f445, %f444;
	selp.f32 	%f447, %f446, %f444, %p72;
	setp.gt.s32 	%p73, %r67, 320;
	ld.shared.f32 	%f448, [_ZZN3cub18CUB_300001_SM_10006detail6reduce28DeviceReduceSingleTileKernelINS2_10policy_hubIfjN4cuda3std3__44plusIvEEE10Policy1000EPfSC_iS9_ffNS7_10__identityEEEvT0_T1_T2_T3_T4_T6_E12temp_storage+56];
	add.f32 	%f449, %f448, %f447;
	selp.f32 	%f450, %f449, %f447, %p73;
	setp.gt.s32 	%p74, %r67, 352;
	ld.shared.f32 	%f451, [_ZZN3cub18CUB_300001_SM_10006detail6reduce28DeviceReduceSingleTileKernelINS2_10policy_hubIfjN4cuda3std3__44plusIvEEE10Policy1000EPfSC_iS9_ffNS7_10__identityEEEvT0_T1_T2_T3_T4_T6_E12temp_storage+60];
	add.f32 	%f452, %f451, %f450;
	selp.f32 	%f453, %f452, %f450, %p74;
	setp.gt.s32 	%p75, %r67, 384;
	ld.shared.f32 	%f454, [_ZZN3cub18CUB_300001_SM_10006detail6reduce28DeviceReduceSingleTileKernelINS2_10policy_hubIfjN4cuda3std3__44plusIvEEE10Policy1000EPfSC_iS9_ffNS7_10__identityEEEvT0_T1_T2_T3_T4_T6_E12temp_storage+64];
	add.f32 	%f455, %f454, %f453;
	selp.f32 	%f456, %f455, %f453, %p75;
	setp.gt.s32 	%p76, %r67, 416;
	ld.shared.f32 	%f457, [_ZZN3cub18CUB_300001_SM_10006detail6reduce28DeviceReduceSingleTileKernelINS2_10policy_hubIfjN4cuda3std3__44plusIvEEE10Policy1000EPfSC_iS9_ffNS7_10__identityEEEvT0_T1_T2_T3_T4_T6_E12temp_storage+68];
	add.f32 	%f458, %f457, %f456;
	selp.f32 	%f459, %f458, %f456, %p76;
	setp.gt.s32 	%p77, %r67, 448;
	ld.shared.f32 	%f460, [_ZZN3cub18CUB_300001_SM_10006detail6reduce28DeviceReduceSingleTileKernelINS2_10policy_hubIfjN4cuda3std3__44plusIvEEE10Policy1000EPfSC_iS9_ffNS7_10__identityEEEvT0_T1_T2_T3_T4_T6_E12temp_storage+72];
	add.f32 	%f461, %f460, %f459;
	selp.f32 	%f462, %f461, %f459, %p77;
	setp.gt.s32 	%p78, %r67, 480;
	ld.shared.f32 	%f463, [_ZZN3cub18CUB_300001_SM_10006detail6reduce28DeviceReduceSingleTileKernelINS2_10policy_hubIfjN4cuda3std3__44plusIvEEE10Policy1000EPfSC_iS9_ffNS7_10__identityEEEvT0_T1_T2_T3_T4_T6_E12temp_storage+76];
	add.f32 	%f464, %f463, %f462;
	selp.f32 	%f536, %f464, %f462, %p78;
	bra.uni 	$L__BB6_72;
$L__BB6_22:
	mov.u32 	%r13, %tid.x;
	shl.b32 	%r190, %r13, 1;
	mul.wide.u32 	%rd90, %r190, 4;
	add.s64 	%rd75, %rd16, %rd90;
	// begin inline asm
	ld.global.nc.u64 %rd74, [%rd75];
	// end inline asm
	mov.b64 	{%r191, %r192}, %rd74;
	mov.b32 	%f282, %r192;
	mov.b32 	%f283, %r191;
	add.s64 	%rd77, %rd75, 4096;
	// begin inline asm
	ld.global.nc.u64 %rd76, [%rd77];
	// end inline asm
	mov.b64 	{%r193, %r194}, %rd76;
	mov.b32 	%f284, %r194;
	mov.b32 	%f285, %r193;
	add.s64 	%rd79, %rd75, 8192;
	// begin inline asm
	ld.global.nc.u64 %rd78, [%rd79];
	// end inline asm
	mov.b64 	{%r195, %r196}, %rd78;
	mov.b32 	%f286, %r196;
	mov.b32 	%f287, %r195;
	add.s64 	%rd81, %rd75, 12288;
	// begin inline asm
	ld.global.nc.u64 %rd80, [%rd81];
	// end inline asm
	mov.b64 	{%r197, %r198}, %rd80;
	mov.b32 	%f288, %r198;
	mov.b32 	%f289, %r197;
	add.s64 	%rd83, %rd75, 16384;
	// begin inline asm
	ld.global.nc.u64 %rd82, [%rd83];
	// end inline asm
	mov.b64 	{%r199, %r200}, %rd82;
	mov.b32 	%f290, %r200;
	mov.b32 	%f291, %r199;
	add.s64 	%rd85, %rd75, 20480;
	// begin inline asm
	ld.global.nc.u64 %rd84, [%rd85];
	// end inline asm
	mov.b64 	{%r201, %r202}, %rd84;
	mov.b32 	%f292, %r202;
	mov.b32 	%f293, %r201;
	add.s64 	%rd87, %rd75, 24576;
	// begin inline asm
	ld.global.nc.u64 %rd86, [%rd87];
	// end inline asm
	mov.b64 	{%r203, %r204}, %rd86;
	mov.b32 	%f294, %r204;
	mov.b32 	%f295, %r203;
	add.s64 	%rd89, %rd75, 28672;
	// begin inline asm
	ld.global.nc.u64 %rd88, [%rd89];
	// end inline asm
	mov.b64 	{%r205, %r206}, %rd88;
	mov.b32 	%f296, %r206;
	mov.b32 	%f297, %r205;
	add.f32 	%f298, %f283, %f282;
	add.f32 	%f299, %f285, %f284;
	add.f32 	%f300, %f287, %f286;
	add.f32 	%f301, %f289, %f288;
	add.f32 	%f302, %f291, %f290;
	add.f32 	%f303, %f293, %f292;
	add.f32 	%f304, %f295, %f294;
	add.f32 	%f305, %f297, %f296;
	add.f32 	%f306, %f298, %f299;
	add.f32 	%f307, %f300, %f301;
	add.f32 	%f308, %f302, %f303;
	add.f32 	%f309, %f304, %f305;
	add.f32 	%f310, %f306, %f307;
	add.f32 	%f311, %f308, %f309;
	add.f32 	%f522, %f310, %f311;
	setp.lt.u32 	%p43, %r67, 16384;
	mov.b32 	%r319, 8192;
	@%p43 bra 	$L__BB6_26;
	add.s32 	%r14, %r67, -8192;
	mov.b32 	%r319, 8192;
$L__BB6_24:
	mul.wide.s32 	%rd107, %r319, 4;
	add.s64 	%rd92, %rd75, %rd107;
	// begin inline asm
	ld.global.nc.u64 %rd91, [%rd92];
	// end inline asm
	mov.b64 	{%r208, %r209}, %rd91;
	mov.b32 	%f312, %r209;
	mov.b32 	%f313, %r208;
	add.s64 	%rd94, %rd92, 4096;
	// begin inline asm
	ld.global.nc.u64 %rd93, [%rd94];
	// end inline asm
	mov.b64 	{%r210, %r211}, %rd93;
	mov.b32 	%f314, %r211;
	mov.b32 	%f315, %r210;
	add.s64 	%rd96, %rd92, 8192;
	// begin inline asm
	ld.global.nc.u64 %rd95, [%rd96];
	// end inline asm
	mov.b64 	{%r212, %r213}, %rd95;
	mov.b32 	%f316, %r213;
	mov.b32 	%f317, %r212;
	add.s64 	%rd98, %rd92, 12288;
	// begin inline asm
	ld.global.nc.u64 %rd97, [%rd98];
	// end inline asm
	mov.b64 	{%r214, %r215}, %rd97;
	mov.b32 	%f318, %r215;
	mov.b32 	%f319, %r214;
	add.s64 	%rd100, %rd92, 16384;
	// begin inline asm
	ld.global.nc.u64 %rd99, [%rd100];
	// end inline asm
	mov.b64 	{%r216, %r217}, %rd99;
	mov.b32 	%f320, %r217;
	mov.b32 	%f321, %r216;
	add.s64 	%rd102, %rd92, 20480;
	// begin inline asm
	ld.global.nc.u64 %rd101, [%rd102];
	// end inline asm
	mov.b64 	{%r218, %r219}, %rd101;
	mov.b32 	%f322, %r219;
	mov.b32 	%f323, %r218;
	add.s64 	%rd104, %rd92, 24576;
	// begin inline asm
	ld.global.nc.u64 %rd103, [%rd104];
	// end inline asm
	mov.b64 	{%r220, %r221}, %rd103;
	mov.b32 	%f324, %r221;
	mov.b32 	%f325, %r220;
	add.s64 	%rd106, %rd92, 28672;
	// begin inline asm
	ld.global.nc.u64 %rd105, [%rd106];
	// end inline asm
	mov.b64 	{%r222, %r223}, %rd105;
	mov.b32 	%f326, %r223;
	mov.b32 	%f327, %r222;
	add.f32 	%f328, %f522, %f313;
	add.f32 	%f329, %f312, %f315;
	add.f32 	%f330, %f314, %f317;
	add.f32 	%f331, %f316, %f319;
	add.f32 	%f332, %f318, %f321;
	add.f32 	%f333, %f320, %f323;
	add.f32 	%f334, %f322, %f325;
	add.f32 	%f335, %f324, %f327;
	add.f32 	%f336, %f328, %f329;
	add.f32 	%f337, %f330, %f331;
	add.f32 	%f338, %f332, %f333;
	add.f32 	%f339, %f334, %f335;
	add.f32 	%f340, %f336, %f337;
	add.f32 	%f341, %f338, %f339;
	add.f32 	%f342, %f340, %f341;
	add.f32 	%f522, %f342, %f326;
	sub.s32 	%r224, %r67, %r319;
	setp.lt.s32 	%p44, %r224, 8192;
	@%p44 bra 	$L__BB6_34;
	add.s32 	%r319, %r319, 8192;
	setp.le.s32 	%p45, %r319, %r14;
	@%p45 bra 	$L__BB6_24;
$L__BB6_26:
	setp.le.s32 	%p46, %r67, %r319;
	@%p46 bra 	$L__BB6_34;
	sub.s32 	%r18, %r67, %r319;
	setp.ge.s32 	%p47, %r13, %r18;
	@%p47 bra 	$L__BB6_34;
	not.b32 	%r225, %r13;
	add.s32 	%r226, %r67, %r225;
	sub.s32 	%r19, %r226, %r319;
	and.b32  	%r227, %r19, 1536;
	setp.eq.s32 	%p48, %r227, 1536;
	mov.u32 	%r323, %r13;
	@%p48 bra 	$L__BB6_31;
	add.s32 	%r321, %r13, %r319;
	shr.u32 	%r228, %r19, 9;
	add.s32 	%r229, %r228, 1;
	and.b32  	%r230, %r229, 3;
	neg.s32 	%r320, %r230;
	mov.u32 	%r323, %r13;
$L__BB6_30:
	.pragma "nounroll";
	mul.wide.u32 	%rd109, %r321, 4;
	add.s64 	%rd108, %rd16, %rd109;
	// begin inline asm
	ld.global.nc.u32 %r231, [%rd108];
	// end inline asm
	mov.b32 	%f344, %r231;
	add.f32 	%f522, %f522, %f344;
	add.s32 	%r323, %r323, 512;
	add.s32 	%r321, %r321, 512;
	add.s32 	%r320, %r320, 1;
	setp.ne.s32 	%p49, %r320, 0;
	@%p49 bra 	$L__BB6_30;
$L__BB6_31:
	setp.lt.u32 	%p50, %r19, 1536;
	@%p50 bra 	$L__BB6_34;
	cvt.u64.u32 	%rd110, %r323;
	cvt.u64.u32 	%rd111, %r319;
	add.s64 	%rd112, %rd110, %rd111;
	shl.b64 	%rd113, %rd112, 2;
	add.s64 	%rd114, %rd113, %rd16;
	add.s64 	%rd130, %rd114, 4096;
	add.s32 	%r324, %r323, %r319;
$L__BB6_33:
	mul.wide.u32 	%rd119, %r324, 4;
	add.s64 	%rd115, %rd16, %rd119;
	// begin inline asm
	ld.global.nc.u32 %r232, [%rd115];
	// end inline asm
	mov.b32 	%f345, %r232;
	add.f32 	%f346, %f522, %f345;
	add.s64 	%rd116, %rd130, -2048;
	// begin inline asm
	ld.global.nc.u32 %r233, [%rd116];
	// end inline asm
	mov.b32 	%f347, %r233;
	add.f32 	%f348, %f346, %f347;
	// begin inline asm
	ld.global.nc.u32 %r234, [%rd130];
	// end inline asm
	mov.b32 	%f349, %r234;
	add.f32 	%f350, %f348, %f349;
	add.s64 	%rd118, %rd130, 2048;
	// begin inline asm
	ld.global.nc.u32 %r235, [%rd118];
	// end inline asm
	mov.b32 	%f351, %r235;
	add.f32 	%f522, %f350, %f351;
	add.s32 	%r323, %r323, 2048;
	add.s64 	%rd130, %rd130, 8192;
	add.s32 	%r324, %r324, 2048;
	setp.lt.s32 	%p51, %r323, %r18;
	@%p51 bra 	$L__BB6_33;
$L__BB6_34:
	// begin inline asm
	mov.u32 %r236, %laneid;
	// end inline asm
	mov.b32 	%r237, 1;
	mov.b32 	%r250, 31;
	mov.b32 	%r251, -1;
	// begin inline asm
	{  .reg .f32 r0;  .reg .pred p;  shfl.sync.down.b32 r0|p, %f522, %r237, %r250, %r251;  @p add.f32 r0, r0, %f522;  mov.f32 %f352, r0;}
	// end inline asm
	mov.b32 	%r240, 2;
	// begin inline asm
	{  .reg .f32 r0;  .reg .pred p;  shfl.sync.down.b32 r0|p, %f352, %r240, %r250, %r251;  @p add.f32 r0, r0, %f352;  mov.f32 %f355, r0;}
	// end inline asm
	mov.b32 	%r243, 4;
	// begin inline asm
	{  .reg .f32 r0;  .reg .pred p;  shfl.sync.down.b32 r0|p, %f355, %r243, %r250, %r251;  @p add.f32 r0, r0, %f355;  mov.f32 %f358, r0;}
	// end inline asm
	mov.b32 	%r246, 8;
	// begin inline asm
	{  .reg .f32 r0;  .reg .pred p;  shfl.sync.down.b32 r0|p, %f358, %r246, %r250, %r251;  @p add.f32 r0, r0, %f358;  mov.f32 %f361, r0;}
	// end inline asm
	mov.b32 	%r249, 16;
	// begin inline asm
	{  .reg .f32 r0;  .reg .pred p;  shfl.sync.down.b32 r0|p, %f361, %r249, %r250, %r251;  @p add.f32 r0, r0, %f361;  mov.f32 %f536, r0;}
	// end inline asm
	setp.ne.s32 	%p52, %r236, 0;
	@%p52 bra 	$L__BB6_36;
	shr.u32 	%r252, %r13, 3;
	and.b32  	%r253, %r252, 124;
	mov.u32 	%r254, _ZZN3cub18CUB_300001_SM_10006detail6reduce28DeviceReduceSingleTileKernelINS2_10policy_hubIfjN4cuda3std3__44plusIvEEE10Policy1000EPfSC_iS9_ffNS7_10__identityEEEvT0_T1_T2_T3_T4_T6_E12temp_storage;
	add.s32 	%r255, %r254, %r253;
	st.shared.f32 	[%r255+16], %f536;
$L__BB6_36:
	bar.sync 	0;
	setp.ne.s32 	%p53, %r13, 0;
	@%p53 bra 	$L__BB6_72;
	ld.shared.f32 	%f367, [_ZZN3cub18CUB_300001_SM_10006detail6reduce28DeviceReduceSingleTileKernelINS2_10policy_hubIfjN4cuda3std3__44plusIvEEE10Policy1000EPfSC_iS9_ffNS7_10__identityEEEvT0_T1_T2_T3_T4_T6_E12temp_storage+20];
	add.f32 	%f368, %f536, %f367;
	ld.shared.f32 	%f369, [_ZZN3cub18CUB_300001_SM_10006detail6reduce28DeviceReduceSingleTileKernelINS2_10policy_hubIfjN4cuda3std3__44plusIvEEE10Policy1000EPfSC_iS9_ffNS7_10__identityEEEvT0_T1_T2_T3_T4_T6_E12temp_storage+24];
	add.f32 	%f370, %f368, %f369;
	ld.shared.f32 	%f371, [_ZZN3cub18CUB_300001_SM_10006detail6reduce28DeviceReduceSingleTileKernelINS2_10policy_hubIfjN4cuda3std3__44plusIvEEE10Policy1000EPfSC_iS9_ffNS7_10__identityEEEvT0_T1_T2_T3_T4_T6_E12temp_storage+28];
	add.f32 	%f372, %f370, %f371;
	ld.shared.f32 	%f373, [_ZZN3cub18CUB_300001_SM_10006detail6reduce28DeviceReduceSingleTileKernelINS2_10policy_hubIfjN4cuda3std3__44plusIvEEE10Policy1000EPfSC_iS9_ffNS7_10__identityEEEvT0_T1_T2_T3_T4_T6_E12temp_storage+32];
	add.f32 	%f374, %f372, %f373;
	ld.shared.f32 	%f375, [_ZZN3cub18CUB_300001_SM_10006detail6reduce28DeviceReduceSingleTileKernelINS2_10policy_hubIfjN4cuda3std3__44plusIvEEE10Policy1000EPfSC_iS9_ffNS7_10__identityEEEvT0_T1_T2_T3_T4_T6_E12temp_storage+36];
	add.f32 	%f376, %f374, %f375;
	ld.shared.f32 	%f377, [_ZZN3cub18CUB_300001_SM_10006detail6reduce28DeviceReduceSingleTileKernelINS2_10policy_hubIfjN4cuda3std3__44plusIvEEE10Policy1000EPfSC_iS9_ffNS7_10__identityEEEvT0_T1_T2_T3_T4_T6_E12temp_storage+40];
	add.f32 	%f378, %f376, %f377;
	ld.shared.f32 	%f379, [_ZZN3cub18CUB_300001_SM_10006detail6reduce28DeviceReduceSingleTileKernelINS2_10policy_hubIfjN4cuda3std3__44plusIvEEE10Policy1000EPfSC_iS9_ffNS7_10__identityEEEvT0_T1_T2_T3_T4_T6_E12temp_storage+44];
	add.f32 	%f380, %f378, %f379;
	ld.shared.f32 	%f381, [_ZZN3cub18CUB_300001_SM_10006detail6reduce28DeviceReduceSingleTileKernelINS2_10policy_hubIfjN4cuda3std3__44plusIvEEE10Policy1000EPfSC_iS9_ffNS7_10__identityEEEvT0_T1_T2_T3_T4_T6_E12temp_storage+48];
	add.f32 	%f382, %f380, %f381;
	ld.shared.f32 	%f383, [_ZZN3cub18CUB_300001_SM_10006detail6reduce28DeviceReduceSingleTileKernelINS2_10policy_hubIfjN4cuda3std3__44plusIvEEE10Policy1000EPfSC_iS9_ffNS7_10__identityEEEvT0_T1_T2_T3_T4_T6_E12temp_storage+52];
	add.f32 	%f384, %f382, %f383;
	ld.shared.f32 	%f385, [_ZZN3cub18CUB_300001_SM_10006detail6reduce28DeviceReduceSingleTileKernelINS2_10policy_hubIfjN4cuda3std3__44plusIvEEE10Policy1000EPfSC_iS9_ffNS7_10__identityEEEvT0_T1_T2_T3_T4_T6_E12temp_storage+56];
	add.f32 	%f386, %f384, %f385;
	ld.shared.f32 	%f387, [_ZZN3cub18CUB_300001_SM_10006detail6reduce28DeviceReduceSingleTileKernelINS2_10policy_hubIfjN4cuda3std3__44plusIvEEE10Policy1000EPfSC_iS9_ffNS7_10__identityEEEvT0_T1_T2_T3_T4_T6_E12temp_storage+60];
	add.f32 	%f388, %f386, %f387;
	ld.shared.f32 	%f389, [_ZZN3cub18CUB_300001_SM_10006detail6reduce28DeviceReduceSingleTileKernelINS2_10policy_hubIfjN4cuda3std3__44plusIvEEE10Policy1000EPfSC_iS9_ffNS7_10__identityEEEvT0_T1_T2_T3_T4_T6_E12temp_storage+64];
	add.f32 	%f390, %f388, %f389;
	ld.shared.f32 	%f391, [_ZZN3cub18CUB_300001_SM_10006detail6reduce28DeviceReduceSingleTileKernelINS2_10policy_hubIfjN4cuda3std3__44plusIvEEE10Policy1000EPfSC_iS9_ffNS7_10__identityEEEvT0_T1_T2_T3_T4_T6_E12temp_storage+68];
	add.f32 	%f392, %f390, %f391;
	ld.shared.f32 	%f393, [_ZZN3cub18CUB_300001_SM_10006detail6reduce28DeviceReduceSingleTileKernelINS2_10policy_hubIfjN4cuda3std3__44plusIvEEE10Policy1000EPfSC_iS9_ffNS7_10__identityEEEvT0_T1_T2_T3_T4_T6_E12temp_storage+72];
	add.f32 	%f394, %f392, %f393;
	ld.shared.f32 	%f395, [_ZZN3cub18CUB_300001_SM_10006detail6reduce28DeviceReduceSingleTileKernelINS2_10policy_hubIfjN4cuda3std3__44plusIvEEE10Policy1000EPfSC_iS9_ffNS7_10__identityEEEvT0_T1_T2_T3_T4_T6_E12temp_storage+76];
	add.f32 	%f536, %f394, %f395;
	bra.uni 	$L__BB6_72;
$L__BB6_38:
	setp.gt.s32 	%p3, %r67, 8191;
	@%p3 bra 	$L__BB6_56;
	mov.u32 	%r34, %tid.x;
	setp.ge.s32 	%p15, %r34, %r67;
	mov.f32 	%f528, 0f00000000;
	mov.u32 	%r329, %r34;
	@%p15 bra 	$L__BB6_41;
	mul.wide.u32 	%rd66, %r34, 4;
	add.s64 	%rd65, %rd16, %rd66;
	// begin inline asm
	ld.global.nc.u32 %r134, [%rd65];
	// end inline asm
	mov.b32 	%f528, %r134;
	add.s32 	%r329, %r34, 512;
$L__BB6_41:
	setp.ge.s32 	%p16, %r329, %r67;
	@%p16 bra 	$L__BB6_47;
	not.b32 	%r135, %r329;
	add.s32 	%r37, %r67, %r135;
	and.b32  	%r136, %r37, 1536;
	setp.eq.s32 	%p17, %r136, 1536;
	@%p17 bra 	$L__BB6_45;
	mul.wide.u32 	%rd67, %r329, 4;
	add.s64 	%rd131, %rd16, %rd67;
	shr.u32 	%r137, %r37, 9;
	add.s32 	%r138, %r137, 1;
	and.b32  	%r139, %r138, 3;
	neg.s32 	%r327, %r139;
$L__BB6_44:
	.pragma "nounroll";
	// begin inline asm
	ld.global.nc.u32 %r140, [%rd131];
	// end inline asm
	mov.b32 	%f171, %r140;
	add.f32 	%f528, %f528, %f171;
	add.s32 	%r329, %r329, 512;
	add.s64 	%rd131, %rd131, 2048;
	add.s32 	%r327, %r327, 1;
	setp.ne.s32 	%p18, %r327, 0;
	@%p18 bra 	$L__BB6_44;
$L__BB6_45:
	setp.lt.u32 	%p19, %r37, 1536;
	@%p19 bra 	$L__BB6_47;
$L__BB6_46:
	mul.wide.s32 	%rd73, %r329, 4;
	add.s64 	%rd69, %rd16, %rd73;
	// begin inline asm
	ld.global.nc.u32 %r141, [%rd69];
	// end inline asm
	mov.b32 	%f172, %r141;
	add.f32 	%f173, %f528, %f172;
	add.s64 	%rd70, %rd69, 2048;
	// begin inline asm
	ld.global.nc.u32 %r142, [%rd70];
	// end inline asm
	mov.b32 	%f174, %r142;
	add.f32 	%f175, %f173, %f174;
	add.s64 	%rd71, %rd69, 4096;
	// begin inline asm
	ld.global.nc.u32 %r143, [%rd71];
	// end inline asm
	mov.b32 	%f176, %r143;
	add.f32 	%f177, %f175, %f176;
	add.s64 	%rd72, %rd69, 6144;
	// begin inline asm
	ld.global.nc.u32 %r144, [%rd72];
	// end inline asm
	mov.b32 	%f178, %r144;
	add.f32 	%f528, %f177, %f178;
	add.s32 	%r329, %r329, 2048;
	setp.lt.s32 	%p20, %r329, %r67;
	@%p20 bra 	$L__BB6_46;
$L__BB6_47:
	setp.lt.s32 	%p21, %r67, 512;
	@%p21 bra 	$L__BB6_52;
	// begin inline asm
	mov.u32 %r169, %laneid;
	// end inline asm
	mov.b32 	%r170, 1;
	mov.b32 	%r183, 31;
	mov.b32 	%r184, -1;
	// begin inline asm
	{  .reg .f32 r0;  .reg .pred p;  shfl.sync.down.b32 r0|p, %f528, %r170, %r183, %r184;  @p add.f32 r0, r0, %f528;  mov.f32 %f238, r0;}
	// end inline asm
	mov.b32 	%r173, 2;
	// begin inline asm
	{  .reg .f32 r0;  .reg .pred p;  shfl.sync.down.b32 r0|p, %f238, %r173, %r183, %r184;  @p add.f32 r0, r0, %f238;  mov.f32 %f241, r0;}
	// end inline asm
	mov.b32 	%r176, 4;
	// begin inline asm
	{  .reg .f32 r0;  .reg .pred p;  shfl.sync.down.b32 r0|p, %f241, %r176, %r183, %r184;  @p add.f32 r0, r0, %f241;  mov.f32 %f244, r0;}
	// end inline asm
	mov.b32 	%r179, 8;
	// begin inline asm
	{  .reg .f32 r0;  .reg .pred p;  shfl.sync.down.b32 r0|p, %f244, %r179, %r183, %r184;  @p add.f32 r0, r0, %f244;  mov.f32 %f247, r0;}
	// end inline asm
	mov.b32 	%r182, 16;
	// begin inline asm
	{  .reg .f32 r0;  .reg .pred p;  shfl.sync.down.b32 r0|p, %f247, %r182, %r183, %r184;  @p add.f32 r0, r0, %f247;  mov.f32 %f536, r0;}
	// end inline asm
	setp.ne.s32 	%p40, %r169, 0;
	@%p40 bra 	$L__BB6_50;
	shr.u32 	%r185, %r34, 3;
	and.b32  	%r186, %r185, 124;
	mov.u32 	%r187, _ZZN3cub18CUB_300001_SM_10006detail6reduce28DeviceReduceSingleTileKernelINS2_10policy_hubIfjN4cuda3std3__44plusIvEEE10Policy1000EPfSC_iS9_ffNS7_10__identityEEEvT0_T1_T2_T3_T4_T6_E12temp_storage;
	add.s32 	%r188, %r187, %r186;
	st.shared.f32 	[%r188+16], %f536;
$L__BB6_50:
	bar.sync 	0;
	setp.ne.s32 	%p41, %r34, 0;
	@%p41 bra 	$L__BB6_72;
	ld.shared.f32 	%f253, [_ZZN3cub18CUB_300001_SM_10006detail6reduce28DeviceReduceSingleTileKernelINS2_10policy_hubIfjN4cuda3std3__44plusIvEEE10Policy1000EPfSC_iS9_ffNS7_10__identityEEEvT0_T1_T2_T3_T4_T6_E12temp_storage+20];
	add.f32 	%f254, %f536, %f253;
	ld.shared.f32 	%f255, [_ZZN3cub18CUB_300001_SM_10006detail6reduce28DeviceReduceSingleTileKernelINS2_10policy_hubIfjN4cuda3std3__44plusIvEEE10Policy1000EPfSC_iS9_ffNS7_10__identityEEEvT0_T1_T2_T3_T4_T6_E12temp_storage+24];
	add.f32 	%f256, %f254, %f255;
	ld.shared.f32 	%f257, [_ZZN3cub18CUB_300001_SM_10006detail6reduce28DeviceReduceSingleTileKernelINS2_10policy_hubIfjN4cuda3std3__44plusIvEEE10Policy1000EPfSC_iS9_ffNS7_10__identityEEEvT0_T1_T2_T3_T4_T6_E12temp_storage+28];
	add.f32 	%f258, %f256, %f257;
	ld.shared.f32 	%f259, [_ZZN3cub18CUB_300001_SM_10006detail6reduce28DeviceReduceSingleTileKernelINS2_10policy_hubIfjN4cuda3std3__44plusIvEEE10Policy1000EPfSC_iS9_ffNS7_10__identityEEEvT0_T1_T2_T3_T4_T6_E12temp_storage+32];
	add.f32 	%f260, %f258, %f259;
	ld.shared.f32 	%f261, [_ZZN3cub18CUB_300001_SM_10006detail6reduce28DeviceReduceSingleTileKernelINS2_10policy_hubIfjN4cuda3std3__44plusIvEEE10Policy1000EPfSC_iS9_ffNS7_10__identityEEEvT0_T1_T2_T3_T4_T6_E12temp_storage+36];
	add.f32 	%f262, %f260, %f261;
	ld.shared.f32 	%f263, [_ZZN3cub18CUB_300001_SM_10006detail6reduce28DeviceReduceSingleTileKernelINS2_10policy_hubIfjN4cuda3std3__44plusIvEEE10Policy1000EPfSC_iS9_ffNS7_10__identityEEEvT0_T1_T2_T3_T4_T6_E12temp_storage+40];
	add.f32 	%f264, %f262, %f263;
	ld.shared.f32 	%f265, [_ZZN3cub18CUB_300001_SM_10006detail6reduce28DeviceReduceSingleTileKernelINS2_10policy_hubIfjN4cuda3std3__44plusIvEEE10Policy1000EPfSC_iS9_ffNS7_10__identityEEEvT0_T1_T2_T3_T4_T6_E12temp_storage+44];
	add.f32 	%f266, %f264, %f265;
	ld.shared.f32 	%f267, [_ZZN3cub18CUB_300001_SM_10006detail6reduce28DeviceReduceSingleTileKernelINS2_10policy_hubIfjN4cuda3std3__44plusIvEEE10Policy1000EPfSC_iS9_ffNS7_10__identityEEEvT0_T1_T2_T3_T4_T6_E12temp_storage+48];
	add.f32 	%f268, %f266, %f267;
	ld.shared.f32 	%f269, [_ZZN3cub18CUB_300001_SM_10006detail6reduce28DeviceReduceSingleTileKernelINS2_10policy_hubIfjN4cuda3std3__44plusIvEEE10Policy1000EPfSC_iS9_ffNS7_10__identityEEEvT0_T1_T2_T3_T4_T6_E12temp_storage+52];
	add.f32 	%f270, %f268, %f269;
	ld.shared.f32 	%f271, [_ZZN3cub18CUB_300001_SM_10006detail6reduce28DeviceReduceSingleTileKernelINS2_10policy_hubIfjN4cuda3std3__44plusIvEEE10Policy1000EPfSC_iS9_ffNS7_10__identityEEEvT0_T1_T2_T3_T4_T6_E12temp_storage+56];
	add.f32 	%f272, %f270, %f271;
	ld.shared.f32 	%f273, [_ZZN3cub18CUB_300001_SM_10006detail6reduce28DeviceReduceSingleTileKernelINS2_10policy_hubIfjN4cuda3std3__44plusIvEEE10Policy1000EPfSC_iS9_ffNS7_10__identityEEEvT0_T1_T2_T3_T4_T6_E12temp_storage+60];
	add.f32 	%f274, %f272, %f273;
	ld.shared.f32 	%f275, [_ZZN3cub18CUB_300001_SM_10006detail6reduce28DeviceReduceSingleTileKernelINS2_10policy_hubIfjN4cuda3std3__44plusIvEEE10Policy1000EPfSC_iS9_ffNS7_10__identityEEEvT0_T1_T2_T3_T4_T6_E12temp_storage+64];
	add.f32 	%f276, %f274, %f275;
	ld.shared.f32 	%f277, [_ZZN3cub18CUB_300001_SM_10006detail6reduce28DeviceReduceSingleTileKernelINS2_10policy_hubIfjN4cuda3std3__44plusIvEEE10Policy1000EPfSC_iS9_ffNS7_10__identityEEEvT0_T1_T2_T3_T4_T6_E12temp_storage+68];
	add.f32 	%f278, %f276, %f277;
	ld.shared.f32 	%f279, [_ZZN3cub18CUB_300001_SM_10006detail6reduce28DeviceReduceSingleTileKernelINS2_10policy_hubIfjN4cuda3std3__44plusIvEEE10Policy1000EPfSC_iS9_ffNS7_10__identityEEEvT0_T1_T2_T3_T4_T6_E12temp_storage+72];
	add.f32 	%f280, %f278, %f279;
	ld.shared.f32 	%f281, [_ZZN3cub18CUB_300001_SM_10006detail6reduce28DeviceReduceSingleTileKernelINS2_10policy_hubIfjN4cuda3std3__44plusIvEEE10Policy1000EPfSC_iS9_ffNS7_10__identityEEEvT0_T1_T2_T3_T4_T6_E12temp_storage+76];
	add.f32 	%f536, %f280, %f281;
	bra.uni 	$L__BB6_72;
$L__BB6_52:
	// begin inline asm
	mov.u32 %r145, %laneid;
	// end inline asm
	and.b32  	%r161, %r34, 992;
	add.s32 	%r162, %r161, 32;
	setp.gt.s32 	%p22, %r162, %r67;
	not.b32 	%r163, %r161;
	add.s32 	%r164, %r67, %r163;
	selp.b32 	%r159, %r164, 31, %p22;
	mov.b32 	%r146, 1;
	mov.b32 	%r160, -1;
	// begin inline asm
	{  .reg .f32 r0;  .reg .pred p;  shfl.sync.down.b32 r0|p, %f528, %r146, %r159, %r160;  @p add.f32 r0, r0, %f528;  mov.f32 %f179, r0;}
	// end inline asm
	mov.b32 	%r149, 2;
	// begin inline asm
	{  .reg .f32 r0;  .reg .pred p;  shfl.sync.down.b32 r0|p, %f179, %r149, %r159, %r160;  @p add.f32 r0, r0, %f179;  mov.f32 %f182, r0;}
	// end inline asm
	mov.b32 	%r152, 4;
	// begin inline asm
	{  .reg .f32 r0;  .reg .pred p;  shfl.sync.down.b32 r0|p, %f182, %r152, %r159, %r160;  @p add.f32 r0, r0, %f182;  mov.f32 %f185, r0;}
	// end inline asm
	mov.b32 	%r155, 8;
	// begin inline asm
	{  .reg .f32 r0;  .reg .pred p;  shfl.sync.down.b32 r0|p, %f185, %r155, %r159, %r160;  @p add.f32 r0, r0, %f185;  mov.f32 %f188, r0;}
	// end inline asm
	mov.b32 	%r158, 16;
	// begin inline asm
	{  .reg .f32 r0;  .reg .pred p;  shfl.sync.down.b32 r0|p, %f188, %r158, %r159, %r160;  @p add.f32 r0, r0, %f188;  mov.f32 %f536, r0;}
	// end inline asm
	setp.ne.s32 	%p23, %r145, 0;
	@%p23 bra 	$L__BB6_54;
	shr.u32 	%r165, %r34, 3;
	and.b32  	%r166, %r165, 124;
	mov.u32 	%r167, _ZZN3cub18CUB_300001_SM_10006detail6reduce28DeviceReduceSingleTileKernelINS2_10policy_hubIfjN4cuda3std3__44plusIvEEE10Policy1000EPfSC_iS9_ffNS7_10__identityEEEvT0_T1_T2_T3_T4_T6_E12temp_storage;
	add.s32 	%r168, %r167, %r166;
	st.shared.f32 	[%r168+16], %f536;
$L__BB6_54:
	bar.sync 	0;
	setp.ne.s32 	%p24, %r34, 0;
	@%p24 bra 	$L__BB6_72;
	setp.gt.s32 	%p25, %r67, 32;
	ld.shared.f32 	%f194, [_ZZN3cub18CUB_300001_SM_10006detail6reduce28DeviceReduceSingleTileKernelINS2_10policy_hubIfjN4cuda3std3__44plusIvEEE10Policy1000EPfSC_iS9_ffNS7_10__identityEEEvT0_T1_T2_T3_T4_T6_E12temp_storage+20];
	add.f32 	%f195, %f536, %f194;
	selp.f32 	%f196, %f195, %f536, %p25;
	setp.gt.s32 	%p26, %r67, 64;
	ld.shared.f32 	%f197, [_ZZN3cub18CUB_300001_SM_10006detail6reduce28DeviceReduceSingleTileKernelINS2_10policy_hubIfjN4cuda3std3__44plusIvEEE10Policy1000EPfSC_iS9_ffNS7_10__identityEEEvT0_T1_T2_T3_T4_T6_E12temp_storage+24];
	add.f32 	%f198, %f197, %f196;
	selp.f32 	%f199, %f198, %f196, %p26;
	setp.gt.s32 	%p27, %r67, 96;
	ld.shared.f32 	%f200, [_ZZN3cub18CUB_300001_SM_10006detail6reduce28DeviceReduceSingleTileKernelINS2_10policy_hubIfjN4cuda3std3__44plusIvEEE10Policy1000EPfSC_iS9_ffNS7_10__identityEEEvT0_T1_T2_T3_T4_T6_E12temp_storage+28];
	add.f32 	%f201, %f200, %f199;
	selp.f32 	%f202, %f201, %f199, %p27;
	setp.gt.s32 	%p28, %r67, 128;
	ld.shared.f32 	%f203, [_ZZN3cub18CUB_300001_SM_10006detail6reduce28DeviceReduceSingleTileKernelINS2_10policy_hubIfjN4cuda3std3__44plusIvEEE10Policy1000EPfSC_iS9_ffNS7_10__identityEEEvT0_T1_T2_T3_T4_T6_E12temp_storage+32];
	add.f32 	%f204, %f203, %f202;
	selp.f32 	%f205, %f204, %f202, %p28;
	setp.gt.s32 	%p29, %r67, 160;
	ld.shared.f32 	%f206, [_ZZN3cub18CUB_300001_SM_10006detail6reduce28DeviceReduceSingleTileKernelINS2_10policy_hubIfjN4cuda3std3__44plusIvEEE10Policy1000EPfSC_iS9_ffNS7_10__identityEEEvT0_T1_T2_T3_T4_T6_E12temp_storage+36];
	add.f32 	%f207, %f206, %f205;
	selp.f32 	%f208, %f207, %f205, %p29;
	setp.gt.s32 	%p30, %r67, 192;
	ld.shared.f32 	%f209, [_ZZN3cub18CUB_300001_SM_10006detail6reduce28DeviceReduceSingleTileKernelINS2_10policy_hubIfjN4cuda3std3__44plusIvEEE10Policy1000EPfSC_iS9_ffNS7_10__identityEEEvT0_T1_T2_T3_T4_T6_E12temp_storage+40];
	add.f32 	%f210, %f209, %f208;
	selp.f32 	%f211, %f210, %f208, %p30;
	setp.gt.s32 	%p31, %r67, 224;
	ld.shared.f32 	%f212, [_ZZN3cub18CUB_300001_SM_10006detail6reduce28DeviceReduceSingleTileKernelINS2_10policy_hubIfjN4cuda3std3__44plusIvEEE10Policy1000EPfSC_iS9_ffNS7_10__identityEEEvT0_T1_T2_T3_T4_T6_E12temp_storage+44];
	add.f32 	%f213, %f212, %f211;
	selp.f32 	%f214, %f213, %f211, %p31;
	setp.gt.s32 	%p32, %r67, 256;
	ld.shared.f32 	%f215, [_ZZN3cub18CUB_300001_SM_10006detail6reduce28DeviceReduceSingleTileKernelINS2_10policy_hubIfjN4cuda3std3__44plusIvEEE10Policy1000EPfSC_iS9_ffNS7_10__identityEEEvT0_T1_T2_T3_T4_T6_E12temp_storage+48];
	add.f32 	%f216, %f215, %f214;
	selp.f32 	%f217, %f216, %f214, %p32;
	setp.gt.s32 	%p33, %r67, 288;
	ld.shared.f32 	%f218, [_ZZN3cub18CUB_300001_SM_10006detail6reduce28DeviceReduceSingleTileKernelINS2_10policy_hubIfjN4cuda3std3__44plusIvEEE10Policy1000EPfSC_iS9_ffNS7_10__identityEEEvT0_T1_T2_T3_T4_T6_E12temp_storage+52];
	add.f32 	%f219, %f218, %f217;
	selp.f32 	%f220, %f219, %f217, %p33;
	setp.gt.s32 	%p34, %r67, 320;
	ld.shared.f32 	%f221, [_ZZN3cub18CUB_300001_SM_10006detail6reduce28DeviceReduceSingleTileKernelINS2_10policy_hubIfjN4cuda3std3__44plusIvEEE10Policy1000EPfSC_iS9_ffNS7_10__identityEEEvT0_T1_T2_T3_T4_T6_E12temp_storage+56];
	add.f32 	%f222, %f221, %f220;
	selp.f32 	%f223, %f222, %f220, %p34;
	setp.gt.s32 	%p35, %r67, 352;
	ld.shared.f32 	%f224, [_ZZN3cub18CUB_300001_SM_10006detail6reduce28DeviceReduceSingleTileKernelINS2_10policy_hubIfjN4cuda3std3__44plusIvEEE10Policy1000EPfSC_iS9_ffNS7_10__identityEEEvT0_T1_T2_T3_T4_T6_E12temp_storage+60];
	add.f32 	%f225, %f224, %f223;
	selp.f32 	%f226, %f225, %f223, %p35;
	setp.gt.s32 	%p36, %r67, 384;
	ld.shared.f32 	%f227, [_ZZN3cub18CUB_300001_SM_10006detail6reduce28DeviceReduceSingleTileKernelINS2_10policy_hubIfjN4cuda3std3__44plusIvEEE10Policy1000EPfSC_iS9_ffNS7_10__identityEEEvT0_T1_T2_T3_T4_T6_E12temp_storage+64];
	add.f32 	%f228, %f227, %f226;
	selp.f32 	%f229, %f228, %f226, %p36;
	setp.gt.s32 	%p37, %r67, 416;
	ld.shared.f32 	%f230, [_ZZN3cub18CUB_300001_SM_10006detail6reduce28DeviceReduceSingleTileKernelINS2_10policy_hubIfjN4cuda3std3__44plusIvEEE10Policy1000EPfSC_iS9_ffNS7_10__identityEEEvT0_T1_T2_T3_T4_T6_E12temp_storage+68];
	add.f32 	%f231, %f230, %f229;
	selp.f32 	%f232, %f231, %f229, %p37;
	setp.gt.s32 	%p38, %r67, 448;
	ld.shared.f32 	%f233, [_ZZN3cub18CUB_300001_SM_10006detail6reduce28DeviceReduceSingleTileKernelINS2_10policy_hubIfjN4cuda3std3__44plusIvEEE10Policy1000EPfSC_iS9_ffNS7_10__identityEEEvT0_T1_T2_T3_T4_T6_E12temp_storage+72];
	add.f32 	%f234, %f233, %f232;
	selp.f32 	%f235, %f234, %f232, %p38;
	setp.gt.s32 	%p39, %r67, 480;
	ld.shared.f32 	%f236, [_ZZN3cub18CUB_300001_SM_10006detail6reduce28DeviceReduceSingleTileKernelINS2_10policy_hubIfjN4cuda3std3__44plusIvEEE10Policy1000EPfSC_iS9_ffNS7_10__identityEEEvT0_T1_T2_T3_T4_T6_E12temp_storage+76];
	add.f32 	%f237, %f236, %f235;
	selp.f32 	%f536, %f237, %f235, %p39;
	bra.uni 	$L__BB6_72;
$L__BB6_56:
	mov.u32 	%r46, %tid.x;
	mul.wide.u32 	%rd35, %r46, 4;
	add.s64 	%rd19, %rd16, %rd35;
	// begin inline asm
	ld.global.nc.u32 %r68, [%rd19];
	// end inline asm
	mov.b32 	%f55, %r68;
	add.s64 	%rd20, %rd19, 2048;
	// begin inline asm
	ld.global.nc.u32 %r69, [%rd20];
	// end inline asm
	mov.b32 	%f56, %r69;
	add.s64 	%rd21, %rd19, 4096;
	// begin inline asm
	ld.global.nc.u32 %r70, [%rd21];
	// end inline asm
	mov.b32 	%f57, %r70;
	add.s64 	%rd22, %rd19, 6144;
	// begin inline asm
	ld.global.nc.u32 %r71, [%rd22];
	// end inline asm
	mov.b32 	%f58, %r71;
	add.s64 	%rd23, %rd19, 8192;
	// begin inline asm
	ld.global.nc.u32 %r72, [%rd23];
	// end inline asm
	mov.b32 	%f59, %r72;
	add.s64 	%rd24, %rd19, 10240;
	// begin inline asm
	ld.global.nc.u32 %r73, [%rd24];
	// end inline asm
	mov.b32 	%f60, %r73;
	add.s64 	%rd25, %rd19, 12288;
	// begin inline asm
	ld.global.nc.u32 %r74, [%rd25];
	// end inline asm
	mov.b32 	%f61, %r74;
	add.s64 	%rd26, %rd19, 14336;
	// begin inline asm
	ld.global.nc.u32 %r75, [%rd26];
	// end inline asm
	mov.b32 	%f62, %r75;
	add.s64 	%rd27, %rd19, 16384;
	// begin inline asm
	ld.global.nc.u32 %r76, [%rd27];
	// end inline asm
	mov.b32 	%f63, %r76;
	add.s64 	%rd28, %rd19, 18432;
	// begin inline asm
	ld.global.nc.u32 %r77, [%rd28];
	// end inline asm
	mov.b32 	%f64, %r77;
	add.s64 	%rd29, %rd19, 20480;
	// begin inline asm
	ld.global.nc.u32 %r78, [%rd29];
	// end inline asm
	mov.b32 	%f65, %r78;
	add.s64 	%rd30, %rd19, 22528;
	// begin inline asm
	ld.global.nc.u32 %r79, [%rd30];
	// end inline asm
	mov.b32 	%f66, %r79;
	add.s64 	%rd31, %rd19, 24576;
	// begin inline asm
	ld.global.nc.u32 %r80, [%rd31];
	// end inline asm
	mov.b32 	%f67, %r80;
	add.s64 	%rd32, %rd19, 26624;
	// begin inline asm
	ld.global.nc.u32 %r81, [%rd32];
	// end inline asm
	mov.b32 	%f68, %r81;
	add.s64 	%rd33, %rd19, 28672;
	// begin inline asm
	ld.global.nc.u32 %r82, [%rd33];
	// end inline asm
	mov.b32 	%f69, %r82;
	add.s64 	%rd34, %rd19, 30720;
	// begin inline asm
	ld.global.nc.u32 %r83, [%rd34];
	// end inline asm
	mov.b32 	%f70, %r83;
	add.f32 	%f71, %f55, %f56;
	add.f32 	%f72, %f57, %f58;
	add.f32 	%f73, %f59, %f60;
	add.f32 	%f74, %f61, %f62;
	add.f32 	%f75, %f63, %f64;
	add.f32 	%f76, %f65, %f66;
	add.f32 	%f77, %f67, %f68;
	add.f32 	%f78, %f69, %f70;
	add.f32 	%f79, %f71, %f72;
	add.f32 	%f80, %f73, %f74;
	add.f32 	%f81, %f75, %f76;
	add.f32 	%f82, %f77, %f78;
	add.f32 	%f83, %f79, %f80;
	add.f32 	%f84, %f81, %f82;
	add.f32 	%f535, %f83, %f84;
	setp.lt.u32 	%p4, %r67, 16384;
	mov.b32 	%r332, 8192;
	@%p4 bra 	$L__BB6_60;
	add.s32 	%r47, %r67, -8192;
	mov.b32 	%r332, 8192;
$L__BB6_58:
	mul.wide.s32 	%rd52, %r332, 4;
	add.s64 	%rd36, %rd19, %rd52;
	// begin inline asm
	ld.global.nc.u32 %r86, [%rd36];
	// end inline asm
	mov.b32 	%f85, %r86;
	add.s64 	%rd37, %rd36, 2048;
	// begin inline asm
	ld.global.nc.u32 %r87, [%rd37];
	// end inline asm
	mov.b32 	%f86, %r87;
	add.s64 	%rd38, %rd36, 4096;
	// begin inline asm
	ld.global.nc.u32 %r88, [%rd38];
	// end inline asm
	mov.b32 	%f87, %r88;
	add.s64 	%rd39, %rd36, 6144;
	// begin inline asm
	ld.global.nc.u32 %r89, [%rd39];
	// end inline asm
	mov.b32 	%f88, %r89;
	add.s64 	%rd40, %rd36, 8192;
	// begin inline asm
	ld.global.nc.u32 %r90, [%rd40];
	// end inline asm
	mov.b32 	%f89, %r90;
	add.s64 	%rd41, %rd36, 10240;
	// begin inline asm
	ld.global.nc.u32 %r91, [%rd41];
	// end inline asm
	mov.b32 	%f90, %r91;
	add.s64 	%rd42, %rd36, 12288;
	// begin inline asm
	ld.global.nc.u32 %r92, [%rd42];
	// end inline asm
	mov.b32 	%f91, %r92;
	add.s64 	%rd43, %rd36, 14336;
	// begin inline asm
	ld.global.nc.u32 %r93, [%rd43];
	// end inline asm
	mov.b32 	%f92, %r93;
	add.s64 	%rd44, %rd36, 16384;
	// begin inline asm
	ld.global.nc.u32 %r94, [%rd44];
	// end inline asm
	mov.b32 	%f93, %r94;
	add.s64 	%rd45, %rd36, 18432;
	// begin inline asm
	ld.global.nc.u32 %r95, [%rd45];
	// end inline asm
	mov.b32 	%f94, %r95;
	add.s64 	%rd46, %rd36, 20480;
	// begin inline asm
	ld.global.nc.u32 %r96, [%rd46];
	// end inline asm
	mov.b32 	%f95, %r96;
	add.s64 	%rd47, %rd36, 22528;
	// begin inline asm
	ld.global.nc.u32 %r97, [%rd47];
	// end inline asm
	mov.b32 	%f96, %r97;
	add.s64 	%rd48, %rd36, 24576;
	// begin inline asm
	ld.global.nc.u32 %r98, [%rd48];
	// end inline asm
	mov.b32 	%f97, %r98;
	add.s64 	%rd49, %rd36, 26624;
	// begin inline asm
	ld.global.nc.u32 %r99, [%rd49];
	// end inline asm
	mov.b32 	%f98, %r99;
	add.s64 	%rd50, %rd36, 28672;
	// begin inline asm
	ld.global.nc.u32 %r100, [%rd50];
	// end inline asm
	mov.b32 	%f99, %r100;
	add.s64 	%rd51, %rd36, 30720;
	// begin inline asm
	ld.global.nc.u32 %r101, [%rd51];
	// end inline asm
	mov.b32 	%f100, %r101;
	add.f32 	%f101, %f535, %f85;
	add.f32 	%f102, %f86, %f87;
	add.f32 	%f103, %f88, %f89;
	add.f32 	%f104, %f90, %f91;
	add.f32 	%f105, %f92, %f93;
	add.f32 	%f106, %f94, %f95;
	add.f32 	%f107, %f96, %f97;
	add.f32 	%f108, %f98, %f99;
	add.f32 	%f109, %f101, %f102;
	add.f32 	%f110, %f103, %f104;
	add.f32 	%f111, %f105, %f106;
	add.f32 	%f112, %f107, %f108;
	add.f32 	%f113, %f109, %f110;
	add.f32 	%f114, %f111, %f112;
	add.f32 	%f115, %f113, %f114;
	add.f32 	%f535, %f115, %f100;
	sub.s32 	%r102, %r67, %r332;
	setp.lt.s32 	%p5, %r102, 8192;
	@%p5 bra 	$L__BB6_68;
	add.s32 	%r332, %r332, 8192;
	setp.le.s32 	%p6, %r332, %r47;
	@%p6 bra 	$L__BB6_58;
$L__BB6_60:
	setp.le.s32 	%p7, %r67, %r332;
	@%p7 bra 	$L__BB6_68;
	sub.s32 	%r51, %r67, %r332;
	setp.ge.s32 	%p8, %r46, %r51;
	@%p8 bra 	$L__BB6_68;
	not.b32 	%r103, %r46;
	add.s32 	%r104, %r67, %r103;
	sub.s32 	%r52, %r104, %r332;
	and.b32  	%r105, %r52, 1536;
	setp.eq.s32 	%p9, %r105, 1536;
	mov.u32 	%r336, %r46;
	@%p9 bra 	$L__BB6_65;
	add.s32 	%r334, %r46, %r332;
	shr.u32 	%r106, %r52, 9;
	add.s32 	%r107, %r106, 1;
	and.b32  	%r108, %r107, 3;
	neg.s32 	%r333, %r108;
	mov.u32 	%r336, %r46;
$L__BB6_64:
	.pragma "nounroll";
	mul.wide.u32 	%rd54, %r334, 4;
	add.s64 	%rd53, %rd16, %rd54;
	// begin inline asm
	ld.global.nc.u32 %r109, [%rd53];
	// end inline asm
	mov.b32 	%f117, %r109;
	add.f32 	%f535, %f535, %f117;
	add.s32 	%r336, %r336, 512;
	add.s32 	%r334, %r334, 512;
	add.s32 	%r333, %r333, 1;
	setp.ne.s32 	%p10, %r333, 0;
	@%p10 bra 	$L__BB6_64;
$L__BB6_65:
	setp.lt.u32 	%p11, %r52, 1536;
	@%p11 bra 	$L__BB6_68;
	cvt.u64.u32 	%rd55, %r336;
	cvt.u64.u32 	%rd56, %r332;
	add.s64 	%rd57, %rd55, %rd56;
	shl.b64 	%rd58, %rd57, 2;
	add.s64 	%rd59, %rd58, %rd16;
	add.s64 	%rd132, %rd59, 4096;
	add.s32 	%r337, %r336, %r332;
$L__BB6_67:
	mul.wide.u32 	%rd64, %r337, 4;
	add.s64 	%rd60, %rd16, %rd64;
	// begin inline asm
	ld.global.nc.u32 %r110, [%rd60];
	// end inline asm
	mov.b32 	%f118, %r110;
	add.f32 	%f119, %f535, %f118;
	add.s64 	%rd61, %rd132, -2048;
	// begin inline asm
	ld.global.nc.u32 %r111, [%rd61];
	// end inline asm
	mov.b32 	%f120, %r111;
	add.f32 	%f121, %f119, %f120;
	// begin inline asm
	ld.global.nc.u32 %r112, [%rd132];
	// end inline asm
	mov.b32 	%f122, %r112;
	add.f32 	%f123, %f121, %f122;
	add.s64 	%rd63, %rd132, 2048;
	// begin inline asm
	ld.global.nc.u32 %r113, [%rd63];
	// end inline asm
	mov.b32 	%f124, %r113;
	add.f32 	%f535, %f123, %f124;
	add.s32 	%r336, %r336, 2048;
	add.s64 	%rd132, %rd132, 8192;
	add.s32 	%r337, %r337, 2048;
	setp.lt.s32 	%p12, %r336, %r51;
	@%p12 bra 	$L__BB6_67;
$L__BB6_68:
	// begin inline asm
	mov.u32 %r114, %laneid;
	// end inline asm
	mov.b32 	%r115, 1;
	mov.b32 	%r128, 31;
	mov.b32 	%r129, -1;
	// begin inline asm
	{  .reg .f32 r0;  .reg .pred p;  shfl.sync.down.b32 r0|p, %f535, %r115, %r128, %r129;  @p add.f32 r0, r0, %f535;  mov.f32 %f125, r0;}
	// end inline asm
	mov.b32 	%r118, 2;
	// begin inline asm
	{  .reg .f32 r0;  .reg .pred p;  shfl.sync.down.b32 r0|p, %f125, %r118, %r128, %r129;  @p add.f32 r0, r0, %f125;  mov.f32 %f128, r0;}
	// end inline asm
	mov.b32 	%r121, 4;
	// begin inline asm
	{  .reg .f32 r0;  .reg .pred p;  shfl.sync.down.b32 r0|p, %f128, %r121, %r128, %r129;  @p add.f32 r0, r0, %f128;  mov.f32 %f131, r0;}
	// end inline asm
	mov.b32 	%r124, 8;
	// begin inline asm
	{  .reg .f32 r0;  .reg .pred p;  shfl.sync.down.b32 r0|p, %f131, %r124, %r128, %r129;  @p add.f32 r0, r0, %f131;  mov.f32 %f134, r0;}
	// end inline asm
	mov.b32 	%r127, 16;
	// begin inline asm
	{  .reg .f32 r0;  .reg .pred p;  shfl.sync.down.b32 r0|p, %f134, %r127, %r128, %r129;  @p add.f32 r0, r0, %f134;  mov.f32 %f536, r0;}
	// end inline asm
	setp.ne.s32 	%p13, %r114, 0;
	@%p13 bra 	$L__BB6_70;
	shr.u32 	%r130, %r46, 3;
	and.b32  	%r131, %r130, 124;
	mov.u32 	%r132, _ZZN3cub18CUB_300001_SM_10006detail6reduce28DeviceReduceSingleTileKernelINS2_10policy_hubIfjN4cuda3std3__44plusIvEEE10Policy1000EPfSC_iS9_ffNS7_10__identityEEEvT0_T1_T2_T3_T4_T6_E12temp_storage;
	add.s32 	%r133, %r132, %r131;
	st.shared.f32 	[%r133+16], %f536;
$L__BB6_70:
	bar.sync 	0;
	setp.ne.s32 	%p14, %r46, 0;
	@%p14 bra 	$L__BB6_72;
	ld.shared.f32 	%f140, [_ZZN3cub18CUB_300001_SM_10006detail6reduce28DeviceReduceSingleTileKernelINS2_10policy_hubIfjN4cuda3std3__44plusIvEEE10Policy1000EPfSC_iS9_ffNS7_10__identityEEEvT0_T1_T2_T3_T4_T6_E12temp_storage+20];
	add.f32 	%f141, %f536, %f140;
	ld.shared.f32 	%f142, [_ZZN3cub18CUB_300001_SM_10006detail6reduce28DeviceReduceSingleTileKernelINS2_10policy_hubIfjN4cuda3std3__44plusIvEEE10Policy1000EPfSC_iS9_ffNS7_10__identityEEEvT0_T1_T2_T3_T4_T6_E12temp_storage+24];
	add.f32 	%f143, %f141, %f142;
	ld.shared.f32 	%f144, [_ZZN3cub18CUB_300001_SM_10006detail6reduce28DeviceReduceSingleTileKernelINS2_10policy_hubIfjN4cuda3std3__44plusIvEEE10Policy1000EPfSC_iS9_ffNS7_10__identityEEEvT0_T1_T2_T3_T4_T6_E12temp_storage+28];
	add.f32 	%f145, %f143, %f144;
	ld.shared.f32 	%f146, [_ZZN3cub18CUB_300001_SM_10006detail6reduce28DeviceReduceSingleTileKernelINS2_10policy_hubIfjN4cuda3std3__44plusIvEEE10Policy1000EPfSC_iS9_ffNS7_10__identityEEEvT0_T1_T2_T3_T4_T6_E12temp_storage+32];
	add.f32 	%f147, %f145, %f146;
	ld.shared.f32 	%f148, [_ZZN3cub18CUB_300001_SM_10006detail6reduce28DeviceReduceSingleTileKernelINS2_10policy_hubIfjN4cuda3std3__44plusIvEEE10Policy1000EPfSC_iS9_ffNS7_10__identityEEEvT0_T1_T2_T3_T4_T6_E12temp_storage+36];
	add.f32 	%f149, %f147, %f148;
	ld.shared.f32 	%f150, [_ZZN3cub18CUB_300001_SM_10006detail6reduce28DeviceReduceSingleTileKernelINS2_10policy_hubIfjN4cuda3std3__44plusIvEEE10Policy1000EPfSC_iS9_ffNS7_10__identityEEEvT0_T1_T2_T3_T4_T6_E12temp_storage+40];
	add.f32 	%f151, %f149, %f150;
	ld.shared.f32 	%f152, [_ZZN3cub18CUB_300001_SM_10006detail6reduce28DeviceReduceSingleTileKernelINS2_10policy_hubIfjN4cuda3std3__44plusIvEEE10Policy1000EPfSC_iS9_ffNS7_10__identityEEEvT0_T1_T2_T3_T4_T6_E12temp_storage+44];
	add.f32 	%f153, %f151, %f152;
	ld.shared.f32 	%f154, [_ZZN3cub18CUB_300001_SM_10006detail6reduce28DeviceReduceSingleTileKernelINS2_10policy_hubIfjN4cuda3std3__44plusIvEEE10Policy1000EPfSC_iS9_ffNS7_10__identityEEEvT0_T1_T2_T3_T4_T6_E12temp_storage+48];
	add.f32 	%f155, %f153, %f154;
	ld.shared.f32 	%f156, [_ZZN3cub18CUB_300001_SM_10006detail6reduce28DeviceReduceSingleTileKernelINS2_10policy_hubIfjN4cuda3std3__44plusIvEEE10Policy1000EPfSC_iS9_ffNS7_10__identityEEEvT0_T1_T2_T3_T4_T6_E12temp_storage+52];
	add.f32 	%f157, %f155, %f156;
	ld.shared.f32 	%f158, [_ZZN3cub18CUB_300001_SM_10006detail6reduce28DeviceReduceSingleTileKernelINS2_10policy_hubIfjN4cuda3std3__44plusIvEEE10Policy1000EPfSC_iS9_ffNS7_10__identityEEEvT0_T1_T2_T3_T4_T6_E12temp_storage+56];
	add.f32 	%f159, %f157, %f158;
	ld.shared.f32 	%f160, [_ZZN3cub18CUB_300001_SM_10006detail6reduce28DeviceReduceSingleTileKernelINS2_10policy_hubIfjN4cuda3std3__44plusIvEEE10Policy1000EPfSC_iS9_ffNS7_10__identityEEEvT0_T1_T2_T3_T4_T6_E12temp_storage+60];
	add.f32 	%f161, %f159, %f160;
	ld.shared.f32 	%f162, [_ZZN3cub18CUB_300001_SM_10006detail6reduce28DeviceReduceSingleTileKernelINS2_10policy_hubIfjN4cuda3std3__44plusIvEEE10Policy1000EPfSC_iS9_ffNS7_10__identityEEEvT0_T1_T2_T3_T4_T6_E12temp_storage+64];
	add.f32 	%f163, %f161, %f162;
	ld.shared.f32 	%f164, [_ZZN3cub18CUB_300001_SM_10006detail6reduce28DeviceReduceSingleTileKernelINS2_10policy_hubIfjN4cuda3std3__44plusIvEEE10Policy1000EPfSC_iS9_ffNS7_10__identityEEEvT0_T1_T2_T3_T4_T6_E12temp_storage+68];
	add.f32 	%f165, %f163, %f164;
	ld.shared.f32 	%f166, [_ZZN3cub18CUB_300001_SM_10006detail6reduce28DeviceReduceSingleTileKernelINS2_10policy_hubIfjN4cuda3std3__44plusIvEEE10Policy1000EPfSC_iS9_ffNS7_10__identityEEEvT0_T1_T2_T3_T4_T6_E12temp_storage+72];
	add.f32 	%f167, %f165, %f166;
	ld.shared.f32 	%f168, [_ZZN3cub18CUB_300001_SM_10006detail6reduce28DeviceReduceSingleTileKernelINS2_10policy_hubIfjN4cuda3std3__44plusIvEEE10Policy1000EPfSC_iS9_ffNS7_10__identityEEEvT0_T1_T2_T3_T4_T6_E12temp_storage+76];
	add.f32 	%f536, %f167, %f168;
$L__BB6_72:
	mov.u32 	%r311, %tid.x;
	setp.ne.s32 	%p81, %r311, 0;
	@%p81 bra 	$L__BB6_74;
	add.f32 	%f509, %f54, %f536;
	st.global.f32 	[%rd1], %f509;
$L__BB6_74:
	ret;

}


// ===== COMPILED SASS (sm_100) =====

	.target	sm_100

	.elftype	@"ET_EXEC"


//--------------------- .note.nv.tkinfo           --------------------------
	.section	.note.nv.tkinfo,"",@"SHT_NOTE"
	.sectionflags	@"SHF_NOTE_NV_TKINFO"
	.tkinfo
        /*0018*/ 	.word	0x00000002
        /*0030*/ 	.string	""
        /*0030*/ 	.string	"ptxas"
        /*0030*/ 	.string	"Cuda compilation tools, release 13.0, V13.0.88"
        /*0030*/ 	.string	"Build cuda_13.0.r13.0/compiler.36424714_0"
        /*0030*/ 	.string	"-arch sm_100 -m 64 "



//--------------------- .note.nv.cuinfo           --------------------------
	.section	.note.nv.cuinfo,"",@"SHT_NOTE"
	.sectionflags	@"SHF_NOTE_NV_CUINFO"
        /*0018*/ 	.short	0x0002
        /*001a*/ 	.short	0x0064
        /*001c*/ 	.short	0x0082
	.zero		2


//--------------------- .nv.info                  --------------------------
	.section	.nv.info,"",@"SHT_CUDA_INFO"
	.align	4


	//----- nvinfo : EIATTR_REGCOUNT
	.align		4
        /*0000*/ 	.byte	0x04, 0x2f
        /*0002*/ 	.short	(.L_50 - .L_49)
	.align		4
.L_49:
        /*0004*/ 	.word	index@(_Z6kernelPfi)
        /*0008*/ 	.word	0x0000000c


	//----- nvinfo : EIATTR_FRAME_SIZE
	.align		4
.L_50:
        /*000c*/ 	.byte	0x04, 0x11
        /*000e*/ 	.short	(.L_52 - .L_51)
	.align		4
.L_51:
        /*0010*/ 	.word	index@(_Z6kernelPfi)
        /*0014*/ 	.word	0x00000000


	//----- nvinfo : EIATTR_REGCOUNT
	.align		4
.L_52:
        /*0018*/ 	.byte	0x04, 0x2f
        /*001a*/ 	.short	(.L_54 - .L_53)
	.align		4
.L_53:
        /*001c*/ 	.word	index@(_Z9init_seedP17curandStateXORWOWi)
        /*0020*/ 	.word	0x0000001f


	//----- nvinfo : EIATTR_FRAME_SIZE
	.align		4
.L_54:
        /*0024*/ 	.byte	0x04, 0x11
        /*0026*/ 	.short	(.L_56 - .L_55)
	.align		4
.L_55:
        /*0028*/ 	.word	index@(_Z9init_seedP17curandStateXORWOWi)
        /*002c*/ 	.word	0x00000000


	//----- nvinfo : EIATTR_REGCOUNT
	.align		4
.L_56:
        /*0030*/ 	.byte	0x04, 0x2f
        /*0032*/ 	.short	(.L_58 - .L_57)
	.align		4
.L_57:
        /*0034*/ 	.word	index@(_Z8fillRandP17curandStateXORWOWPfi)
        /*0038*/ 	.word	0x00000016


	//----- nvinfo : EIATTR_FRAME_SIZE
	.align		4
.L_58:
        /*003c*/ 	.byte	0x04, 0x11
        /*003e*/ 	.short	(.L_60 - .L_59)
	.align		4
.L_59:
        /*0040*/ 	.word	index@(_Z8fillRandP17curandStateXORWOWPfi)
        /*0044*/ 	.word	0x00000000


	//----- nvinfo : EIATTR_REGCOUNT
	.align		4
.L_60:
        /*0048*/ 	.byte	0x04, 0x2f
        /*004a*/ 	.short	(.L_62 - .L_61)
	.align		4
.L_61:
        /*004c*/ 	.word	index@(_ZN3cub18CUB_300001_SM_10006detail11EmptyKernelIvEEvv)
        /*0050*/ 	.word	0x00000004


	//----- nvinfo : EIATTR_FRAME_SIZE
	.align		4
.L_62:
        /*0054*/ 	.byte	0x04, 0x11
        /*0056*/ 	.short	(.L_64 - .L_63)
	.align		4
.L_63:
        /*0058*/ 	.word	index@(_ZN3cub18CUB_300001_SM_10006detail11EmptyKernelIvEEvv)
        /*005c*/ 	.word	0x00000000


	//----- nvinfo : EIATTR_REGCOUNT
	.align		4
.L_64:
        /*0060*/ 	.byte	0x04, 0x2f
        /*0062*/ 	.short	(.L_66 - .L_65)
	.align		4
.L_65:
        /*0064*/ 	.word	index@(_ZN3cub18CUB_300001_SM_10006detail6reduce28DeviceReduceSingleTileKernelINS2_10policy_hubIfjN4cuda3std3__44plusIvEEE10Policy1000EPfSC_jS9_ffNS7_10__identityEEEvT0_T1_T2_T3_T4_T6_)
        /*0068*/ 	.word	0x00000020


	//----- nvinfo : EIATTR_FRAME_SIZE
	.align		4
.L_66:
        /*006c*/ 	.byte	0x04, 0x11
        /*006e*/ 	.short	(.L_68 - .L_67)
	.align		4
.L_67:
        /*0070*/ 	.word	index@(_ZN3cub18CUB_300001_SM_10006detail6reduce28DeviceReduceSingleTileKernelINS2_10policy_hubIfjN4cuda3std3__44plusIvEEE10Policy1000EPfSC_jS9_ffNS7_10__identityEEEvT0_T1_T2_T3_T4_T6_)
        /*0074*/ 	.word	0x00000000


	//----- nvinfo : EIATTR_REGCOUNT
	.align		4
.L_68:
        /*0078*/ 	.byte	0x04, 0x2f
        /*007a*/ 	.short	(.L_70 - .L_69)
	.align		4
.L_69:
        /*007c*/ 	.word	index@(_ZN3cub18CUB_300001_SM_10006detail6reduce18DeviceReduceKernelINS2_10policy_hubIfjN4cuda3std3__44plusIvEEE10Policy1000EPfjS9_fNS7_10__identityEEEvT0_PT3_T1_NS0_13GridEvenShareISH_EET2_T4_)
        /*0080*/ 	.word	0x0000001e


	//----- nvinfo : EIATTR_FRAME_SIZE
	.align		4
.L_70:
        /*0084*/ 	.byte	0x04, 0x11
        /*0086*/ 	.short	(.L_72 - .L_71)
	.align		4
.L_71:
        /*0088*/ 	.word	index@(_ZN3cub18CUB_300001_SM_10006detail6reduce18DeviceReduceKernelINS2_10policy_hubIfjN4cuda3std3__44plusIvEEE10Policy1000EPfjS9_fNS7_10__identityEEEvT0_PT3_T1_NS0_13GridEvenShareISH_EET2_T4_)
        /*008c*/ 	.word	0x00000000


	//----- nvinfo : EIATTR_REGCOUNT
	.align		4
.L_72:
        /*0090*/ 	.byte	0x04, 0x2f
        /*0092*/ 	.short	(.L_74 - .L_73)
	.align		4
.L_73:
        /*0094*/ 	.word	index@(_ZN3cub18CUB_300001_SM_10006detail6reduce28DeviceReduceSingleTileKernelINS2_10policy_hubIfjN4cuda3std3__44plusIvEEE10Policy1000EPfSC_iS9_ffNS7_10__identityEEEvT0_T1_T2_T3_T4_T6_)
        /*0098*/ 	.word	0x0000001e


	//----- nvinfo : EIATTR_FRAME_SIZE
	.align		4
.L_74:
        /*009c*/ 	.byte	0x04, 0x11
        /*009e*/ 	.short	(.L_76 - .L_75)
	.align		4
.L_75:
        /*00a0*/ 	.word	index@(_ZN3cub18CUB_300001_SM_10006detail6reduce28DeviceReduceSingleTileKernelINS2_10policy_hubIfjN4cuda3std3__44plusIvEEE10Policy1000EPfSC_iS9_ffNS7_10__identityEEEvT0_T1_T2_T3_T4_T6_)
        /*00a4*/ 	.word	0x00000000


	//----- nvinfo : EIATTR_MIN_STACK_SIZE
	.align		4
.L_76:
        /*00a8*/ 	.byte	0x04, 0x12
        /*00aa*/ 	.short	(.L_78 - .L_77)
	.align		4
.L_77:
        /*00ac*/ 	.word	index@(_ZN3cub18CUB_300001_SM_10006detail6reduce28DeviceReduceSingleTileKernelINS2_10policy_hubIfjN4cuda3std3__44plusIvEEE10Policy1000EPfSC_iS9_ffNS7_10__identityEEEvT0_T1_T2_T3_T4_T6_)
        /*00b0*/ 	.word	0x00000000


	//----- nvinfo : EIATTR_MIN_STACK_SIZE
	.align		4
.L_78:
        /*00b4*/ 	.byte	0x04, 0x12
        /*00b6*/ 	.short	(.L_80 - .L_79)
	.align		4
.L_79:
        /*00b8*/ 	.word	index@(_ZN3cub18CUB_300001_SM_10006detail6reduce18DeviceReduceKernelINS2_10policy_hubIfjN4cuda3std3__44plusIvEEE10Policy1000EPfjS9_fNS7_10__identityEEEvT0_PT3_T1_NS0_13GridEvenShareISH_EET2_T4_)
        /*00bc*/ 	.word	0x00000000


	//----- nvinfo : EIATTR_MIN_STACK_SIZE
	.align		4
.L_80:
        /*00c0*/ 	.byte	0x04, 0x12
        /*00c2*/ 	.short	(.L_82 - .L_81)
	.align		4
.L_81:
        /*00c4*/ 	.word	index@(_ZN3cub18CUB_300001_SM_10006detail6reduce28DeviceReduceSingleTileKernelINS2_10policy_hubIfjN4cuda3std3__44plusIvEEE10Policy1000EPfSC_jS9_ffNS7_10__identityEEEvT0_T1_T2_T3_T4_T6_)
        /*00c8*/ 	.word	0x00000000


	//----- nvinfo : EIATTR_MIN_STACK_SIZE
	.align		4
.L_82:
        /*00cc*/ 	.byte	0x04, 0x12
        /*00ce*/ 	.short	(.L_84 - .L_83)
	.align		4
.L_83:
        /*00d0*/ 	.word	index@(_ZN3cub18CUB_300001_SM_10006detail11EmptyKernelIvEEvv)
        /*00d4*/ 	.word	0x00000000


	//----- nvinfo : EIATTR_MIN_STACK_SIZE
	.align		4
.L_84:
        /*00d8*/ 	.byte	0x04, 0x12
        /*00da*/ 	.short	(.L_86 - .L_85)
	.align		4
.L_85:
        /*00dc*/ 	.word	index@(_Z8fillRandP17curandStateXORWOWPfi)
        /*00e0*/ 	.word	0x00000000


	//----- nvinfo : EIATTR_MIN_STACK_SIZE
	.align		4
.L_86:
        /*00e4*/ 	.byte	0x04, 0x12
        /*00e6*/ 	.short	(.L_88 - .L_87)
	.align		4
.L_87:
        /*00e8*/ 	.word	index@(_Z9init_seedP17curandStateXORWOWi)
        /*00ec*/ 	.word	0x00000000


	//----- nvinfo : EIATTR_MIN_STACK_SIZE
	.align		4
.L_88:
        /*00f0*/ 	.byte	0x04, 0x12
        /*00f2*/ 	.short	(.L_90 - .L_89)
	.align		4
.L_89:
        /*00f4*/ 	.word	index@(_Z6kernelPfi)
        /*00f8*/ 	.word	0x00000000
.L_90:


//--------------------- .nv.compat                --------------------------
	.section	.nv.compat,"",@"SHT_CUDA_COMPAT_INFO"
	.align	4
        /*0000*/ 	.byte	0x02, 0x09, 0x00, 0x00, 0x02, 0x02, 0x01, 0x00, 0x02, 0x05, 0x05, 0x00, 0x03, 0x07, 0x01, 0x01
        /*0010*/ 	.byte	0x02, 0x03, 0x00, 0x00, 0x02, 0x06, 0x01, 0x00, 0x04, 0x0b, 0x08, 0x00, 0x01, 0x00, 0x00, 0x00
        /*0020*/ 	.byte	0x00, 0x00, 0x00, 0x00


//--------------------- .nv.info._ZN3cub18CUB_300001_SM_10006detail6reduce28DeviceReduceSingleTileKernelINS2_10policy_hubIfjN4cuda3std3__44plusIvEEE10Policy1000EPfSC_iS9_ffNS7_10__identityEEEvT0_T1_T2_T3_T4_T6_ --------------------------
	.section	.nv.info._ZN3cub18CUB_300001_SM_10006detail6reduce28DeviceReduceSingleTileKernelINS2_10policy_hubIfjN4cuda3std3__44plusIvEEE10Policy1000EPfSC_iS9_ffNS7_10__identityEEEvT0_T1_T2_T3_T4_T6_,"",@"SHT_CUDA_INFO"
	.sectionflags	@""
	.align	4


	//----- nvinfo : EIATTR_CUDA_API_VERSION
	.align		4
        /*0000*/ 	.byte	0x04, 0x37
        /*0002*/ 	.short	(.L_92 - .L_91)
.L_91:
        /*0004*/ 	.word	0x00000082


	//----- nvinfo : EIATTR_KPARAM_INFO
	.align		4
.L_92:
        /*0008*/ 	.byte	0x04, 0x17
        /*000a*/ 	.short	(.L_94 - .L_93)
.L_93:
        /*000c*/ 	.word	0x00000000
        /*0010*/ 	.short	0x0005
        /*0012*/ 	.short	0x001c
        /*0014*/ 	.byte	0x00, 0xf0, 0x05, 0x00


	//----- nvinfo : EIATTR_KPARAM_INFO
	.align		4
.L_94:
        /*0018*/ 	.byte	0x04, 0x17
        /*001a*/ 	.short	(.L_96 - .L_95)
.L_95:
        /*001c*/ 	.word	0x00000000
        /*0020*/ 	.short	0x0004
        /*0022*/ 	.short	0x0018
        /*0024*/ 	.byte	0x00, 0xf0, 0x11, 0x00


	//----- nvinfo : EIATTR_KPARAM_INFO
	.align		4
.L_96:
        /*0028*/ 	.byte	0x04, 0x17
        /*002a*/ 	.short	(.L_98 - .L_97)
.L_97:
        /*002c*/ 	.word	0x00000000
        /*0030*/ 	.short	0x0003
        /*0032*/ 	.short	0x0014
        /*0034*/ 	.byte	0x00, 0xf0, 0x05, 0x00


	//----- nvinfo : EIATTR_KPARAM_INFO
	.align		4
.L_98:
        /*0038*/ 	.byte	0x04, 0x17
        /*003a*/ 	.short	(.L_100 - .L_99)
.L_99:
        /*003c*/ 	.word	0x00000000
        /*0040*/ 	.short	0x0002
        /*0042*/ 	.short	0x0010
        /*0044*/ 	.byte	0x00, 0xf0, 0x11, 0x00


	//----- nvinfo : EIATTR_KPARAM_INFO
	.align		4
.L_100:
        /*0048*/ 	.byte	0x04, 0x17
        /*004a*/ 	.short	(.L_102 - .L_101)
.L_101:
        /*004c*/ 	.word	0x00000000
        /*0050*/ 	.short	0x0001
        /*0052*/ 	.short	0x0008
        /*0054*/ 	.byte	0x00, 0xf5, 0x21, 0x00


	//----- nvinfo : EIATTR_KPARAM_INFO
	.align		4
.L_102:
        /*0058*/ 	.byte	0x04, 0x17
        /*005a*/ 	.short	(.L_104 - .L_103)
.L_103:
        /*005c*/ 	.word	0x00000000
        /*0060*/ 	.short	0x0000
        /*0062*/ 	.short	0x0000
        /*0064*/ 	.byte	0x00, 0xf5, 0x21, 0x00


	//----- nvinfo : EIATTR_SPARSE_MMA_MASK
	.align		4
.L_104:
        /*0068*/ 	.byte	0x03, 0x50
        /*006a*/ 	.short	0x0000


	//----- nvinfo : EIATTR_MAXREG_COUNT
	.align		4
        /*006c*/ 	.byte	0x03, 0x1b
        /*006e*/ 	.short	0x0080


	//----- nvinfo : EIATTR_NUM_BARRIERS
	.align		4
        /*0070*/ 	.byte	0x02, 0x4c
        /*0072*/ 	.byte	0x01
	.zero		1


	//----- nvinfo : EIATTR_MERCURY_ISA_VERSION
	.align		4
        /*0074*/ 	.byte	0x03, 0x5f
        /*0076*/ 	.short	0x0101


	//----- nvinfo : EIATTR_UNUSED_LOAD_BYTE_OFFSET
	.align		4
        /*0078*/ 	.byte	0x04, 0x44
        /*007a*/ 	.short	(.L_106 - .L_105)


	//   ....[0]....
.L_105:
        /*007c*/ 	.word	0x00000af0
        /*0080*/ 	.word	0x0000fff0


	//   ....[1]....
        /*0084*/ 	.word	0x00000e60
        /*0088*/ 	.word	0x0000fff0


	//   ....[2]....
        /*008c*/ 	.word	0x00001e80
        /*0090*/ 	.word	0x0000fff0


	//   ....[3]....
        /*0094*/ 	.word	0x000029a0
        /*0098*/ 	.word	0x0000fff0


	//   ....[4]....
        /*009c*/ 	.word	0x00002d10
        /*00a0*/ 	.word	0x0000fff0


	//   ....[5]....
        /*00a4*/ 	.word	0x00003e20
        /*00a8*/ 	.word	0x0000fff0


	//----- nvinfo : EIATTR_COOP_GROUP_MASK_REGIDS
	.align		4
.L_106:
        /*00ac*/ 	.byte	0x04, 0x29
        /*00ae*/ 	.short	(.L_108 - .L_107)


	//   ....[0]....
.L_107:
        /*00b0*/ 	.word	0xffffffff


	//   ....[1]....
        /*00b4*/ 	.word	0xffffffff


	//   ....[2]....
        /*00b8*/ 	.word	0xffffffff


	//   ....[3]....
        /*00bc*/ 	.word	0xffffffff


	//   ....[4]....
        /*00c0*/ 	.word	0xffffffff


	//   ....[5]....
        /*00c4*/ 	.word	0xffffffff


	//   ....[6]....
        /*00c8*/ 	.word	0xffffffff


	//   ....[7]....
        /*00cc*/ 	.word	0xffffffff


	//   ....[8]....
        /*00d0*/ 	.word	0xffffffff


	//   ....[9]....
        /*00d4*/ 	.word	0xffffffff


	//   ....[10]....
        /*00d8*/ 	.word	0xffffffff


	//   ....[11]....
        /*00dc*/ 	.word	0xffffffff


	//   ....[12]....
        /*00e0*/ 	.word	0xffffffff


	//   ....[13]....
        /*00e4*/ 	.word	0xffffffff


	//   ....[14]....
        /*00e8*/ 	.word	0xffffffff


	//   ....[15]....
        /*00ec*/ 	.word	0xffffffff


	//   ....[16]....
        /*00f0*/ 	.word	0xffffffff


	//   ....[17]....
        /*00f4*/ 	.word	0xffffffff


	//   ....[18]....
        /*00f8*/ 	.word	0xffffffff


	//   ....[19]....
        /*00fc*/ 	.word	0xffffffff


	//   ....[20]....
        /*0100*/ 	.word	0xffffffff


	//   ....[21]....
        /*0104*/ 	.word	0xffffffff


	//   ....[22]....
        /*0108*/ 	.word	0xffffffff


	//   ....[23]....
        /*010c*/ 	.word	0xffffffff


	//   ....[24]....
        /*0110*/ 	.word	0xffffffff


	//   ....[25]....
        /*0114*/ 	.word	0xffffffff


	//   ....[26]....
        /*0118*/ 	.word	0xffffffff


	//   ....[27]....
        /*011c*/ 	.word	0xffffffff


	//   ....[28]....
        /*0120*/ 	.word	0xffffffff


	//   ....[29]....
        /*0124*/ 	.word	0xffffffff


	//----- nvinfo : EIATTR_COOP_GROUP_INSTR_OFFSETS
	.align		4
.L_108:
        /*0128*/ 	.byte	0x04, 0x28
        /*012a*/ 	.short	(.L_110 - .L_109)


	//   ....[0]....
.L_109:
        /*012c*/ 	.word	0x00000960


	//   ....[1]....
        /*0130*/ 	.word	0x00000990


	//   ....[2]....
        /*0134*/ 	.word	0x000009f0


	//   ....[3]....
        /*0138*/ 	.word	0x00000a40


	//   ....[4]....
        /*013c*/ 	.word	0x00000a60


	//   ....[5]....
        /*0140*/ 	.word	0x00000ca0


	//   ....[6]....
        /*0144*/ 	.word	0x00000cf0


	//   ....[7]....
        /*0148*/ 	.word	0x00000d30


	//   ....[8]....
        /*014c*/ 	.word	0x00000d70


	//   ....[9]....
        /*0150*/ 	.word	0x00000d90


	//   ....[10]....
        /*0154*/ 	.word	0x00001cf0


	//   ....[11]....
        /*0158*/ 	.word	0x00001d20


	//   ....[12]....
        /*015c*/ 	.word	0x00001d80


	//   ....[13]....
        /*0160*/ 	.word	0x00001dd0


	//   ....[14]....
        /*0164*/ 	.word	0x00001df0


	//   ....[15]....
        /*0168*/ 	.word	0x00002810


	//   ....[16]....
        /*016c*/ 	.word	0x00002840


	//   ....[17]....
        /*0170*/ 	.word	0x000028a0


	//   ....[18]....
        /*0174*/ 	.word	0x000028f0


	//   ....[19]....
        /*0178*/ 	.word	0x00002910


	//   ....[20]....
        /*017c*/ 	.word	0x00002b50


	//   ....[21]....
        /*0180*/ 	.word	0x00002ba0


	//   ....[22]....
        /*0184*/ 	.word	0x00002be0


	//   ....[23]....
        /*0188*/ 	.word	0x00002c20


	//   ....[24]....
        /*018c*/ 	.word	0x00002c40


	//   ....[25]....
        /*0190*/ 	.word	0x00003c90


	//   ....[26]....
        /*0194*/ 	.word	0x00003cc0


	//   ....[27]....
        /*0198*/ 	.word	0x00003d20


	//   ....[28]....
        /*019c*/ 	.word	0x00003d70


	//   ....[29]....
        /*01a0*/ 	.word	0x00003d90


	//----- nvinfo : EIATTR_VRC_CTA_INIT_COUNT
	.align		4
.L_110:
        /*01a4*/ 	.byte	0x02, 0x4a
	.zero		1
	.zero		1


	//----- nvinfo : EIATTR_EXIT_INSTR_OFFSETS
	.align		4
        /*01a8*/ 	.byte	0x04, 0x1c
        /*01aa*/ 	.short	(.L_112 - .L_111)


	//   ....[0]....
.L_111:
        /*01ac*/ 	.word	0x00000080


	//   ....[1]....
        /*01b0*/ 	.word	0x000000c0


	//   ....[2]....
        /*01b4*/ 	.word	0x00003f60


	//   ....[3]....
        /*01b8*/ 	.word	0x00003fb0


	//----- nvinfo : EIATTR_MAX_THREADS
	.align		4
.L_112:
        /*01bc*/ 	.byte	0x04, 0x05
        /*01be*/ 	.short	(.L_114 - .L_113)
.L_113:
        /*01c0*/ 	.word	0x00000200
        /*01c4*/ 	.word	0x00000001
        /*01c8*/ 	.word	0x00000001


	//----- nvinfo : EIATTR_CRS_STACK_SIZE
	.align		4
.L_114:
        /*01cc*/ 	.byte	0x04, 0x1e
        /*01ce*/ 	.short	(.L_116 - .L_115)
.L_115:
        /*01d0*/ 	.word	0x00000000


	//----- nvinfo : EIATTR_CBANK_PARAM_SIZE
	.align		4
.L_116:
        /*01d4*/ 	.byte	0x03, 0x19
        /*01d6*/ 	.short	0x001d


	//----- nvinfo : EIATTR_PARAM_CBANK
	.align		4
        /*01d8*/ 	.byte	0x04, 0x0a
        /*01da*/ 	.short	(.L_118 - .L_117)
	.align		4
.L_117:
        /*01dc*/ 	.word	index@(.nv.constant0._ZN3cub18CUB_300001_SM_10006detail6reduce28DeviceReduceSingleTileKernelINS2_10policy_hubIfjN4cuda3std3__44plusIvEEE10Policy1000EPfSC_iS9_ffNS7_10__identityEEEvT0_T1_T2_T3_T4_T6_)
        /*01e0*/ 	.short	0x0380
        /*01e2*/ 	.short	0x001d


	//----- nvinfo : EIATTR_SW_WAR
	.align		4
.L_118:
        /*01e4*/ 	.byte	0x04, 0x36
        /*01e6*/ 	.short	(.L_120 - .L_119)
.L_119:
        /*01e8*/ 	.word	0x00000008
.L_120:


//--------------------- .nv.info._ZN3cub18CUB_300001_SM_10006detail6reduce18DeviceReduceKernelINS2_10policy_hubIfjN4cuda3std3__44plusIvEEE10Policy1000EPfjS9_fNS7_10__identityEEEvT0_PT3_T1_NS0_13GridEvenShareISH_EET2_T4_ --------------------------
	.section	.nv.info._ZN3cub18CUB_300001_SM_10006detail6reduce18DeviceReduceKernelINS2_10policy_hubIfjN4cuda3std3__44plusIvEEE10Policy1000EPfjS9_fNS7_10__identityEEEvT0_PT3_T1_NS0_13GridEvenShareISH_EET2_T4_,"",@"SHT_CUDA_INFO"
	.sectionflags	@""
	.align	4


	//----- nvinfo : EIATTR_CUDA_API_VERSION
	.align		4
        /*0000*/ 	.byte	0x04, 0x37
        /*0002*/ 	.short	(.L_122 - .L_121)
.L_121:
        /*0004*/ 	.word	0x00000082


	//----- nvinfo : EIATTR_KPARAM_INFO
	.align		4
.L_122:
        /*0008*/ 	.byte	0x04, 0x17
        /*000a*/ 	.short	(.L_124 - .L_123)
.L_123:
        /*000c*/ 	.word	0x00000000
        /*0010*/ 	.short	0x0005
        /*0012*/ 	.short	0x003d
        /*0014*/ 	.byte	0x00, 0xf0, 0x05, 0x00


	//----- nvinfo : EIATTR_KPARAM_INFO
	.align		4
.L_124:
        /*0018*/ 	.byte	0x04, 0x17
        /*001a*/ 	.short	(.L_126 - .L_125)
.L_125:
        /*001c*/ 	.word	0x00000000
        /*0020*/ 	.short	0x0004
        /*0022*/ 	.short	0x003c
        /*0024*/ 	.byte	0x00, 0xf0, 0x05, 0x00


	//----- nvinfo : EIATTR_KPARAM_INFO
	.align		4
.L_126:
        /*0028*/ 	.byte	0x04, 0x17
        /*002a*/ 	.short	(.L_128 - .L_127)
.L_127:
        /*002c*/ 	.word	0x00000000
        /*0030*/ 	.short	0x0003
        /*0032*/ 	.short	0x0014
        /*0034*/ 	.byte	0x00, 0xf0, 0xa1, 0x00


	//----- nvinfo : EIATTR_KPARAM_INFO
	.align		4
.L_128:
        /*0038*/ 	.byte	0x04, 0x17
        /*003a*/ 	.short	(.L_130 - .L_129)
.L_129:
        /*003c*/ 	.word	0x00000000
        /*0040*/ 	.short	0x0002
        /*0042*/ 	.short	0x0010
        /*0044*/ 	.byte	0x00, 0xf0, 0x11, 0x00


	//----- nvinfo : EIATTR_KPARAM_INFO
	.align		4
.L_130:
        /*0048*/ 	.byte	0x04, 0x17
        /*004a*/ 	.short	(.L_132 - .L_131)
.L_131:
        /*004c*/ 	.word	0x00000000
        /*0050*/ 	.short	0x0001
        /*0052*/ 	.short	0x0008
        /*0054*/ 	.byte	0x00, 0xf5, 0x21, 0x00


	//----- nvinfo : EIATTR_KPARAM_INFO
	.align		4
.L_132:
        /*0058*/ 	.byte	0x04, 0x17
        /*005a*/ 	.short	(.L_134 - .L_133)
.L_133:
        /*005c*/ 	.word	0x00000000
        /*0060*/ 	.short	0x0000
        /*0062*/ 	.short	0x0000
        /*0064*/ 	.byte	0x00, 0xf5, 0x21, 0x00


	//----- nvinfo : EIATTR_SPARSE_MMA_MASK
	.align		4
.L_134:
        /*0068*/ 	.byte	0x03, 0x50
        /*006a*/ 	.short	0x0000


	//----- nvinfo : EIATTR_MAXREG_COUNT
	.align		4
        /*006c*/ 	.byte	0x03, 0x1b
        /*006e*/ 	.short	0x0080


	//----- nvinfo : EIATTR_NUM_BARRIERS
	.align		4
        /*0070*/ 	.byte	0x02, 0x4c
        /*0072*/ 	.byte	0x01
	.zero		1


	//----- nvinfo : EIATTR_MERCURY_ISA_VERSION
	.align		4
        /*0074*/ 	.byte	0x03, 0x5f
        /*0076*/ 	.short	0x0101


	//----- nvinfo : EIATTR_UNUSED_LOAD_BYTE_OFFSET
	.align		4
        /*0078*/ 	.byte	0x04, 0x44
        /*007a*/ 	.short	(.L_136 - .L_135)


	//   ....[0]....
.L_135:
        /*007c*/ 	.word	0x00000670
        /*0080*/ 	.word	0x0000fff0


	//   ....[1]....
        /*0084*/ 	.word	0x000009e0
        /*0088*/ 	.word	0x0000fff0


	//   ....[2]....
        /*008c*/ 	.word	0x00001590
        /*0090*/ 	.word	0x0000fff0


	//   ....[3]....
        /*0094*/ 	.word	0x00001ca0
        /*0098*/ 	.word	0x0000fff0


	//   ....[4]....
        /*009c*/ 	.word	0x00002010
        /*00a0*/ 	.word	0x0000fff0


	//   ....[5]....
        /*00a4*/ 	.word	0x00002d00
        /*00a8*/ 	.word	0x0000fff0


	//----- nvinfo : EIATTR_COOP_GROUP_MASK_REGIDS
	.align		4
.L_136:
        /*00ac*/ 	.byte	0x04, 0x29
        /*00ae*/ 	.short	(.L_138 - .L_137)


	//   ....[0]....
.L_137:
        /*00b0*/ 	.word	0xffffffff


	//   ....[1]....
        /*00b4*/ 	.word	0xffffffff


	//   ....[2]....
        /*00b8*/ 	.word	0xffffffff


	//   ....[3]....
        /*00bc*/ 	.word	0xffffffff


	//   ....[4]....
        /*00c0*/ 	.word	0xffffffff


	//   ....[5]....
        /*00c4*/ 	.word	0xffffffff


	//   ....[6]....
        /*00c8*/ 	.word	0xffffffff


	//   ....[7]....
        /*00cc*/ 	.word	0xffffffff


	//   ....[8]....
        /*00d0*/ 	.word	0xffffffff


	//   ....[9]....
        /*00d4*/ 	.word	0xffffffff


	//   ....[10]....
        /*00d8*/ 	.word	0xffffffff


	//   ....[11]....
        /*00dc*/ 	.word	0xffffffff


	//   ....[12]....
        /*00e0*/ 	.word	0xffffffff


	//   ....[13]....
        /*00e4*/ 	.word	0xffffffff


	//   ....[14]....
        /*00e8*/ 	.word	0xffffffff


	//   ....[15]....
        /*00ec*/ 	.word	0xffffffff


	//   ....[16]....
        /*00f0*/ 	.word	0xffffffff


	//   ....[17]....
        /*00f4*/ 	.word	0xffffffff


	//   ....[18]....
        /*00f8*/ 	.word	0xffffffff


	//   ....[19]....
        /*00fc*/ 	.word	0xffffffff


	//   ....[20]....
        /*0100*/ 	.word	0xffffffff


	//   ....[21]....
        /*0104*/ 	.word	0xffffffff


	//   ....[22]....
        /*0108*/ 	.word	0xffffffff


	//   ....[23]....
        /*010c*/ 	.word	0xffffffff


	//   ....[24]....
        /*0110*/ 	.word	0xffffffff


	//   ....[25]....
        /*0114*/ 	.word	0xffffffff


	//   ....[26]....
        /*0118*/ 	.word	0xffffffff


	//   ....[27]....
        /*011c*/ 	.word	0xffffffff


	//   ....[28]....
        /*0120*/ 	.word	0xffffffff


	//   ....[29]....
        /*0124*/ 	.word	0xffffffff


	//----- nvinfo : EIATTR_COOP_GROUP_INSTR_OFFSETS
	.align		4
.L_138:
        /*0128*/ 	.byte	0x04, 0x28
        /*012a*/ 	.short	(.L_140 - .L_139)


	//   ....[0]....
.L_139:
        /*012c*/ 	.word	0x000004e0


	//   ....[1]....
        /*0130*/ 	.word	0x00000510


	//   ....[2]....
        /*0134*/ 	.word	0x00000570


	//   ....[3]....
        /*0138*/ 	.word	0x000005c0


	//   ....[4]....
        /*013c*/ 	.word	0x000005e0


	//   ....[5]....
        /*0140*/ 	.word	0x00000820


	//   ....[6]....
        /*0144*/ 	.word	0x00000870


	//   ....[7]....
        /*0148*/ 	.word	0x000008b0


	//   ....[8]....
        /*014c*/ 	.word	0x000008f0


	//   ....[9]....
        /*0150*/ 	.word	0x00000910


	//   ....[10]....
        /*0154*/ 	.word	0x00001400


	//   ....[11]....
        /*0158*/ 	.word	0x00001430


	//   ....[12]....
        /*015c*/ 	.word	0x00001490


	//   ....[13]....
        /*0160*/ 	.word	0x000014e0


	//   ....[14]....
        /*0164*/ 	.word	0x00001500


	//   ....[15]....
        /*0168*/ 	.word	0x00001b10


	//   ....[16]....
        /*016c*/ 	.word	0x00001b40


	//   ....[17]....
        /*0170*/ 	.word	0x00001ba0


	//   ....[18]....
        /*0174*/ 	.word	0x00001bf0


	//   ....[19]....
        /*0178*/ 	.word	0x00001c10


	//   ....[20]....
        /*017c*/ 	.word	0x00001e50


	//   ....[21]....
        /*0180*/ 	.word	0x00001ea0


	//   ....[22]....
        /*0184*/ 	.word	0x00001ee0


	//   ....[23]....
        /*0188*/ 	.word	0x00001f20


	//   ....[24]....
        /*018c*/ 	.word	0x00001f40


	//   ....[25]....
        /*0190*/ 	.word	0x00002b70


	//   ....[26]....
        /*0194*/ 	.word	0x00002ba0


	//   ....[27]....
        /*0198*/ 	.word	0x00002c00


	//   ....[28]....
        /*019c*/ 	.word	0x00002c50


	//   ....[29]....
        /*01a0*/ 	.word	0x00002c70


	//----- nvinfo : EIATTR_VRC_CTA_INIT_COUNT
	.align		4
.L_140:
        /*01a4*/ 	.byte	0x02, 0x4a
	.zero		1
	.zero		1


	//----- nvinfo : EIATTR_EXIT_INSTR_OFFSETS
	.align		4
        /*01a8*/ 	.byte	0x04, 0x1c
        /*01aa*/ 	.short	(.L_142 - .L_141)


	//   ....[0]....
.L_141:
        /*01ac*/ 	.word	0x00002e40


	//   ....[1]....
        /*01b0*/ 	.word	0x00002e80


	//----- nvinfo : EIATTR_MAX_THREADS
	.align		4
.L_142:
        /*01b4*/ 	.byte	0x04, 0x05
        /*01b6*/ 	.short	(.L_144 - .L_143)
.L_143:
        /*01b8*/ 	.word	0x00000200
        /*01bc*/ 	.word	0x00000001
        /*01c0*/ 	.word	0x00000001


	//----- nvinfo : EIATTR_CRS_STACK_SIZE
	.align		4
.L_144:
        /*01c4*/ 	.byte	0x04, 0x1e
        /*01c6*/ 	.short	(.L_146 - .L_145)
.L_145:
        /*01c8*/ 	.word	0x00000000


	//----- nvinfo : EIATTR_CBANK_PARAM_SIZE
	.align		4
.L_146:
        /*01cc*/ 	.byte	0x03, 0x19
        /*01ce*/ 	.short	0x003e


	//----- nvinfo : EIATTR_PARAM_CBANK
	.align		4
        /*01d0*/ 	.byte	0x04, 0x0a
        /*01d2*/ 	.short	(.L_148 - .L_147)
	.align		4
.L_147:
        /*01d4*/ 	.word	index@(.nv.constant0._ZN3cub18CUB_300001_SM_10006detail6reduce18DeviceReduceKernelINS2_10policy_hubIfjN4cuda3std3__44plusIvEEE10Policy1000EPfjS9_fNS7_10__identityEEEvT0_PT3_T1_NS0_13GridEvenShareISH_EET2_T4_)
        /*01d8*/ 	.short	0x0380
        /*01da*/ 	.short	0x003e


	//----- nvinfo : EIATTR_SW_WAR
	.align		4
.L_148:
        /*01dc*/ 	.byte	0x04, 0x36
        /*01de*/ 	.short	(.L_150 - .L_149)
.L_149:
        /*01e0*/ 	.word	0x00000008
.L_150:


//--------------------- .nv.info._ZN3cub18CUB_300001_SM_10006detail6reduce28DeviceReduceSingleTileKernelINS2_10policy_hubIfjN4cuda3std3__44plusIvEEE10Policy1000EPfSC_jS9_ffNS7_10__identityEEEvT0_T1_T2_T3_T4_T6_ --------------------------
	.section	.nv.info._ZN3cub18CUB_300001_SM_10006detail6reduce28DeviceReduceSingleTileKernelINS2_10policy_hubIfjN4cuda3std3__44plusIvEEE10Policy1000EPfSC_jS9_ffNS7_10__identityEEEvT0_T1_T2_T3_T4_T6_,"",@"SHT_CUDA_INFO"
	.sectionflags	@""
	.align	4


	//----- nvinfo : EIATTR_CUDA_API_VERSION
	.align		4
        /*0000*/ 	.byte	0x04, 0x37
        /*0002*/ 	.short	(.L_152 - .L_151)
.L_151:
        /*0004*/ 	.word	0x00000082


	//----- nvinfo : EIATTR_KPARAM_INFO
	.align		4
.L_152:
        /*0008*/ 	.byte	0x04, 0x17
        /*000a*/ 	.short	(.L_154 - .L_153)
.L_153:
        /*000c*/ 	.word	0x00000000
        /*0010*/ 	.short	0x0005
        /*0012*/ 	.short	0x001c
        /*0014*/ 	.byte	0x00, 0xf0, 0x05, 0x00


	//----- nvinfo : EIATTR_KPARAM_INFO
	.align		4
.L_154:
        /*0018*/ 	.byte	0x04, 0x17
        /*001a*/ 	.short	(.L_156 - .L_155)
.L_155:
        /*001c*/ 	.word	0x00000000
        /*0020*/ 	.short	0x0004
        /*0022*/ 	.short	0x0018
        /*0024*/ 	.byte	0x00, 0xf0, 0x11, 0x00


	//----- nvinfo : EIATTR_KPARAM_INFO
	.align		4
.L_156:
        /*0028*/ 	.byte	0x04, 0x17
        /*002a*/ 	.short	(.L_158 - .L_157)
.L_157:
        /*002c*/ 	.word	0x00000000
        /*0030*/ 	.short	0x0003
        /*0032*/ 	.short	0x0014
        /*0034*/ 	.byte	0x00, 0xf0, 0x05, 0x00


	//----- nvinfo : EIATTR_KPARAM_INFO
	.align		4
.L_158:
        /*0038*/ 	.byte	0x04, 0x17
        /*003a*/ 	.short	(.L_160 - .L_159)
.L_159:
        /*003c*/ 	.word	0x00000000
        /*0040*/ 	.short	0x0002
        /*0042*/ 	.short	0x0010
        /*0044*/ 	.byte	0x00, 0xf0, 0x11, 0x00


	//----- nvinfo : EIATTR_KPARAM_INFO
	.align		4
.L_160:
        /*0048*/ 	.byte	0x04, 0x17
        /*004a*/ 	.short	(.L_162 - .L_161)
.L_161:
        /*004c*/ 	.word	0x00000000
        /*0050*/ 	.short	0x0001
        /*0052*/ 	.short	0x0008
        /*0054*/ 	.byte	0x00, 0xf5, 0x21, 0x00


	//----- nvinfo : EIATTR_KPARAM_INFO
	.align		4
.L_162:
        /*0058*/ 	.byte	0x04, 0x17
        /*005a*/ 	.short	(.L_164 - .L_163)
.L_163:
        /*005c*/ 	.word	0x00000000
        /*0060*/ 	.short	0x0000
        /*0062*/ 	.short	0x0000
        /*0064*/ 	.byte	0x00, 0xf5, 0x21, 0x00


	//----- nvinfo : EIATTR_SPARSE_MMA_MASK
	.align		4
.L_164:
        /*0068*/ 	.byte	0x03, 0x50
        /*006a*/ 	.short	0x0000


	//----- nvinfo : EIATTR_MAXREG_COUNT
	.align		4
        /*006c*/ 	.byte	0x03, 0x1b
        /*006e*/ 	.short	0x0080


	//----- nvinfo : EIATTR_NUM_BARRIERS
	.align		4
        /*0070*/ 	.byte	0x02, 0x4c
        /*0072*/ 	.byte	0x01
	.zero		1


	//----- nvinfo : EIATTR_MERCURY_ISA_VERSION
	.align		4
        /*0074*/ 	.byte	0x03, 0x5f
        /*0076*/ 	.short	0x0101


	//----- nvinfo : EIATTR_UNUSED_LOAD_BYTE_OFFSET
	.align		4
        /*0078*/ 	.byte	0x04, 0x44
        /*007a*/ 	.short	(.L_166 - .L_165)


	//   ....[0]....
.L_165:
        /*007c*/ 	.word	0x00000a90
        /*0080*/ 	.word	0x0000fff0


	//   ....[1]....
        /*0084*/ 	.word	0x00000e00
        /*0088*/ 	.word	0x0000fff0


	//   ....[2]....
        /*008c*/ 	.word	0x00001900
        /*0090*/ 	.word	0x0000fff0


	//   ....[3]....
        /*0094*/ 	.word	0x000023c0
        /*0098*/ 	.word	0x0000fff0


	//   ....[4]....
        /*009c*/ 	.word	0x00002730
        /*00a0*/ 	.word	0x0000fff0


	//   ....[5]....
        /*00a4*/ 	.word	0x00003340
        /*00a8*/ 	.word	0x0000fff0


	//----- nvinfo : EIATTR_COOP_GROUP_MASK_REGIDS
	.align		4
.L_166:
        /*00ac*/ 	.byte	0x04, 0x29
        /*00ae*/ 	.short	(.L_168 - .L_167)


	//   ....[0]....
.L_167:
        /*00b0*/ 	.word	0xffffffff


	//   ....[1]....
        /*00b4*/ 	.word	0xffffffff


	//   ....[2]....
        /*00b8*/ 	.word	0xffffffff


	//   ....[3]....
        /*00bc*/ 	.word	0xffffffff


	//   ....[4]....
        /*00c0*/ 	.word	0xffffffff


	//   ....[5]....
        /*00c4*/ 	.word	0xffffffff


	//   ....[6]....
        /*00c8*/ 	.word	0xffffffff


	//   ....[7]....
        /*00cc*/ 	.word	0xffffffff


	//   ....[8]....
        /*00d0*/ 	.word	0xffffffff


	//   ....[9]....
        /*00d4*/ 	.word	0xffffffff


	//   ....[10]....
        /*00d8*/ 	.word	0xffffffff


	//   ....[11]....
        /*00dc*/ 	.word	0xffffffff


	//   ....[12]....
        /*00e0*/ 	.word	0xffffffff


	//   ....[13]....
        /*00e4*/ 	.word	0xffffffff


	//   ....[14]....
        /*00e8*/ 	.word	0xffffffff


	//   ....[15]....
        /*00ec*/ 	.word	0xffffffff


	//   ....[16]....
        /*00f0*/ 	.word	0xffffffff


	//   ....[17]....
        /*00f4*/ 	.word	0xffffffff


	//   ....[18]....
        /*00f8*/ 	.word	0xffffffff


	//   ....[19]....
        /*00fc*/ 	.word	0xffffffff


	//   ....[20]....
        /*0100*/ 	.word	0xffffffff


	//   ....[21]....
        /*0104*/ 	.word	0xffffffff


	//   ....[22]....
        /*0108*/ 	.word	0xffffffff


	//   ....[23]....
        /*010c*/ 	.word	0xffffffff


	//   ....[24]....
        /*0110*/ 	.word	0xffffffff


	//   ....[25]....
        /*0114*/ 	.word	0xffffffff


	//   ....[26]....
        /*0118*/ 	.word	0xffffffff


	//   ....[27]....
        /*011c*/ 	.word	0xffffffff


	//   ....[28]....
        /*0120*/ 	.word	0xffffffff


	//   ....[29]....
        /*0124*/ 	.word	0xffffffff


	//----- nvinfo : EIATTR_COOP_GROUP_INSTR_OFFSETS
	.align		4
.L_168:
        /*0128*/ 	.byte	0x04, 0x28
        /*012a*/ 	.short	(.L_170 - .L_169)


	//   ....[0]....
.L_169:
        /*012c*/ 	.word	0x00000900


	//   ....[1]....
        /*0130*/ 	.word	0x00000930


	//   ....[2]....
        /*0134*/ 	.word	0x00000990


	//   ....[3]....
        /*0138*/ 	.word	0x000009e0


	//   ....[4]....
        /*013c*/ 	.word	0x00000a00


	//   ....[5]....
        /*0140*/ 	.word	0x00000c40


	//   ....[6]....
        /*0144*/ 	.word	0x00000c70


	//   ....[7]....
        /*0148*/ 	.word	0x00000cc0


	//   ....[8]....
        /*014c*/ 	.word	0x00000d10


	//   ....[9]....
        /*0150*/ 	.word	0x00000d30


	//   ....[10]....
        /*0154*/ 	.word	0x00001770


	//   ....[11]....
        /*0158*/ 	.word	0x000017a0


	//   ....[12]....
        /*015c*/ 	.word	0x00001800


	//   ....[13]....
        /*0160*/ 	.word	0x00001850


	//   ....[14]....
        /*0164*/ 	.word	0x00001870


	//   ....[15]....
        /*0168*/ 	.word	0x00002230


	//   ....[16]....
        /*016c*/ 	.word	0x00002260


	//   ....[17]....
        /*0170*/ 	.word	0x000022c0


	//   ....[18]....
        /*0174*/ 	.word	0x00002310


	//   ....[19]....
        /*0178*/ 	.word	0x00002330


	//   ....[20]....
        /*017c*/ 	.word	0x00002570


	//   ....[21]....
        /*0180*/ 	.word	0x000025a0


	//   ....[22]....
        /*0184*/ 	.word	0x000025f0


	//   ....[23]....
        /*0188*/ 	.word	0x00002640


	//   ....[24]....
        /*018c*/ 	.word	0x00002660


	//   ....[25]....
        /*0190*/ 	.word	0x000031b0


	//   ....[26]....
        /*0194*/ 	.word	0x000031e0


	//   ....[27]....
        /*0198*/ 	.word	0x00003240


	//   ....[28]....
        /*019c*/ 	.word	0x00003290


	//   ....[29]....
        /*01a0*/ 	.word	0x000032b0


	//----- nvinfo : EIATTR_VRC_CTA_INIT_COUNT
	.align		4
.L_170:
        /*01a4*/ 	.byte	0x02, 0x4a
	.zero		1
	.zero		1


	//----- nvinfo : EIATTR_EXIT_INSTR_OFFSETS
	.align		4
        /*01a8*/ 	.byte	0x04, 0x1c
        /*01aa*/ 	.short	(.L_172 - .L_171)


	//   ....[0]....
.L_171:
        /*01ac*/ 	.word	0x00000080


	//   ....[1]....
        /*01b0*/ 	.word	0x000000c0


	//   ....[2]....
        /*01b4*/ 	.word	0x00003480


	//   ....[3]....
        /*01b8*/ 	.word	0x000034d0


	//----- nvinfo : EIATTR_MAX_THREADS
	.align		4
.L_172:
        /*01bc*/ 	.byte	0x04, 0x05
        /*01be*/ 	.short	(.L_174 - .L_173)
.L_173:
        /*01c0*/ 	.word	0x00000200
        /*01c4*/ 	.word	0x00000001
        /*01c8*/ 	.word	0x00000001


	//----- nvinfo : EIATTR_CRS_STACK_SIZE
	.align		4
.L_174:
        /*01cc*/ 	.byte	0x04, 0x1e
        /*01ce*/ 	.short	(.L_176 - .L_175)
.L_175:
        /*01d0*/ 	.word	0x00000000


	//----- nvinfo : EIATTR_CBANK_PARAM_SIZE
	.align		4
.L_176:
        /*01d4*/ 	.byte	0x03, 0x19
        /*01d6*/ 	.short	0x001d


	//----- nvinfo : EIATTR_PARAM_CBANK
	.align		4
        /*01d8*/ 	.byte	0x04, 0x0a
        /*01da*/ 	.short	(.L_178 - .L_177)
	.align		4
.L_177:
        /*01dc*/ 	.word	index@(.nv.constant0._ZN3cub18CUB_300001_SM_10006detail6reduce28DeviceReduceSingleTileKernelINS2_10policy_hubIfjN4cuda3std3__44plusIvEEE10Policy1000EPfSC_jS9_ffNS7_10__identityEEEvT0_T1_T2_T3_T4_T6_)
        /*01e0*/ 	.short	0x0380
        /*01e2*/ 	.short	0x001d


	//----- nvinfo : EIATTR_SW_WAR
	.align		4
.L_178:
        /*01e4*/ 	.byte	0x04, 0x36
        /*01e6*/ 	.short	(.L_180 - .L_179)
.L_179:
        /*01e8*/ 	.word	0x00000008
.L_180:


//--------------------- .nv.info._ZN3cub18CUB_300001_SM_10006detail11EmptyKernelIvEEvv --------------------------
	.section	.nv.info._ZN3cub18CUB_300001_SM_10006detail11EmptyKernelIvEEvv,"",@"SHT_CUDA_INFO"
	.sectionflags	@""
	.align	4


	//----- nvinfo : EIATTR_CUDA_API_VERSION
	.align		4
        /*0000*/ 	.byte	0x04, 0x37
        /*0002*/ 	.short	(.L_182 - .L_181)
.L_181:
        /*0004*/ 	.word	0x00000082


	//----- nvinfo : EIATTR_SPARSE_MMA_MASK
	.align		4
.L_182:
        /*0008*/ 	.byte	0x03, 0x50
        /*000a*/ 	.short	0x0000


	//----- nvinfo : EIATTR_MAXREG_COUNT
	.align		4
        /*000c*/ 	.byte	0x03, 0x1b
        /*000e*/ 	.short	0x00ff


	//----- nvinfo : EIATTR_MERCURY_ISA_VERSION
	.align		4
        /*0010*/ 	.byte	0x03, 0x5f
        /*0012*/ 	.short	0x0101


	//----- nvinfo : EIATTR_VRC_CTA_INIT_COUNT
	.align		4
        /*0014*/ 	.byte	0x02, 0x4a
	.zero		1
	.zero		1


	//----- nvinfo : EIATTR_EXIT_INSTR_OFFSETS
	.align		4
        /*0018*/ 	.byte	0x04, 0x1c
        /*001a*/ 	.short	(.L_184 - .L_183)


	//   ....[0]....
.L_183:
        /*001c*/ 	.word	0x00000010


	//----- nvinfo : EIATTR_SW_WAR
	.align		4
.L_184:
        /*0020*/ 	.byte	0x04, 0x36
        /*0022*/ 	.short	(.L_186 - .L_185)
.L_185:
        /*0024*/ 	.word	0x00000008
.L_186:


//--------------------- .nv.info._Z8fillRandP17curandStateXORWOWPfi --------------------------
	.section	.nv.info._Z8fillRandP17curandStateXORWOWPfi,"",@"SHT_CUDA_INFO"
	.sectionflags	@""
	.align	4


	//----- nvinfo : EIATTR_CUDA_API_VERSION
	.align		4
        /*0000*/ 	.byte	0x04, 0x37
        /*0002*/ 	.short	(.L_188 - .L_187)
.L_187:
        /*0004*/ 	.word	0x00000082


	//----- nvinfo : EIATTR_KPARAM_INFO
	.align		4
.L_188:
        /*0008*/ 	.byte	0x04, 0x17
        /*000a*/ 	.short	(.L_190 - .L_189)
.L_189:
        /*000c*/ 	.word	0x00000000
        /*0010*/ 	.short	0x0002
        /*0012*/ 	.short	0x0010
        /*0014*/ 	.byte	0x00, 0xf0, 0x11, 0x00


	//----- nvinfo : EIATTR_KPARAM_INFO
	.align		4
.L_190:
        /*0018*/ 	.byte	0x04, 0x17
        /*001a*/ 	.short	(.L_192 - .L_191)
.L_191:
        /*001c*/ 	.word	0x00000000
        /*0020*/ 	.short	0x0001
        /*0022*/ 	.short	0x0008
        /*0024*/ 	.byte	0x00, 0xf5, 0x21, 0x00


	//----- nvinfo : EIATTR_KPARAM_INFO
	.align		4
.L_192:
        /*0028*/ 	.byte	0x04, 0x17
        /*002a*/ 	.short	(.L_194 - .L_193)
.L_193:
        /*002c*/ 	.word	0x00000000
        /*0030*/ 	.short	0x0000
        /*0032*/ 	.short	0x0000
        /*0034*/ 	.byte	0x00, 0xf5, 0x21, 0x00


	//----- nvinfo : EIATTR_SPARSE_MMA_MASK
	.align		4
.L_194:
        /*0038*/ 	.byte	0x03, 0x50
        /*003a*/ 	.short	0x0000


	//----- nvinfo : EIATTR_MAXREG_COUNT
	.align		4
        /*003c*/ 	.byte	0x03, 0x1b
        /*003e*/ 	.short	0x00ff


	//----- nvinfo : EIATTR_MERCURY_ISA_VERSION
	.align		4
        /*0040*/ 	.byte	0x03, 0x5f
        /*0042*/ 	.short	0x0101


	//----- nvinfo : EIATTR_VRC_CTA_INIT_COUNT
	.align		4
        /*0044*/ 	.byte	0x02, 0x4a
	.zero		1
	.zero		1


	//----- nvinfo : EIATTR_EXIT_INSTR_OFFSETS
	.align		4
        /*0048*/ 	.byte	0x04, 0x1c
        /*004a*/ 	.short	(.L_196 - .L_195)


	//   ....[0]....
.L_195:
        /*004c*/ 	.word	0x00000070


	//   ....[1]....
        /*0050*/ 	.word	0x00000230


	//----- nvinfo : EIATTR_CBANK_PARAM_SIZE
	.align		4
.L_196:
        /*0054*/ 	.byte	0x03, 0x19
        /*0056*/ 	.short	0x0014


	//----- nvinfo : EIATTR_PARAM_CBANK
	.align		4
        /*0058*/ 	.byte	0x04, 0x0a
        /*005a*/ 	.short	(.L_198 - .L_197)
	.align		4
.L_197:
        /*005c*/ 	.word	index@(.nv.constant0._Z8fillRandP17curandStateXORWOWPfi)
        /*0060*/ 	.short	0x0380
        /*0062*/ 	.short	0x0014


	//----- nvinfo : EIATTR_SW_WAR
	.align		4
.L_198:
        /*0064*/ 	.byte	0x04, 0x36
        /*0066*/ 	.short	(.L_200 - .L_199)
.L_199:
        /*0068*/ 	.word	0x00000008
.L_200:


//--------------------- .nv.info._Z9init_seedP17curandStateXORWOWi --------------------------
	.section	.nv.info._Z9init_seedP17curandStateXORWOWi,"",@"SHT_CUDA_INFO"
	.sectionflags	@""
	.align	4


	//----- nvinfo : EIATTR_CUDA_API_VERSION
	.align		4
        /*0000*/ 	.byte	0x04, 0x37
        /*0002*/ 	.short	(.L_202 - .L_201)
.L_201:
        /*0004*/ 	.word	0x00000082


	//----- nvinfo : EIATTR_KPARAM_INFO
	.align		4
.L_202:
        /*0008*/ 	.byte	0x04, 0x17
        /*000a*/ 	.short	(.L_204 - .L_203)
.L_203:
        /*000c*/ 	.word	0x00000000
        /*0010*/ 	.short	0x0001
        /*0012*/ 	.short	0x0008
        /*0014*/ 	.byte	0x00, 0xf0, 0x11, 0x00


	//----- nvinfo : EIATTR_KPARAM_INFO
	.align		4
.L_204:
        /*0018*/ 	.byte	0x04, 0x17
        /*001a*/ 	.short	(.L_206 - .L_205)
.L_205:
        /*001c*/ 	.word	0x00000000
        /*0020*/ 	.short	0x0000
        /*0022*/ 	.short	0x0000
        /*0024*/ 	.byte	0x00, 0xf5, 0x21, 0x00


	//----- nvinfo : EIATTR_SPARSE_MMA_MASK
	.align		4
.L_206:
        /*0028*/ 	.byte	0x03, 0x50
        /*002a*/ 	.short	0x0000


	//----- nvinfo : EIATTR_MAXREG_COUNT
	.align		4
        /*002c*/ 	.byte	0x03, 0x1b
        /*002e*/ 	.short	0x00ff


	//----- nvinfo : EIATTR_MERCURY_ISA_VERSION
	.align		4
        /*0030*/ 	.byte	0x03, 0x5f
        /*0032*/ 	.short	0x0101


	//----- nvinfo : EIATTR_VRC_CTA_INIT_COUNT
	.align		4
        /*0034*/ 	.byte	0x02, 0x4a
	.zero		1
	.zero		1


	//----- nvinfo : EIATTR_EXIT_INSTR_OFFSETS
	.align		4
        /*0038*/ 	.byte	0x04, 0x1c
        /*003a*/ 	.short	(.L_208 - .L_207)


	//   ....[0]....
.L_207:
        /*003c*/ 	.word	0x00000ee0


	//----- nvinfo : EIATTR_CRS_STACK_SIZE
	.align		4
.L_208:
        /*0040*/ 	.byte	0x04, 0x1e
        /*0042*/ 	.short	(.L_210 - .L_209)
.L_209:
        /*0044*/ 	.word	0x00000000


	//----- nvinfo : EIATTR_CBANK_PARAM_SIZE
	.align		4
.L_210:
        /*0048*/ 	.byte	0x03, 0x19
        /*004a*/ 	.short	0x000c


	//----- nvinfo : EIATTR_PARAM_CBANK
	.align		4
        /*004c*/ 	.byte	0x04, 0x0a
        /*004e*/ 	.short	(.L_212 - .L_211)
	.align		4
.L_211:
        /*0050*/ 	.word	index@(.nv.constant0._Z9init_seedP17curandStateXORWOWi)
        /*0054*/ 	.short	0x0380
        /*0056*/ 	.short	0x000c


	//----- nvinfo : EIATTR_SW_WAR
	.align		4
.L_212:
        /*0058*/ 	.byte	0x04, 0x36
        /*005a*/ 	.short	(.L_214 - .L_213)
.L_213:
        /*005c*/ 	.word	0x00000008
.L_214:


//--------------------- .nv.info._Z6kernelPfi     --------------------------
	.section	.nv.info._Z6kernelPfi,"",@"SHT_CUDA_INFO"
	.sectionflags	@""
	.align	4


	//----- nvinfo : EIATTR_CUDA_API_VERSION
	.align		4
        /*0000*/ 	.byte	0x04, 0x37
        /*0002*/ 	.short	(.L_216 - .L_215)
.L_215:
        /*0004*/ 	.word	0x00000082


	//----- nvinfo : EIATTR_KPARAM_INFO
	.align		4
.L_216:
        /*0008*/ 	.byte	0x04, 0x17
        /*000a*/ 	.short	(.L_218 - .L_217)
.L_217:
        /*000c*/ 	.word	0x00000000
        /*0010*/ 	.short	0x0001
        /*0012*/ 	.short	0x0008
        /*0014*/ 	.byte	0x00, 0xf0, 0x11, 0x00


	//----- nvinfo : EIATTR_KPARAM_INFO
	.align		4
.L_218:
        /*0018*/ 	.byte	0x04, 0x17
        /*001a*/ 	.short	(.L_220 - .L_219)
.L_219:
        /*001c*/ 	.word	0x00000000
        /*0020*/ 	.short	0x0000
        /*0022*/ 	.short	0x0000
        /*0024*/ 	.byte	0x00, 0xf5, 0x21, 0x00


	//----- nvinfo : EIATTR_SPARSE_MMA_MASK
	.align		4
.L_220:
        /*0028*/ 	.byte	0x03, 0x50
        /*002a*/ 	.short	0x0000


	//----- nvinfo : EIATTR_MAXREG_COUNT
	.align		4
        /*002c*/ 	.byte	0x03, 0x1b
        /*002e*/ 	.short	0x00ff


	//----- nvinfo : EIATTR_MERCURY_ISA_VERSION
	.align		4
        /*0030*/ 	.byte	0x03, 0x5f
        /*0032*/ 	.short	0x0101


	//----- nvinfo : EIATTR_VRC_CTA_INIT_COUNT
	.align		4
        /*0034*/ 	.byte	0x02, 0x4a
	.zero		1
	.zero		1


	//----- nvinfo : EIATTR_EXIT_INSTR_OFFSETS
	.align		4
        /*0038*/ 	.byte	0x04, 0x1c
        /*003a*/ 	.short	(.L_222 - .L_221)


	//   ....[0]....
.L_221:
        /*003c*/ 	.word	0x00000070


	//   ....[1]....
        /*0040*/ 	.word	0x000001e0


	//----- nvinfo : EIATTR_CBANK_PARAM_SIZE
	.align		4
.L_222:
        /*0044*/ 	.byte	0x03, 0x19
        /*0046*/ 	.short	0x000c


	//----- nvinfo : EIATTR_PARAM_CBANK
	.align		4
        /*0048*/ 	.byte	0x04, 0x0a
        /*004a*/ 	.short	(.L_224 - .L_223)
	.align		4
.L_223:
        /*004c*/ 	.word	index@(.nv.constant0._Z6kernelPfi)
        /*0050*/ 	.short	0x0380
        /*0052*/ 	.short	0x000c


	//----- nvinfo : EIATTR_SW_WAR
	.align		4
.L_224:
        /*0054*/ 	.byte	0x04, 0x36
        /*0056*/ 	.short	(.L_226 - .L_225)
.L_225:
        /*0058*/ 	.word	0x00000008
.L_226:


//--------------------- .nv.callgraph             --------------------------
	.section	.nv.callgraph,"",@"SHT_CUDA_CALLGRAPH"
	.align	4
	.sectionentsize	8
	.align		4
        /*0000*/ 	.word	0x00000000
	.align		4
        /*0004*/ 	.word	0xffffffff
	.align		4
        /*0008*/ 	.word	0x00000000
	.align		4
        /*000c*/ 	.word	0xfffffffe
	.align		4
        /*0010*/ 	.word	0x00000000
	.align		4
        /*0014*/ 	.word	0xfffffffd
	.align		4
        /*0018*/ 	.word	0x00000000
	.align		4
        /*001c*/ 	.word	0xfffffffc


//--------------------- .nv.constant4             --------------------------
	.section	.nv.constant4,"a",@progbits
	.align	8
	.align		8
.nv.constant4:
        /*0000*/ 	.dword	precalc_xorwow_matrix
	.align		8
        /*0008*/ 	.dword	precalc_xorwow_offset_matrix
	.align		8
        /*0010*/ 	.dword	mrg32k3aM1
	.align		8
        /*0018*/ 	.dword	mrg32k3aM2
	.align		8
        /*0020*/ 	.dword	mrg32k3aM1SubSeq
	.align		8
        /*0028*/ 	.dword	mrg32k3aM2SubSeq
	.align		8
        /*0030*/ 	.dword	mrg32k3aM1Seq
	.align		8
        /*0038*/ 	.dword	mrg32k3aM2Seq
	.align		8
        /*0040*/ 	.dword	_ZN34_INTERNAL_56251f3d_4_k_cu_cd9494bd4cuda3std3__45__cpo5beginE
	.align		8
        /*0048*/ 	.dword	_ZN34_INTERNAL_56251f3d_4_k_cu_cd9494bd4cuda3std3__45__cpo3endE
	.align		8
        /*0050*/ 	.dword	_ZN34_INTERNAL_56251f3d_4_k_cu_cd9494bd4cuda3std3__45__cpo6cbeginE
	.align		8
        /*0058*/ 	.dword	_ZN34_INTERNAL_56251f3d_4_k_cu_cd9494bd4cuda3std3__45__cpo4cendE
	.align		8
        /*0060*/ 	.dword	_ZN34_INTERNAL_56251f3d_4_k_cu_cd9494bd4cuda3std3__45__cpo6rbeginE
	.align		8
        /*0068*/ 	.dword	_ZN34_INTERNAL_56251f3d_4_k_cu_cd9494bd4cuda3std3__45__cpo4rendE
	.align		8
        /*0070*/ 	.dword	_ZN34_INTERNAL_56251f3d_4_k_cu_cd9494bd4cuda3std3__45__cpo7crbeginE
	.align		8
        /*0078*/ 	.dword	_ZN34_INTERNAL_56251f3d_4_k_cu_cd9494bd4cuda3std3__45__cpo5crendE
	.align		8
        /*0080*/ 	.dword	_ZN34_INTERNAL_56251f3d_4_k_cu_cd9494bd4cuda3std3__436_GLOBAL__N__56251f3d_4_k_cu_cd9494bd6ignoreE
	.align		8
        /*0088*/ 	.dword	_ZN34_INTERNAL_56251f3d_4_k_cu_cd9494bd4cuda3std3__419piecewise_constructE
	.align		8
        /*0090*/ 	.dword	_ZN34_INTERNAL_56251f3d_4_k_cu_cd9494bd4cuda3std3__48in_placeE
	.align		8
        /*0098*/ 	.dword	_ZN34_INTERNAL_56251f3d_4_k_cu_cd9494bd4cuda3std3__420unreachable_sentinelE
	.align		8
        /*00a0*/ 	.dword	_ZN34_INTERNAL_56251f3d_4_k_cu_cd9494bd4cuda3std3__47nulloptE
	.align		8
        /*00a8*/ 	.dword	_ZN34_INTERNAL_56251f3d_4_k_cu_cd9494bd4cuda3std3__48unexpectE
	.align		8
        /*00b0*/ 	.dword	_ZN34_INTERNAL_56251f3d_4_k_cu_cd9494bd4cuda3std6ranges3__45__cpo4swapE
	.align		8
        /*00b8*/ 	.dword	_ZN34_INTERNAL_56251f3d_4_k_cu_cd9494bd4cuda3std6ranges3__45__cpo9iter_moveE
	.align		8
        /*00c0*/ 	.dword	_ZN34_INTERNAL_56251f3d_4_k_cu_cd9494bd4cuda3std6ranges3__45__cpo5beginE
	.align		8
        /*00c8*/ 	.dword	_ZN34_INTERNAL_56251f3d_4_k_cu_cd9494bd4cuda3std6ranges3__45__cpo3endE
	.align		8
        /*00d0*/ 	.dword	_ZN34_INTERNAL_56251f3d_4_k_cu_cd9494bd4cuda3std6ranges3__45__cpo6cbeginE
	.align		8
        /*00d8*/ 	.dword	_ZN34_INTERNAL_56251f3d_4_k_cu_cd9494bd4cuda3std6ranges3__45__cpo4cendE
	.align		8
        /*00e0*/ 	.dword	_ZN34_INTERNAL_56251f3d_4_k_cu_cd9494bd4cuda3std6ranges3__45__cpo7advanceE
	.align		8
        /*00e8*/ 	.dword	_ZN34_INTERNAL_56251f3d_4_k_cu_cd9494bd4cuda3std6ranges3__45__cpo9iter_swapE
	.align		8
        /*00f0*/ 	.dword	_ZN34_INTERNAL_56251f3d_4_k_cu_cd9494bd4cuda3std6ranges3__45__cpo4nextE
	.align		8
        /*00f8*/ 	.dword	_ZN34_INTERNAL_56251f3d_4_k_cu_cd9494bd4cuda3std6ranges3__45__cpo4prevE
	.align		8
        /*0100*/ 	.dword	_ZN34_INTERNAL_56251f3d_4_k_cu_cd9494bd4cuda3std6ranges3__45__cpo4dataE
	.align		8
        /*0108*/ 	.dword	_ZN34_INTERNAL_56251f3d_4_k_cu_cd9494bd4cuda3std6ranges3__45__cpo5cdataE
	.align		8
        /*0110*/ 	.dword	_ZN34_INTERNAL_56251f3d_4_k_cu_cd9494bd4cuda3std6ranges3__45__cpo4sizeE
	.align		8
        /*0118*/ 	.dword	_ZN34_INTERNAL_56251f3d_4_k_cu_cd9494bd4cuda3std6ranges3__45__cpo5ssizeE
	.align		8
        /*0120*/ 	.dword	_ZN34_INTERNAL_56251f3d_4_k_cu_cd9494bd4cuda3std6ranges3__45__cpo8distanceE
	.align		8
        /*0128*/ 	.dword	_ZN34_INTERNAL_56251f3d_4_k_cu_cd9494bd6thrust24THRUST_300001_SM_1000_NS6system6detail10sequential3seqE
	.align		8
        /*0130*/ 	.dword	_ZN34_INTERNAL_56251f3d_4_k_cu_cd9494bd6thrust24THRUST_300001_SM_1000_NS12placeholders2_1E
	.align		8
        /*0138*/ 	.dword	_ZN34_INTERNAL_56251f3d_4_k_cu_cd9494bd6thrust24THRUST_300001_SM_1000_NS12placeholders2_2E
	.align		8
        /*0140*/ 	.dword	_ZN34_INTERNAL_56251f3d_4_k_cu_cd9494bd6thrust24THRUST_300001_SM_1000_NS12placeholders2_3E
	.align		8
        /*0148*/ 	.dword	_ZN34_INTERNAL_56251f3d_4_k_cu_cd9494bd6thrust24THRUST_300001_SM_1000_NS12placeholders2_4E
	.align		8
        /*0150*/ 	.dword	_ZN34_INTERNAL_56251f3d_4_k_cu_cd9494bd6thrust24THRUST_300001_SM_1000_NS12placeholders2_5E
	.align		8
        /*0158*/ 	.dword	_ZN34_INTERNAL_56251f3d_4_k_cu_cd9494bd6thrust24THRUST_300001_SM_1000_NS12placeholders2_6E
	.align		8
        /*0160*/ 	.dword	_ZN34_INTERNAL_56251f3d_4_k_cu_cd9494bd6thrust24THRUST_300001_SM_1000_NS12placeholders2_7E
	.align		8
        /*0168*/ 	.dword	_ZN34_INTERNAL_56251f3d_4_k_cu_cd9494bd6thrust24THRUST_300001_SM_1000_NS12placeholders2_8E
	.align		8
        /*0170*/ 	.dword	_ZN34_INTERNAL_56251f3d_4_k_cu_cd9494bd6thrust24THRUST_300001_SM_1000_NS12placeholders2_9E
	.align		8
        /*0178*/ 	.dword	_ZN34_INTERNAL_56251f3d_4_k_cu_cd9494bd6thrust24THRUST_300001_SM_1000_NS12placeholders3_10E


//--------------------- .nv.constant3             --------------------------
	.section	.nv.constant3,"a",@progbits
	.align	8
.nv.constant3:
	.type		__cr_lgamma_table,@object
	.size		__cr_lgamma_table,(.L_8 - __cr_lgamma_table)
__cr_lgamma_table:
        /*0000*/ 	.byte	0x00, 0x00, 0x00, 0x00, 0x00, 0x00, 0x00, 0x00, 0x00, 0x00, 0x00, 0x00, 0x00, 0x00, 0x00, 0x00
        /*0010*/ 	.byte	0xef, 0x39, 0xfa, 0xfe, 0x42, 0x2e, 0xe6, 0x3f, 0x02, 0x20, 0x2a, 0xfa, 0x0b, 0xab, 0xfc, 0x3f
        /*0020*/ 	.byte	0xf9, 0x2c, 0x92, 0x7c, 0xa7, 0x6c, 0x09, 0x40, 0xc9, 0x79, 0x44, 0x3c, 0x64, 0x26, 0x13, 0x40
        /*0030*/ 	.byte	0xca, 0x01, 0xcf, 0x3a, 0x27, 0x51, 0x1a, 0x40, 0x30, 0xcc, 0x2d, 0xf3, 0xe1, 0x0c, 0x21, 0x40
        /*0040*/ 	.byte	0x0d, 0xb7, 0xfc, 0x82, 0x8e, 0x35, 0x25, 0x40
.L_8:


//--------------------- .text._ZN3cub18CUB_300001_SM_10006detail6reduce28DeviceReduceSingleTileKernelINS2_10policy_hubIfjN4cuda3std3__44plusIvEEE10Policy1000EPfSC_iS9_ffNS7_10__identityEEEvT0_T1_T2_T3_T4_T6_ --------------------------
	.section	.text._ZN3cub18CUB_300001_SM_10006detail6reduce28DeviceReduceSingleTileKernelINS2_10policy_hubIfjN4cuda3std3__44plusIvEEE10Policy1000EPfSC_iS9_ffNS7_10__identityEEEvT0_T1_T2_T3_T4_T6_,"ax",@progbits
	.align	128
        .global         _ZN3cub18CUB_300001_SM_10006detail6reduce28DeviceReduceSingleTileKernelINS2_10policy_hubIfjN4cuda3std3__44plusIvEEE10Policy1000EPfSC_iS9_ffNS7_10__identityEEEvT0_T1_T2_T3_T4_T6_
        .type           _ZN3cub18CUB_300001_SM_10006detail6reduce28DeviceReduceSingleTileKernelINS2_10policy_hubIfjN4cuda3std3__44plusIvEEE10Policy1000EPfSC_iS9_ffNS7_10__identityEEEvT0_T1_T2_T3_T4_T6_,@function
        .size           _ZN3cub18CUB_300001_SM_10006detail6reduce28DeviceReduceSingleTileKernelINS2_10policy_hubIfjN4cuda3std3__44plusIvEEE10Policy1000EPfSC_iS9_ffNS7_10__identityEEEvT0_T1_T2_T3_T4_T6_,(.L_x_158 - _ZN3cub18CUB_300001_SM_10006detail6reduce28DeviceReduceSingleTileKernelINS2_10policy_hubIfjN4cuda3std3__44plusIvEEE10Policy1000EPfSC_iS9_ffNS7_10__identityEEEvT0_T1_T2_T3_T4_T6_)
        .other          _ZN3cub18CUB_300001_SM_10006detail6reduce28DeviceReduceSingleTileKernelINS2_10policy_hubIfjN4cuda3std3__44plusIvEEE10Policy1000EPfSC_iS9_ffNS7_10__identityEEEvT0_T1_T2_T3_T4_T6_,@"STO_CUDA_ENTRY STV_DEFAULT"
_ZN3cub18CUB_300001_SM_10006detail6reduce28DeviceReduceSingleTileKernelINS2_10policy_hubIfjN4cuda3std3__44plusIvEEE10Policy1000EPfSC_iS9_ffNS7_10__identityEEEvT0_T1_T2_T3_T4_T6_:
.text._ZN3cub18CUB_300001_SM_10006detail6reduce28DeviceReduceSingleTileKernelINS2_10policy_hubIfjN4cuda3std3__44plusIvEEE10Policy1000EPfSC_iS9_ffNS7_10__identityEEEvT0_T1_T2_T3_T4_T6_:
[----:B------:R-:W-:Y:S01]  /*0000*/  LDC R1, c[0x0][0x37c] ;  /* 0x0000df00ff017b82 */ /* 0x000fe20000000800 */
[----:B------:R-:W0:Y:S01]  /*0010*/  LDCU UR4, c[0x0][0x390] ;  /* 0x00007200ff0477ac */ /* 0x000e220008000800 */
[----:B------:R-:W1:Y:S01]  /*0020*/  LDCU.64 UR6, c[0x0][0x358] ;  /* 0x00006b00ff0677ac */ /* 0x000e620008000a00 */
[----:B0-----:R-:W-:-:S04]  /*0030*/  MOV R3, UR4 ;  /* 0x0000000400037c02 */ /* 0x001fc80008000f00 */
[----:B------:R-:W-:-:S13]  /*0040*/  ISETP.NE.AND P0, PT, R3, RZ, PT ;  /* 0x000000ff0300720c */ /* 0x000fda0003f05270 */
[----:B-1----:R-:W-:Y:S05]  /*0050*/  @P0 BRA `(.L_x_0) ;  /* 0x00000000001c0947 */ /* 0x002fea0003800000 */
[----:B------:R-:W0:Y:S02]  /*0060*/  S2R R0, SR_TID.X ;  /* 0x0000000000007919 */ /* 0x000e240000002100 */
[----:B0-----:R-:W-:-:S13]  /*0070*/  ISETP.NE.AND P0, PT, R0, RZ, PT ;  /* 0x000000ff0000720c */ /* 0x001fda0003f05270 */
[----:B------:R-:W-:Y:S05]  /*0080*/  @P0 EXIT ;  /* 0x000000000000094d */ /* 0x000fea0003800000 */
[----:B------:R-:W0:Y:S08]  /*0090*/  LDC R5, c[0x0][0x398] ;  /* 0x0000e600ff057b82 */ /* 0x000e300000000800 */
[----:B------:R-:W0:Y:S02]  /*00a0*/  LDC.64 R2, c[0x0][0x388] ;  /* 0x0000e200ff027b82 */ /* 0x000e240000000a00 */
[----:B0-----:R-:W-:Y:S01]  /*00b0*/  STG.E desc[UR6][R2.64], R5 ;  /* 0x0000000502007986 */ /* 0x001fe2000c101906 */
[----:B------:R-:W-:Y:S05]  /*00c0*/  EXIT ;  /* 0x000000000000794d */ /* 0x000fea0003800000 */
.L_x_0:
[----:B------:R-:W0:Y:S01]  /*00d0*/  LDCU UR4, c[0x0][0x380] ;  /* 0x00007000ff0477ac */ /* 0x000e220008000800 */
[----:B------:R-:W-:Y:S01]  /*00e0*/  BSSY.RECONVERGENT B0, `(.L_x_1) ;  /* 0x00003e7000007945 */ /* 0x000fe20003800200 */
[----:B0-----:R-:W-:-:S09]  /*00f0*/  ULOP3.LUT UP0, URZ, UR4, 0x7, URZ, 0xc0, !UPT ;  /* 0x0000000704ff7892 */ /* 0x001fd2000f80c0ff */
[----:B------:R-:W-:Y:S05]  /*0100*/  BRA.U UP0, `(.L_x_2) ;  /* 0x0000001d00ac7547 */ /* 0x000fea000b800000 */
[----:B------:R-:W-:-:S13]  /*0110*/  ISETP.GT.AND P0, PT, R3, 0x1fff, PT ;  /* 0x00001fff0300780c */ /* 0x000fda0003f04270 */
[----:B------:R-:W-:Y:S05]  /*0120*/  @P0 BRA `(.L_x_3) ;  /* 0x0000000c00c80947 */ /* 0x000fea0003800000 */
[----:B------:R-:W0:Y:S01]  /*0130*/  S2R R0, SR_TID.X ;  /* 0x0000000000007919 */ /* 0x000e220000002100 */
[----:B------:R-:W-:Y:S01]  /*0140*/  BSSY.RECONVERGENT B1, `(.L_x_4) ;  /* 0x0000009000017945 */ /* 0x000fe20003800200 */
[----:B------:R-:W-:Y:S01]  /*0150*/  HFMA2 R2, -RZ, RZ, 0, 0 ;  /* 0x00000000ff027431 */ /* 0x000fe200000001ff */
[----:B0-----:R-:W-:Y:S02]  /*0160*/  ISETP.GE.AND P0, PT, R0, R3, PT ;  /* 0x000000030000720c */ /* 0x001fe40003f06270 */
[----:B------:R-:W-:-:S11]  /*0170*/  MOV R10, R0 ;  /* 0x00000000000a7202 */ /* 0x000fd60000000f00 */
[----:B------:R-:W-:Y:S05]  /*0180*/  @P0 BRA `(.L_x_5) ;  /* 0x0000000000100947 */ /* 0x000fea0003800000 */
[----:B------:R-:W0:Y:S02]  /*0190*/  LDC.64 R4, c[0x0][0x380] ;  /* 0x0000e000ff047b82 */ /* 0x000e240000000a00 */
[----:B0-----:R-:W-:-:S05]  /*01a0*/  IMAD.WIDE.U32 R4, R0, 0x4, R4 ;  /* 0x0000000400047825 */ /* 0x001fca00078e0004 */
[----:B------:R0:W5:Y:S01]  /*01b0*/  LDG.E.CONSTANT R2, desc[UR6][R4.64] ;  /* 0x0000000604027981 */ /* 0x000162000c1e9900 */
[----:B------:R-:W-:-:S07]  /*01c0*/  IADD3 R10, PT, PT, R0, 0x200, RZ ;  /* 0x00000200000a7810 */ /* 0x000fce0007ffe0ff */
.L_x_5:
[----:B------:R-:W-:Y:S05]  /*01d0*/  BSYNC.RECONVERGENT B1 ;  /* 0x0000000000017941 */ /* 0x000fea0003800200 */
.L_x_4:
[----:B------:R-:W-:Y:S01]  /*01e0*/  ISETP.GE.AND P0, PT, R10, R3, PT ;  /* 0x000000030a00720c */ /* 0x000fe20003f06270 */
[----:B------:R-:W-:-:S12]  /*01f0*/  BSSY.RECONVERGENT B1, `(.L_x_6) ;  /* 0x0000074000017945 */ /* 0x000fd80003800200 */
[----:B------:R-:W-:Y:S05]  /*0200*/  @P0 BRA `(.L_x_7) ;  /* 0x0000000400c80947 */ /* 0x000fea0003800000 */
[----:B0-----:R-:W-:Y:S01]  /*0210*/  LOP3.LUT R4, RZ, R10, RZ, 0x33, !PT ;  /* 0x0000000aff047212 */ /* 0x001fe200078e33ff */
[----:B------:R-:W-:Y:S03]  /*0220*/  BSSY.RECONVERGENT B2, `(.L_x_8) ;  /* 0x0000015000027945 */ /* 0x000fe60003800200 */
[----:B------:R-:W-:-:S04]  /*0230*/  IADD3 R6, PT, PT, R4, R3, RZ ;  /* 0x0000000304067210 */ /* 0x000fc80007ffe0ff */
[C---:B------:R-:W-:Y:S02]  /*0240*/  LOP3.LUT R4, R6.reuse, 0x600, RZ, 0xc0, !PT ;  /* 0x0000060006047812 */ /* 0x040fe400078ec0ff */
[----:B------:R-:W-:Y:S02]  /*0250*/  ISETP.GE.U32.AND P1, PT, R6, 0x600, PT ;  /* 0x000006000600780c */ /* 0x000fe40003f26070 */
[----:B------:R-:W-:-:S13]  /*0260*/  ISETP.NE.AND P0, PT, R4, 0x600, PT ;  /* 0x000006000400780c */ /* 0x000fda0003f05270 */
[----:B------:R-:W-:Y:S05]  /*0270*/  @!P0 BRA `(.L_x_9) ;  /* 0x00000000003c8947 */ /* 0x000fea0003800000 */
[----:B------:R-:W0:Y:S01]  /*0280*/  LDC.64 R4, c[0x0][0x380] ;  /* 0x0000e000ff047b82 */ /* 0x000e220000000a00 */
[----:B------:R-:W-:-:S04]  /*0290*/  LEA.HI R6, R6, 0x1, RZ, 0x17 ;  /* 0x0000000106067811 */ /* 0x000fc800078fb8ff */
[----:B------:R-:W-:-:S04]  /*02a0*/  LOP3.LUT R6, R6, 0x3, RZ, 0xc0, !PT ;  /* 0x0000000306067812 */ /* 0x000fc800078ec0ff */
[----:B------:R-:W-:Y:S01]  /*02b0*/  IADD3 R6, PT, PT, -R6, RZ, RZ ;  /* 0x000000ff06067210 */ /* 0x000fe20007ffe1ff */
[----:B0-----:R-:W-:-:S05]  /*02c0*/  IMAD.WIDE.U32 R4, R10, 0x4, R4 ;  /* 0x000000040a047825 */ /* 0x001fca00078e0004 */
[----:B------:R-:W-:-:S07]  /*02d0*/  MOV R7, R5 ;  /* 0x0000000500077202 */ /* 0x000fce0000000f00 */
.L_x_10:
[----:B------:R-:W-:-:S06]  /*02e0*/  MOV R5, R7 ;  /* 0x0000000700057202 */ /* 0x000fcc0000000f00 */
[----:B------:R0:W2:Y:S01]  /*02f0*/  LDG.E.CONSTANT R5, desc[UR6][R4.64] ;  /* 0x0000000604057981 */ /* 0x0000a2000c1e9900 */
[----:B------:R-:W-:Y:S02]  /*0300*/  IADD3 R6, PT, PT, R6, 0x1, RZ ;  /* 0x0000000106067810 */ /* 0x000fe40007ffe0ff */
[----:B------:R-:W-:Y:S02]  /*0310*/  IADD3 R10, PT, PT, R10, 0x200, RZ ;  /* 0x000002000a0a7810 */ /* 0x000fe40007ffe0ff */
[----:B------:R-:W-:Y:S02]  /*0320*/  ISETP.NE.AND P0, PT, R6, RZ, PT ;  /* 0x000000ff0600720c */ /* 0x000fe40003f05270 */
[----:B0-----:R-:W-:-:S04]  /*0330*/  IADD3 R4, P2, PT, R4, 0x800, RZ ;  /* 0x0000080004047810 */ /* 0x001fc80007f5e0ff */
[----:B------:R-:W-:Y:S01]  /*0340*/  IADD3.X R7, PT, PT, RZ, R7, RZ, P2, !PT ;  /* 0x00000007ff077210 */ /* 0x000fe200017fe4ff */
[----:B--2--5:R-:W-:-:S06]  /*0350*/  FADD R2, R5, R2 ;  /* 0x0000000205027221 */ /* 0x024fcc0000000000 */
[----:B------:R-:W-:Y:S05]  /*0360*/  @P0 BRA `(.L_x_10) ;  /* 0xfffffffc00dc0947 */ /* 0x000fea000383ffff */
.L_x_9:
[----:B------:R-:W-:Y:S05]  /*0370*/  BSYNC.RECONVERGENT B2 ;  /* 0x0000000000027941 */ /* 0x000fea0003800200 */
.L_x_8:
[----:B------:R-:W-:Y:S05]  /*0380*/  @!P1 BRA `(.L_x_7) ;  /* 0x0000000400689947 */ /* 0x000fea0003800000 */
[----:B------:R-:W-:Y:S01]  /*0390*/  IADD3 R4, PT, PT, -R10, R3, RZ ;  /* 0x000000030a047210 */ /* 0x000fe20007ffe1ff */
[----:B------:R-:W-:Y:S01]  /*03a0*/  BSSY.RECONVERGENT B2, `(.L_x_11) ;  /* 0x0000031000027945 */ /* 0x000fe20003800200 */
[----:B------:R-:W-:Y:S02]  /*03b0*/  PLOP3.LUT P0, PT, PT, PT, PT, 0x80, 0x8 ;  /* 0x000000000008781c */ /* 0x000fe40003f0f070 */
[----:B------:R-:W-:-:S13]  /*03c0*/  ISETP.GT.AND P1, PT, R4, 0x1800, PT ;  /* 0x000018000400780c */ /* 0x000fda0003f24270 */
[----:B------:R-:W-:Y:S05]  /*03d0*/  @!P1 BRA `(.L_x_12) ;  /* 0x0000000000b49947 */ /* 0x000fea0003800000 */
[----:B------:R-:W-:Y:S02]  /*03e0*/  PLOP3.LUT P0, PT, PT, PT, PT, 0x8, 0x80 ;  /* 0x000000000080781c */ /* 0x000fe40003f0e170 */
[----:B------:R-:W-:-:S11]  /*03f0*/  IADD3 R11, PT, PT, R3, -0x1800, RZ ;  /* 0xffffe800030b7810 */ /* 0x000fd60007ffe0ff */
.L_x_13:
[----:B------:R-:W0:Y:S01]  /*0400*/  LDC.64 R8, c[0x0][0x380] ;  /* 0x0000e000ff087b82 */ /* 0x000e220000000a00 */
[C---:B------:R-:W-:Y:S01]  /*0410*/  IADD3 R7, PT, PT, R10.reuse, 0x800, RZ ;  /* 0x000008000a077810 */ /* 0x040fe20007ffe0ff */
[----:B0-----:R-:W-:-:S05]  /*0420*/  IMAD.WIDE R24, R10, 0x4, R8 ;  /* 0x000000040a187825 */ /* 0x001fca00078e0208 */
[----:B------:R-:W2:Y:S04]  /*0430*/  LDG.E.CONSTANT R13, desc[UR6][R24.64] ;  /* 0x00000006180d7981 */ /* 0x000ea8000c1e9900 */
[----:B------:R-:W3:Y:S01]  /*0440*/  LDG.E.CONSTANT R12, desc[UR6][R24.64+0x800] ;  /* 0x00080006180c7981 */ /* 0x000ee2000c1e9900 */
[----:B------:R-:W-:-:S03]  /*0450*/  IMAD.WIDE R6, R7, 0x4, R8 ;  /* 0x0000000407067825 */ /* 0x000fc600078e0208 */
[----:B------:R-:W4:Y:S04]  /*0460*/  LDG.E.CONSTANT R14, desc[UR6][R24.64+0x1000] ;  /* 0x00100006180e7981 */ /* 0x000f28000c1e9900 */
[----:B------:R-:W4:Y:S04]  /*0470*/  LDG.E.CONSTANT R18, desc[UR6][R24.64+0x1800] ;  /* 0x0018000618127981 */ /* 0x000f28000c1e9900 */
[----:B------:R-:W4:Y:S01]  /*0480*/  LDG.E.CONSTANT R17, desc[UR6][R6.64] ;  /* 0x0000000606117981 */ /* 0x000f22000c1e9900 */
[----:B------:R-:W-:-:S03]  /*0490*/  IADD3 R5, PT, PT, R10, 0x1000, RZ ;  /* 0x000010000a057810 */ /* 0x000fc60007ffe0ff */
[----:B------:R-:W4:Y:S04]  /*04a0*/  LDG.E.CONSTANT R16, desc[UR6][R6.64+0x800] ;  /* 0x0008000606107981 */ /* 0x000f28000c1e9900 */
[----:B------:R-:W4:Y:S01]  /*04b0*/  LDG.E.CONSTANT R15, desc[UR6][R6.64+0x1000] ;  /* 0x00100006060f7981 */ /* 0x000f22000c1e9900 */
[----:B------:R-:W-:-:S03]  /*04c0*/  IMAD.WIDE R4, R5, 0x4, R8 ;  /* 0x0000000405047825 */ /* 0x000fc600078e0208 */
[----:B------:R-:W4:Y:S04]  /*04d0*/  LDG.E.CONSTANT R22, desc[UR6][R6.64+0x1800] ;  /* 0x0018000606167981 */ /* 0x000f28000c1e9900 */
[----:B------:R-:W4:Y:S01]  /*04e0*/  LDG.E.CONSTANT R21, desc[UR6][R4.64] ;  /* 0x0000000604157981 */ /* 0x000f22000c1e9900 */
[----:B------:R-:W-:-:S03]  /*04f0*/  IADD3 R23, PT, PT, R10, 0x1800, RZ ;  /* 0x000018000a177810 */ /* 0x000fc60007ffe0ff */
[----:B------:R-:W4:Y:S04]  /*0500*/  LDG.E.CONSTANT R20, desc[UR6][R4.64+0x800] ;  /* 0x0008000604147981 */ /* 0x000f28000c1e9900 */
[----:B------:R-:W4:Y:S01]  /*0510*/  LDG.E.CONSTANT R19, desc[UR6][R4.64+0x1000] ;  /* 0x0010000604137981 */ /* 0x000f22000c1e9900 */
[----:B------:R-:W-:-:S03]  /*0520*/  IMAD.WIDE R8, R23, 0x4, R8 ;  /* 0x0000000417087825 */ /* 0x000fc600078e0208 */
[----:B------:R-:W4:Y:S04]  /*0530*/  LDG.E.CONSTANT R26, desc[UR6][R4.64+0x1800] ;  /* 0x00180006041a7981 */ /* 0x000f28000c1e9900 */
[----:B------:R-:W4:Y:S04]  /*0540*/  LDG.E.CONSTANT R25, desc[UR6][R8.64] ;  /* 0x0000000608197981 */ /* 0x000f28000c1e9900 */
[----:B------:R-:W4:Y:S04]  /*0550*/  LDG.E.CONSTANT R23, desc[UR6][R8.64+0x800] ;  /* 0x0008000608177981 */ /* 0x000f28000c1e9900 */
[----:B------:R-:W4:Y:S04]  /*0560*/  LDG.E.CONSTANT R24, desc[UR6][R8.64+0x1000] ;  /* 0x0010000608187981 */ /* 0x000f28000c1e9900 */
[----:B------:R-:W4:Y:S01]  /*0570*/  LDG.E.CONSTANT R27, desc[UR6][R8.64+0x1800] ;  /* 0x00180006081b7981 */ /* 0x000f22000c1e9900 */
[----:B------:R-:W-:-:S04]  /*0580*/  IADD3 R10, PT, PT, R10, 0x2000, RZ ;  /* 0x000020000a0a7810 */ /* 0x000fc80007ffe0ff */
[----:B------:R-:W-:Y:S01]  /*0590*/  ISETP.GE.AND P1, PT, R10, R11, PT ;  /* 0x0000000b0a00720c */ /* 0x000fe20003f26270 */
[----:B--2--5:R-:W-:-:S04]  /*05a0*/  FADD R13, R13, R2 ;  /* 0x000000020d0d7221 */ /* 0x024fc80000000000 */
[----:B---3--:R-:W-:-:S04]  /*05b0*/  FADD R13, R13, R12 ;  /* 0x0000000c0d0d7221 */ /* 0x008fc80000000000 */
[----:B----4-:R-:W-:-:S04]  /*05c0*/  FADD R13, R13, R14 ;  /* 0x0000000e0d0d7221 */ /* 0x010fc80000000000 */
[----:B------:R-:W-:-:S04]  /*05d0*/  FADD R18, R13, R18 ;  /* 0x000000120d127221 */ /* 0x000fc80000000000 */
        /* <DEDUP_REMOVED lines=11> */
[----:B------:R-:W-:Y:S01]  /*0690*/  FADD R2, R24, R27 ;  /* 0x0000001b18027221 */ /* 0x000fe20000000000 */
[----:B------:R-:W-:Y:S06]  /*06a0*/  @!P1 BRA `(.L_x_13) ;  /* 0xfffffffc00549947 */ /* 0x000fec000383ffff */
.L_x_12:
[----:B------:R-:W-:Y:S05]  /*06b0*/  BSYNC.RECONVERGENT B2 ;  /* 0x0000000000027941 */ /* 0x000fea0003800200 */
.L_x_11:
[----:B------:R-:W-:Y:S01]  /*06c0*/  IADD3 R4, PT, PT, -R10, R3, RZ ;  /* 0x000000030a047210 */ /* 0x000fe20007ffe1ff */
[----:B------:R-:W-:Y:S03]  /*06d0*/  BSSY.RECONVERGENT B2, `(.L_x_14) ;  /* 0x0000019000027945 */ /* 0x000fe60003800200 */
[----:B------:R-:W-:-:S13]  /*06e0*/  ISETP.GT.AND P1, PT, R4, 0x800, PT ;  /* 0x000008000400780c */ /* 0x000fda0003f24270 */
[----:B------:R-:W-:Y:S05]  /*06f0*/  @!P1 BRA `(.L_x_15) ;  /* 0x0000000000589947 */ /* 0x000fea0003800000 */
        /* <DEDUP_REMOVED lines=8> */
[----:B------:R-:W4:Y:S04]  /*0780*/  LDG.E.CONSTANT R15, desc[UR6][R6.64] ;  /* 0x00000006060f7981 */ /* 0x000f28000c1e9900 */
[----:B------:R-:W4:Y:S04]  /*0790*/  LDG.E.CONSTANT R17, desc[UR6][R6.64+0x800] ;  /* 0x0008000606117981 */ /* 0x000f28000c1e9900 */
[----:B------:R-:W4:Y:S04]  /*07a0*/  LDG.E.CONSTANT R19, desc[UR6][R6.64+0x1000] ;  /* 0x0010000606137981 */ /* 0x000f28000c1e9900 */
[----:B------:R-:W4:Y:S01]  /*07b0*/  LDG.E.CONSTANT R21, desc[UR6][R6.64+0x1800] ;  /* 0x0018000606157981 */ /* 0x000f22000c1e9900 */
[----:B------:R-:W-:-:S02]  /*07c0*/  PLOP3.LUT P0, PT, PT, PT, PT, 0x8, 0x80 ;  /* 0x000000000080781c */ /* 0x000fc40003f0e170 */
[----:B------:R-:W-:Y:S01]  /*07d0*/  IADD3 R10, PT, PT, R10, 0x1000, RZ ;  /* 0x000010000a0a7810 */ /* 0x000fe20007ffe0ff */
[----:B--2--5:R-:W-:-:S04]  /*07e0*/  FADD R9, R2, R9 ;  /* 0x0000000902097221 */ /* 0x024fc80000000000 */
[----:B---3--:R-:W-:-:S04]  /*07f0*/  FADD R8, R9, R8 ;  /* 0x0000000809087221 */ /* 0x008fc80000000000 */
[----:B----4-:R-:W-:-:S04]  /*0800*/  FADD R8, R8, R11 ;  /* 0x0000000b08087221 */ /* 0x010fc80000000000 */
[----:B------:R-:W-:-:S04]  /*0810*/  FADD R8, R8, R13 ;  /* 0x0000000d08087221 */ /* 0x000fc80000000000 */
[----:B------:R-:W-:-:S04]  /*0820*/  FADD R8, R8, R15 ;  /* 0x0000000f08087221 */ /* 0x000fc80000000000 */
[----:B------:R-:W-:-:S04]  /*0830*/  FADD R8, R8, R17 ;  /* 0x0000001108087221 */ /* 0x000fc80000000000 */
[----:B------:R-:W-:-:S04]  /*0840*/  FADD R8, R8, R19 ;  /* 0x0000001308087221 */ /* 0x000fc80000000000 */
[----:B------:R-:W-:-:S07]  /*0850*/  FADD R2, R8, R21 ;  /* 0x0000001508027221 */ /* 0x000fce0000000000 */
.L_x_15:
[----:B------:R-:W-:Y:S05]  /*0860*/  BSYNC.RECONVERGENT B2 ;  /* 0x0000000000027941 */ /* 0x000fea0003800200 */
.L_x_14:
[----:B------:R-:W-:-:S13]  /*0870*/  ISETP.LT.OR P0, PT, R10, R3, P0 ;  /* 0x000000030a00720c */ /* 0x000fda0000701670 */
[----:B------:R-:W-:Y:S05]  /*0880*/  @!P0 BRA `(.L_x_7) ;  /* 0x0000000000288947 */ /* 0x000fea0003800000 */
[----:B------:R-:W0:Y:S02]  /*0890*/  LDC.64 R4, c[0x0][0x380] ;  /* 0x0000e000ff047b82 */ /* 0x000e240000000a00 */
[----:B0-----:R-:W-:-:S05]  /*08a0*/  IMAD.WIDE R4, R10, 0x4, R4 ;  /* 0x000000040a047825 */ /* 0x001fca00078e0204 */
[----:B------:R-:W2:Y:S04]  /*08b0*/  LDG.E.CONSTANT R7, desc[UR6][R4.64] ;  /* 0x0000000604077981 */ /* 0x000ea8000c1e9900 */
[----:B------:R-:W3:Y:S04]  /*08c0*/  LDG.E.CONSTANT R6, desc[UR6][R4.64+0x800] ;  /* 0x0008000604067981 */ /* 0x000ee8000c1e9900 */
[----:B------:R-:W4:Y:S04]  /*08d0*/  LDG.E.CONSTANT R9, desc[UR6][R4.64+0x1000] ;  /* 0x0010000604097981 */ /* 0x000f28000c1e9900 */
[----:B------:R-:W4:Y:S01]  /*08e0*/  LDG.E.CONSTANT R11, desc[UR6][R4.64+0x1800] ;  /* 0x00180006040b7981 */ /* 0x000f22000c1e9900 */
[----:B--2--5:R-:W-:-:S04]  /*08f0*/  FADD R7, R2, R7 ;  /* 0x0000000702077221 */ /* 0x024fc80000000000 */
[----:B---3--:R-:W-:-:S04]  /*0900*/  FADD R6, R7, R6 ;  /* 0x0000000607067221 */ /* 0x008fc80000000000 */
[----:B----4-:R-:W-:-:S04]  /*0910*/  FADD R6, R6, R9 ;  /* 0x0000000906067221 */ /* 0x010fc80000000000 */
[----:B------:R-:W-:-:S07]  /*0920*/  FADD R2, R6, R11 ;  /* 0x0000000b06027221 */ /* 0x000fce0000000000 */
.L_x_7:
[----:B------:R-:W-:Y:S05]  /*0930*/  BSYNC.RECONVERGENT B1 ;  /* 0x0000000000017941 */ /* 0x000fea0003800200 */
.L_x_6:
[----:B------:R-:W-:-:S13]  /*0940*/  ISETP.GE.AND P0, PT, R3, 0x200, PT ;  /* 0x000002000300780c */ /* 0x000fda0003f06270 */
[----:B------:R-:W-:Y:S05]  /*0950*/  @!P0 BRA `(.L_x_16) ;  /* 0x0000000000b48947 */ /* 0x000fea0003800000 */
[----:B-----5:R-:W1:Y:S01]  /*0960*/  SHFL.DOWN P0, R3, R2, 0x1, 0x1f ;  /* 0x08201f0002037f89 */ /* 0x020e620000000000 */
[----:B------:R-:W2:Y:S01]  /*0970*/  S2R R7, SR_LANEID ;  /* 0x0000000000077919 */ /* 0x000ea20000000000 */
[----:B-1----:R-:W-:-:S05]  /*0980*/  @P0 FADD R3, R3, R2 ;  /* 0x0000000203030221 */ /* 0x002fca0000000000 */
[----:B0-----:R-:W0:Y:S01]  /*0990*/  SHFL.DOWN P0, R4, R3, 0x2, 0x1f ;  /* 0x08401f0003047f89 */ /* 0x001e220000000000 */
[----:B--2---:R-:W-:-:S13]  /*09a0*/  ISETP.NE.AND P1, PT, R7, RZ, PT ;  /* 0x000000ff0700720c */ /* 0x004fda0003f25270 */
[----:B------:R-:W1:Y:S01]  /*09b0*/  @!P1 S2R R8, SR_CgaCtaId ;  /* 0x0000000000089919 */ /* 0x000e620000008800 */
[----:B------:R-:W-:Y:S01]  /*09c0*/  @!P1 MOV R7, 0x400 ;  /* 0x0000040000079802 */ /* 0x000fe20000000f00 */
[----:B0-----:R-:W-:Y:S01]  /*09d0*/  @P0 FADD R4, R3, R4 ;  /* 0x0000000403040221 */ /* 0x001fe20000000000 */
[----:B------:R-:W-:-:S04]  /*09e0*/  @!P1 SHF.R.U32.HI R3, RZ, 0x3, R0 ;  /* 0x00000003ff039819 */ /* 0x000fc80000011600 */
[----:B------:R-:W0:Y:S01]  /*09f0*/  SHFL.DOWN P0, R5, R4, 0x4, 0x1f ;  /* 0x08801f0004057f89 */ /* 0x000e220000000000 */
[----:B------:R-:W-:Y:S02]  /*0a00*/  @!P1 LOP3.LUT R3, R3, 0x7c, RZ, 0xc0, !PT ;  /* 0x0000007c03039812 */ /* 0x000fe400078ec0ff */
[----:B-1----:R-:W-:Y:S01]  /*0a10*/  @!P1 LEA R8, R8, R7, 0x18 ;  /* 0x0000000708089211 */ /* 0x002fe200078ec0ff */
[----:B0-----:R-:W-:-:S03]  /*0a20*/  @P0 FADD R5, R4, R5 ;  /* 0x0000000504050221 */ /* 0x001fc60000000000 */
[----:B------:R-:W-:Y:S02]  /*0a30*/  @!P1 IADD3 R3, PT, PT, R3, R8, RZ ;  /* 0x0000000803039210 */ /* 0x000fe40007ffe0ff */
[----:B------:R-:W0:Y:S02]  /*0a40*/  SHFL.DOWN P0, R6, R5, 0x8, 0x1f ;  /* 0x09001f0005067f89 */ /* 0x000e240000000000 */
[----:B0-----:R-:W-:-:S05]  /*0a50*/  @P0 FADD R6, R5, R6 ;  /* 0x0000000605060221 */ /* 0x001fca0000000000 */
[----:B------:R-:W0:Y:S02]  /*0a60*/  SHFL.DOWN P0, R2, R6, 0x10, 0x1f ;  /* 0x0a001f0006027f89 */ /* 0x000e240000000000 */
[----:B0-----:R-:W-:Y:S01]  /*0a70*/  @P0 FADD R2, R6, R2 ;  /* 0x0000000206020221 */ /* 0x001fe20000000000 */
[----:B------:R-:W-:-:S04]  /*0a80*/  ISETP.NE.AND P0, PT, R0, RZ, PT ;  /* 0x000000ff0000720c */ /* 0x000fc80003f05270 */
[----:B------:R0:W-:Y:S01]  /*0a90*/  @!P1 STS [R3+0x10], R2 ;  /* 0x0000100203009388 */ /* 0x0001e20000000800 */
[----:B------:R-:W-:Y:S08]  /*0aa0*/  BAR.SYNC.DEFER_BLOCKING 0x0 ;  /* 0x0000000000007b1d */ /* 0x000ff00000010000 */
[----:B------:R-:W-:Y:S05]  /*0ab0*/  @P0 BRA `(.L_x_17) ;  /* 0x0000003400240947 */ /* 0x000fea0003800000 */
[----:B------:R-:W1:Y:S01]  /*0ac0*/  S2UR UR5, SR_CgaCtaId ;  /* 0x00000000000579c3 */ /* 0x000e620000008800 */
[----:B------:R-:W-:Y:S02]  /*0ad0*/  UMOV UR4, 0x400 ;  /* 0x0000040000047882 */ /* 0x000fe40000000000 */
[----:B-1----:R-:W-:-:S09]  /*0ae0*/  ULEA UR4, UR5, UR4, 0x18 ;  /* 0x0000000405047291 */ /* 0x002fd2000f8ec0ff */
[----:B------:R-:W1:Y:S04]  /*0af0*/  LDS.128 R4, [UR4+0x10] ;  /* 0x00001004ff047984 */ /* 0x000e680008000c00 */
[----:B------:R-:W2:Y:S04]  /*0b00*/  LDS.128 R12, [UR4+0x20] ;  /* 0x00002004ff0c7984 */ /* 0x000ea80008000c00 */
[----:B------:R-:W3:Y:S04]  /*0b10*/  LDS.128 R8, [UR4+0x30] ;  /* 0x00003004ff087984 */ /* 0x000ee80008000c00 */
[----:B------:R-:W4:Y:S01]  /*0b20*/  LDS.128 R16, [UR4+0x40] ;  /* 0x00004004ff107984 */ /* 0x000f220008000c00 */
[----:B-1----:R-:W-:-:S04]  /*0b30*/  FADD R5, R2, R5 ;  /* 0x0000000502057221 */ /* 0x002fc80000000000 */
[----:B------:R-:W-:-:S04]  /*0b40*/  FADD R6, R5, R6 ;  /* 0x0000000605067221 */ /* 0x000fc80000000000 */
[----:B------:R-:W-:-:S04]  /*0b50*/  FADD R7, R6, R7 ;  /* 0x0000000706077221 */ /* 0x000fc80000000000 */
[----:B--2---:R-:W-:-:S04]  /*0b60*/  FADD R12, R7, R12 ;  /* 0x0000000c070c7221 */ /* 0x004fc80000000000 */
[----:B------:R-:W-:-:S04]  /*0b70*/  FADD R13, R12, R13 ;  /* 0x0000000d0c0d7221 */ /* 0x000fc80000000000 */
[----:B------:R-:W-:-:S04]  /*0b80*/  FADD R14, R13, R14 ;  /* 0x0000000e0d0e7221 */ /* 0x000fc80000000000 */
[----:B------:R-:W-:-:S04]  /*0b90*/  FADD R15, R14, R15 ;  /* 0x0000000f0e0f7221 */ /* 0x000fc80000000000 */
[----:B---3--:R-:W-:-:S04]  /*0ba0*/  FADD R8, R15, R8 ;  /* 0x000000080f087221 */ /* 0x008fc80000000000 */
[----:B------:R-:W-:-:S04]  /*0bb0*/  FADD R9, R8, R9 ;  /* 0x0000000908097221 */ /* 0x000fc80000000000 */
[----:B------:R-:W-:-:S04]  /*0bc0*/  FADD R10, R9, R10 ;  /* 0x0000000a090a7221 */ /* 0x000fc80000000000 */
[----:B------:R-:W-:-:S04]  /*0bd0*/  FADD R11, R10, R11 ;  /* 0x0000000b0a0b7221 */ /* 0x000fc80000000000 */
[----:B----4-:R-:W-:-:S04]  /*0be0*/  FADD R16, R11, R16 ;  /* 0x000000100b107221 */ /* 0x010fc80000000000 */
[----:B------:R-:W-:-:S04]  /*0bf0*/  FADD R17, R16, R17 ;  /* 0x0000001110117221 */ /* 0x000fc80000000000 */
[----:B------:R-:W-:-:S04]  /*0c00*/  FADD R18, R17, R18 ;  /* 0x0000001211127221 */ /* 0x000fc80000000000 */
[----:B0-----:R-:W-:Y:S01]  /*0c10*/  FADD R2, R18, R19 ;  /* 0x0000001312027221 */ /* 0x001fe20000000000 */
[----:B------:R-:W-:Y:S06]  /*0c20*/  BRA `(.L_x_17) ;  /* 0x0000003000c87947 */ /* 0x000fec0003800000 */
.L_x_16:
[----:B0-----:R-:W-:Y:S01]  /*0c30*/  LOP3.LUT R4, R0, 0x3e0, RZ, 0xc0, !PT ;  /* 0x000003e000047812 */ /* 0x001fe200078ec0ff */
[----:B------:R-:W0:Y:S03]  /*0c40*/  S2R R9, SR_LANEID ;  /* 0x0000000000097919 */ /* 0x000e260000000000 */
[----:B------:R-:W-:Y:S02]  /*0c50*/  IADD3 R6, PT, PT, R4, 0x20, RZ ;  /* 0x0000002004067810 */ /* 0x000fe40007ffe0ff */
[----:B------:R-:W-:Y:S02]  /*0c60*/  LOP3.LUT R4, RZ, R4, RZ, 0x33, !PT ;  /* 0x00000004ff047212 */ /* 0x000fe400078e33ff */
[-C--:B------:R-:W-:Y:S02]  /*0c70*/  ISETP.GT.AND P0, PT, R6, R3.reuse, PT ;  /* 0x000000030600720c */ /* 0x080fe40003f04270 */
[----:B------:R-:W-:-:S04]  /*0c80*/  IADD3 R4, PT, PT, R4, R3, RZ ;  /* 0x0000000304047210 */ /* 0x000fc80007ffe0ff */
[----:B------:R-:W-:-:S06]  /*0c90*/  SEL R5, R4, 0x1f, P0 ;  /* 0x0000001f04057807 */ /* 0x000fcc0000000000 */
[----:B-----5:R-:W1:Y:S01]  /*0ca0*/  SHFL.DOWN P0, R4, R2, 0x1, R5 ;  /* 0x0820000002047989 */ /* 0x020e620000000005 */
[----:B0-----:R-:W-:Y:S01]  /*0cb0*/  ISETP.NE.AND P1, PT, R9, RZ, PT ;  /* 0x000000ff0900720c */ /* 0x001fe20003f25270 */
[----:B-1----:R-:W-:-:S12]  /*0cc0*/  @P0 FADD R4, R4, R2 ;  /* 0x0000000204040221 */ /* 0x002fd80000000000 */
[----:B------:R-:W0:Y:S01]  /*0cd0*/  @!P1 S2R R10, SR_CgaCtaId ;  /* 0x00000000000a9919 */ /* 0x000e220000008800 */
[----:B------:R-:W-:Y:S01]  /*0ce0*/  @!P1 MOV R9, 0x400 ;  /* 0x0000040000099802 */ /* 0x000fe20000000f00 */
[----:B------:R-:W1:Y:S02]  /*0cf0*/  SHFL.DOWN P0, R6, R4, 0x2, R5 ;  /* 0x0840000004067989 */ /* 0x000e640000000005 */
[----:B-1----:R-:W-:Y:S01]  /*0d00*/  @P0 FADD R6, R4, R6 ;  /* 0x0000000604060221 */ /* 0x002fe20000000000 */
[----:B------:R-:W-:Y:S02]  /*0d10*/  @!P1 SHF.R.U32.HI R4, RZ, 0x3, R0 ;  /* 0x00000003ff049819 */ /* 0x000fe40000011600 */
[----:B0-----:R-:W-:Y:S02]  /*0d20*/  @!P1 LEA R9, R10, R9, 0x18 ;  /* 0x000000090a099211 */ /* 0x001fe400078ec0ff */
[----:B------:R-:W0:Y:S01]  /*0d30*/  SHFL.DOWN P0, R7, R6, 0x4, R5 ;  /* 0x0880000006077989 */ /* 0x000e220000000005 */
[----:B------:R-:W-:-:S04]  /*0d40*/  @!P1 LOP3.LUT R4, R4, 0x7c, RZ, 0xc0, !PT ;  /* 0x0000007c04049812 */ /* 0x000fc800078ec0ff */
[----:B------:R-:W-:Y:S01]  /*0d50*/  @!P1 IADD3 R9, PT, PT, R4, R9, RZ ;  /* 0x0000000904099210 */ /* 0x000fe20007ffe0ff */
[----:B0-----:R-:W-:-:S05]  /*0d60*/  @P0 FADD R7, R6, R7 ;  /* 0x0000000706070221 */ /* 0x001fca0000000000 */
[----:B------:R-:W0:Y:S02]  /*0d70*/  SHFL.DOWN P0, R8, R7, 0x8, R5 ;  /* 0x0900000007087989 */ /* 0x000e240000000005 */
[----:B0-----:R-:W-:-:S05]  /*0d80*/  @P0 FADD R8, R7, R8 ;  /* 0x0000000807080221 */ /* 0x001fca0000000000 */
[----:B------:R-:W0:Y:S02]  /*0d90*/  SHFL.DOWN P0, R2, R8, 0x10, R5 ;  /* 0x0a00000008027989 */ /* 0x000e240000000005 */
[----:B0-----:R-:W-:Y:S01]  /*0da0*/  @P0 FADD R2, R8, R2 ;  /* 0x0000000208020221 */ /* 0x001fe20000000000 */
[----:B------:R-:W-:-:S04]  /*0db0*/  ISETP.NE.AND P0, PT, R0, RZ, PT ;  /* 0x000000ff0000720c */ /* 0x000fc80003f05270 */
[----:B------:R4:W-:Y:S01]  /*0dc0*/  @!P1 STS [R9+0x10], R2 ;  /* 0x0000100209009388 */ /* 0x0009e20000000800 */
[----:B------:R-:W-:Y:S08]  /*0dd0*/  BAR.SYNC.DEFER_BLOCKING 0x0 ;  /* 0x0000000000007b1d */ /* 0x000ff00000010000 */
[----:B------:R-:W-:Y:S05]  /*0de0*/  @P0 BRA `(.L_x_17) ;  /* 0x0000003000580947 */ /* 0x000fea0003800000 */
[----:B------:R-:W0:Y:S01]  /*0df0*/  S2UR UR5, SR_CgaCtaId ;  /* 0x00000000000579c3 */ /* 0x000e220000008800 */
[----:B------:R-:W-:Y:S01]  /*0e00*/  UMOV UR4, 0x400 ;  /* 0x0000040000047882 */ /* 0x000fe20000000000 */
[C---:B------:R-:W-:Y:S02]  /*0e10*/  ISETP.GT.AND P2, PT, R3.reuse, 0x20, PT ;  /* 0x000000200300780c */ /* 0x040fe40003f44270 */
[C---:B------:R-:W-:Y:S02]  /*0e20*/  ISETP.GT.AND P3, PT, R3.reuse, 0x40, PT ;  /* 0x000000400300780c */ /* 0x040fe40003f64270 */
[C---:B------:R-:W-:Y:S02]  /*0e30*/  ISETP.GT.AND P1, PT, R3.reuse, 0x60, PT ;  /* 0x000000600300780c */ /* 0x040fe40003f24270 */
[----:B------:R-:W-:Y:S01]  /*0e40*/  ISETP.GT.AND P4, PT, R3, 0xc0, PT ;  /* 0x000000c00300780c */ /* 0x000fe20003f84270 */
[----:B0-----:R-:W-:-:S09]  /*0e50*/  ULEA UR4, UR5, UR4, 0x18 ;  /* 0x0000000405047291 */ /* 0x001fd2000f8ec0ff */
[----:B------:R-:W0:Y:S04]  /*0e60*/  LDS.128 R16, [UR4+0x10] ;  /* 0x00001004ff107984 */ /* 0x000e280008000c00 */
[----:B------:R-:W1:Y:S04]  /*0e70*/  LDS.128 R4, [UR4+0x20] ;  /* 0x00002004ff047984 */ /* 0x000e680008000c00 */
[----:B----4-:R-:W2:Y:S04]  /*0e80*/  LDS.128 R8, [UR4+0x30] ;  /* 0x00003004ff087984 */ /* 0x010ea80008000c00 */
[----:B------:R-:W3:Y:S01]  /*0e90*/  LDS.128 R12, [UR4+0x40] ;  /* 0x00004004ff0c7984 */ /* 0x000ee20008000c00 */
[----:B0-----:R-:W-:Y:S01]  /*0ea0*/  @P2 FADD R2, R2, R17 ;  /* 0x0000001102022221 */ /* 0x001fe20000000000 */
[----:B------:R-:W-:-:S03]  /*0eb0*/  ISETP.GT.AND P2, PT, R3, 0x80, PT ;  /* 0x000000800300780c */ /* 0x000fc60003f44270 */
[----:B------:R-:W-:Y:S01]  /*0ec0*/  @P3 FADD R2, R2, R18 ;  /* 0x0000001202023221 */ /* 0x000fe20000000000 */
[----:B------:R-:W-:-:S03]  /*0ed0*/  ISETP.GT.AND P3, PT, R3, 0xa0, PT ;  /* 0x000000a00300780c */ /* 0x000fc60003f64270 */
[----:B------:R-:W-:Y:S01]  /*0ee0*/  @P1 FADD R2, R2, R19 ;  /* 0x0000001302021221 */ /* 0x000fe20000000000 */
[----:B------:R-:W-:-:S05]  /*0ef0*/  ISETP.GT.AND P1, PT, R3, 0xe0, PT ;  /* 0x000000e00300780c */ /* 0x000fca0003f24270 */
[----:B-1----:R-:W-:Y:S01]  /*0f00*/  @P2 FADD R2, R2, R4 ;  /* 0x0000000402022221 */ /* 0x002fe20000000000 */
[----:B------:R-:W-:-:S03]  /*0f10*/  ISETP.GT.AND P2, PT, R3, 0x100, PT ;  /* 0x000001000300780c */ /* 0x000fc60003f44270 */
[----:B------:R-:W-:Y:S01]  /*0f20*/  @P3 FADD R2, R2, R5 ;  /* 0x0000000502023221 */ /* 0x000fe20000000000 */
[----:B------:R-:W-:-:S03]  /*0f30*/  ISETP.GT.AND P3, PT, R3, 0x120, PT ;  /* 0x000001200300780c */ /* 0x000fc60003f64270 */
[----:B------:R-:W-:Y:S01]  /*0f40*/  @P4 FADD R2, R2, R6 ;  /* 0x0000000602024221 */ /* 0x000fe20000000000 */
[----:B------:R-:W-:-:S03]  /*0f50*/  ISETP.GT.AND P4, PT, R3, 0x140, PT ;  /* 0x000001400300780c */ /* 0x000fc60003f84270 */
[----:B------:R-:W-:Y:S01]  /*0f60*/  @P1 FADD R2, R2, R7 ;  /* 0x0000000702021221 */ /* 0x000fe20000000000 */
[----:B------:R-:W-:-:S03]  /*0f70*/  ISETP.GT.AND P1, PT, R3, 0x160, PT ;  /* 0x000001600300780c */ /* 0x000fc60003f24270 */
[----:B--2---:R-:W-:Y:S01]  /*0f80*/  @P2 FADD R2, R2, R8 ;  /* 0x0000000802022221 */ /* 0x004fe20000000000 */
[----:B------:R-:W-:-:S03]  /*0f90*/  ISETP.GT.AND P2, PT, R3, 0x180, PT ;  /* 0x000001800300780c */ /* 0x000fc60003f44270 */
[----:B------:R-:W-:Y:S01]  /*0fa0*/  @P3 FADD R2, R2, R9 ;  /* 0x0000000902023221 */ /* 0x000fe20000000000 */
[----:B------:R-:W-:-:S03]  /*0fb0*/  ISETP.GT.AND P3, PT, R3, 0x1a0, PT ;  /* 0x000001a00300780c */ /* 0x000fc60003f64270 */
[----:B------:R-:W-:Y:S01]  /*0fc0*/  @P4 FADD R2, R2, R10 ;  /* 0x0000000a02024221 */ /* 0x000fe20000000000 */
[----:B------:R-:W-:-:S03]  /*0fd0*/  ISETP.GT.AND P4, PT, R3, 0x1c0, PT ;  /* 0x000001c00300780c */ /* 0x000fc60003f84270 */
[----:B------:R-:W-:Y:S01]  /*0fe0*/  @P1 FADD R2, R2, R11 ;  /* 0x0000000b02021221 */ /* 0x000fe20000000000 */
[----:B------:R-:W-:-:S03]  /*0ff0*/  ISETP.GT.AND P1, PT, R3, 0x1e0, PT ;  /* 0x000001e00300780c */ /* 0x000fc60003f24270 */
[----:B---3--:R-:W-:-:S04]  /*1000*/  @P2 FADD R2, R2, R12 ;  /* 0x0000000c02022221 */ /* 0x008fc80000000000 */
[----:B------:R-:W-:-:S04]  /*1010*/  @P3 FADD R2, R2, R13 ;  /* 0x0000000d02023221 */ /* 0x000fc80000000000 */
[----:B------:R-:W-:-:S04]  /*1020*/  @P4 FADD R2, R2, R14 ;  /* 0x0000000e02024221 */ /* 0x000fc80000000000 */
[----:B------:R-:W-:Y:S01]  /*1030*/  @P1 FADD R2, R2, R15 ;  /* 0x0000000f02021221 */ /* 0x000fe20000000000 */
[----:B------:R-:W-:Y:S06]  /*1040*/  BRA `(.L_x_17) ;  /* 0x0000002c00c07947 */ /* 0x000fec0003800000 */
.L_x_3:
[----:B------:R-:W0:Y:S01]  /*1050*/  S2R R0, SR_TID.X ;  /* 0x0000000000007919 */ /* 0x000e220000002100 */
[----:B------:R-:W1:Y:S01]  /*1060*/  LDC.64 R4, c[0x0][0x380] ;  /* 0x0000e000ff047b82 */ /* 0x000e620000000a00 */
[----:B0-----:R-:W-:-:S05]  /*1070*/  SHF.L.U32 R7, R0, 0x1, RZ ;  /* 0x0000000100077819 */ /* 0x001fca00000006ff */
[----:B-1----:R-:W-:-:S05]  /*1080*/  IMAD.WIDE.U32 R4, R7, 0x4, R4 ;  /* 0x0000000407047825 */ /* 0x002fca00078e0004 */
[----:B------:R-:W2:Y:S04]  /*1090*/  LDG.E.64.CONSTANT R14, desc[UR6][R4.64] ;  /* 0x00000006040e7981 */ /* 0x000ea8000c1e9b00 */
[----:B------:R-:W3:Y:S04]  /*10a0*/  LDG.E.64.CONSTANT R16, desc[UR6][R4.64+0x1000] ;  /* 0x0010000604107981 */ /* 0x000ee8000c1e9b00 */
[----:B------:R-:W4:Y:S04]  /*10b0*/  LDG.E.64.CONSTANT R18, desc[UR6][R4.64+0x2000] ;  /* 0x0020000604127981 */ /* 0x000f28000c1e9b00 */
[----:B------:R-:W5:Y:S04]  /*10c0*/  LDG.E.64.CONSTANT R20, desc[UR6][R4.64+0x3000] ;  /* 0x0030000604147981 */ /* 0x000f68000c1e9b00 */
[----:B------:R-:W5:Y:S04]  /*10d0*/  LDG.E.64.CONSTANT R12, desc[UR6][R4.64+0x4000] ;  /* 0x00400006040c7981 */ /* 0x000f68000c1e9b00 */
[----:B------:R-:W5:Y:S04]  /*10e0*/  LDG.E.64.CONSTANT R10, desc[UR6][R4.64+0x5000] ;  /* 0x00500006040a7981 */ /* 0x000f68000c1e9b00 */
[----:B------:R-:W5:Y:S04]  /*10f0*/  LDG.E.64.CONSTANT R6, desc[UR6][R4.64+0x6000] ;  /* 0x0060000604067981 */ /* 0x000f68000c1e9b00 */
[----:B------:R-:W5:Y:S01]  /*1100*/  LDG.E.64.CONSTANT R8, desc[UR6][R4.64+0x7000] ;  /* 0x0070000604087981 */ /* 0x000f62000c1e9b00 */
[----:B------:R-:W-:Y:S01]  /*1110*/  ISETP.GE.U32.AND P0, PT, R3, 0x4000, PT ;  /* 0x000040000300780c */ /* 0x000fe20003f06070 */
[----:B--2---:R-:W-:Y:S01]  /*1120*/  FADD R14, R14, R15 ;  /* 0x0000000f0e0e7221 */ /* 0x004fe20000000000 */
[----:B---3--:R-:W-:Y:S01]  /*1130*/  FADD R17, R16, R17 ;  /* 0x0000001110117221 */ /* 0x008fe20000000000 */
[----:B----4-:R-:W-:-:S03]  /*1140*/  FADD R18, R18, R19 ;  /* 0x0000001312127221 */ /* 0x010fc60000000000 */
[----:B------:R-:W-:Y:S01]  /*1150*/  FADD R14, R14, R17 ;  /* 0x000000110e0e7221 */ /* 0x000fe20000000000 */
[----:B-----5:R-:W-:Y:S01]  /*1160*/  FADD R21, R20, R21 ;  /* 0x0000001514157221 */ /* 0x020fe20000000000 */
[----:B------:R-:W-:Y:S02]  /*1170*/  HFMA2 R20, -RZ, RZ, 0, 0.0078125 ;  /* 0x00002000ff147431 */ /* 0x000fe400000001ff */
[----:B------:R-:W-:Y:S01]  /*1180*/  FADD R12, R12, R13 ;  /* 0x0000000d0c0c7221 */ /* 0x000fe20000000000 */
[----:B------:R-:W-:Y:S01]  /*1190*/  FADD R21, R18, R21 ;  /* 0x0000001512157221 */ /* 0x000fe20000000000 */
[----:B------:R-:W-:-:S03]  /*11a0*/  FADD R11, R10, R11 ;  /* 0x0000000b0a0b7221 */ /* 0x000fc60000000000 */
[----:B------:R-:W-:Y:S01]  /*11b0*/  FADD R14, R14, R21 ;  /* 0x000000150e0e7221 */ /* 0x000fe20000000000 */
[----:B------:R-:W-:Y:S01]  /*11c0*/  FADD R6, R6, R7 ;  /* 0x0000000706067221 */ /* 0x000fe20000000000 */
[----:B------:R-:W-:Y:S01]  /*11d0*/  FADD R11, R12, R11 ;  /* 0x0000000b0c0b7221 */ /* 0x000fe20000000000 */
[----:B------:R-:W-:-:S04]  /*11e0*/  FADD R9, R8, R9 ;  /* 0x0000000908097221 */ /* 0x000fc80000000000 */
[----:B------:R-:W-:-:S04]  /*11f0*/  FADD R6, R6, R9 ;  /* 0x0000000906067221 */ /* 0x000fc80000000000 */
[----:B------:R-:W-:-:S04]  /*1200*/  FADD R11, R11, R6 ;  /* 0x000000060b0b7221 */ /* 0x000fc80000000000 */
[----:B------:R-:W-:Y:S01]  /*1210*/  FADD R2, R14, R11 ;  /* 0x0000000b0e027221 */ /* 0x000fe20000000000 */
[----:B------:R-:W-:Y:S06]  /*1220*/  @!P0 BRA `(.L_x_18) ;  /* 0x00000000008c8947 */ /* 0x000fec0003800000 */
[----:B------:R-:W0:Y:S01]  /*1230*/  LDC R24, c[0x0][0x390] ;  /* 0x0000e400ff187b82 */ /* 0x000e220000000800 */
[----:B------:R-:W-:Y:S02]  /*1240*/  IADD3 R21, PT, PT, R3, -0x2000, RZ ;  /* 0xffffe00003157810 */ /* 0x000fe40007ffe0ff */
[----:B------:R-:W-:-:S07]  /*1250*/  MOV R20, 0x2000 ;  /* 0x0000200000147802 */ /* 0x000fce0000000f00 */
.L_x_20:
[----:B------:R-:W-:-:S05]  /*1260*/  IMAD.WIDE R26, R20, 0x4, R4 ;  /* 0x00000004141a7825 */ /* 0x000fca00078e0204 */
[----:B------:R-:W2:Y:S04]  /*1270*/  LDG.E.64.CONSTANT R14, desc[UR6][R26.64+0x6000] ;  /* 0x006000061a0e7981 */ /* 0x000ea8000c1e9b00 */
[----:B------:R-:W2:Y:S04]  /*1280*/  LDG.E.64.CONSTANT R6, desc[UR6][R26.64+0x7000] ;  /* 0x007000061a067981 */ /* 0x000ea8000c1e9b00 */
[----:B------:R-:W3:Y:S04]  /*1290*/  LDG.E.64.CONSTANT R22, desc[UR6][R26.64] ;  /* 0x000000061a167981 */ /* 0x000ee8000c1e9b00 */
[----:B------:R-:W4:Y:S04]  /*12a0*/  LDG.E.64.CONSTANT R18, desc[UR6][R26.64+0x1000] ;  /* 0x001000061a127981 */ /* 0x000f28000c1e9b00 */
[----:B------:R-:W5:Y:S04]  /*12b0*/  LDG.E.64.CONSTANT R16, desc[UR6][R26.64+0x2000] ;  /* 0x002000061a107981 */ /* 0x000f68000c1e9b00 */
[----:B------:R-:W5:Y:S04]  /*12c0*/  LDG.E.64.CONSTANT R12, desc[UR6][R26.64+0x3000] ;  /* 0x003000061a0c7981 */ /* 0x000f68000c1e9b00 */
[----:B------:R-:W5:Y:S04]  /*12d0*/  LDG.E.64.CONSTANT R10, desc[UR6][R26.64+0x4000] ;  /* 0x004000061a0a7981 */ /* 0x000f68000c1e9b00 */
[----:B------:R-:W5:Y:S01]  /*12e0*/  LDG.E.64.CONSTANT R8, desc[UR6][R26.64+0x5000] ;  /* 0x005000061a087981 */ /* 0x000f62000c1e9b00 */
[----:B0-----:R-:W-:Y:S01]  /*12f0*/  MOV R3, R24 ;  /* 0x0000001800037202 */ /* 0x001fe20000000f00 */
[----:B--2---:R-:W-:-:S03]  /*1300*/  FADD R15, R15, R6 ;  /* 0x000000060f0f7221 */ /* 0x004fc60000000000 */
[----:B------:R-:W-:Y:S01]  /*1310*/  IADD3 R6, PT, PT, -R20, R3, RZ ;  /* 0x0000000314067210 */ /* 0x000fe20007ffe1ff */
[----:B---3--:R-:W-:-:S03]  /*1320*/  FADD R2, R22, R2 ;  /* 0x0000000216027221 */ /* 0x008fc60000000000 */
[----:B------:R-:W-:Y:S01]  /*1330*/  ISETP.GE.AND P0, PT, R6, 0x2000, PT ;  /* 0x000020000600780c */ /* 0x000fe20003f06270 */
[----:B----4-:R-:W-:Y:S01]  /*1340*/  FADD R23, R23, R18 ;  /* 0x0000001217177221 */ /* 0x010fe20000000000 */
[----:B-----5:R-:W-:Y:S01]  /*1350*/  FADD R18, R19, R16 ;  /* 0x0000001013127221 */ /* 0x020fe20000000000 */
[----:B------:R-:W-:Y:S01]  /*1360*/  FADD R17, R17, R12 ;  /* 0x0000000c11117221 */ /* 0x000fe20000000000 */
[----:B------:R-:W-:Y:S01]  /*1370*/  FADD R12, R13, R10 ;  /* 0x0000000a0d0c7221 */ /* 0x000fe20000000000 */
[----:B------:R-:W-:Y:S01]  /*1380*/  FADD R11, R11, R8 ;  /* 0x000000080b0b7221 */ /* 0x000fe20000000000 */
[----:B------:R-:W-:Y:S01]  /*1390*/  FADD R8, R9, R14 ;  /* 0x0000000e09087221 */ /* 0x000fe20000000000 */
[----:B------:R-:W-:Y:S01]  /*13a0*/  FADD R2, R2, R23 ;  /* 0x0000001702027221 */ /* 0x000fe20000000000 */
[----:B------:R-:W-:Y:S01]  /*13b0*/  FADD R17, R18, R17 ;  /* 0x0000001112117221 */ /* 0x000fe20000000000 */
[----:B------:R-:W-:Y:S01]  /*13c0*/  FADD R11, R12, R11 ;  /* 0x0000000b0c0b7221 */ /* 0x000fe20000000000 */
[----:B------:R-:W-:-:S02]  /*13d0*/  FADD R8, R8, R15 ;  /* 0x0000000f08087221 */ /* 0x000fc40000000000 */
[----:B------:R-:W-:Y:S02]  /*13e0*/  FADD R2, R2, R17 ;  /* 0x0000001102027221 */ /* 0x000fe40000000000 */
[----:B------:R-:W-:-:S04]  /*13f0*/  FADD R11, R11, R8 ;  /* 0x000000080b0b7221 */ /* 0x000fc80000000000 */
[----:B------:R-:W-:-:S04]  /*1400*/  FADD R11, R2, R11 ;  /* 0x0000000b020b7221 */ /* 0x000fc80000000000 */
[----:B------:R-:W-:Y:S01]  /*1410*/  FADD R2, R7, R11 ;  /* 0x0000000b07027221 */ /* 0x000fe20000000000 */
[----:B------:R-:W-:Y:S06]  /*1420*/  @!P0 BRA `(.L_x_19) ;  /* 0x0000000800308947 */ /* 0x000fec0003800000 */
[----:B------:R-:W-:-:S04]  /*1430*/  IADD3 R20, PT, PT, R20, 0x2000, RZ ;  /* 0x0000200014147810 */ /* 0x000fc80007ffe0ff */
[----:B------:R-:W-:-:S13]  /*1440*/  ISETP.GT.AND P0, PT, R20, R21, PT ;  /* 0x000000151400720c */ /* 0x000fda0003f04270 */
[----:B------:R-:W-:Y:S05]  /*1450*/  @!P0 BRA `(.L_x_20) ;  /* 0xfffffffc00808947 */ /* 0x000fea000383ffff */
.L_x_18:
[----:B------:R-:W-:-:S13]  /*1460*/  ISETP.GE.AND P0, PT, R20, R3, PT ;  /* 0x000000031400720c */ /* 0x000fda0003f06270 */
[----:B------:R-:W-:Y:S05]  /*1470*/  @P0 BRA `(.L_x_19) ;  /* 0x00000008001c0947 */ /* 0x000fea0003800000 */
[----:B------:R-:W-:Y:S01]  /*1480*/  IADD3 R11, PT, PT, -R20, R3, RZ ;  /* 0x00000003140b7210 */ /* 0x000fe20007ffe1ff */
[----:B------:R-:W-:Y:S03]  /*1490*/  BSSY.RECONVERGENT B1, `(.L_x_19) ;  /* 0x0000085000017945 */ /* 0x000fe60003800200 */
[----:B------:R-:W-:-:S13]  /*14a0*/  ISETP.GE.AND P0, PT, R0, R11, PT ;  /* 0x0000000b0000720c */ /* 0x000fda0003f06270 */
[----:B------:R-:W-:Y:S05]  /*14b0*/  @P0 BRA `(.L_x_21) ;  /* 0x0000000800080947 */ /* 0x000fea0003800000 */
[-C--:B------:R-:W-:Y:S01]  /*14c0*/  LOP3.LUT R4, RZ, R0.reuse, RZ, 0x33, !PT ;  /* 0x00000000ff047212 */ /* 0x080fe200078e33ff */
[----:B------:R-:W-:Y:S01]  /*14d0*/  BSSY.RECONVERGENT B2, `(.L_x_22) ;  /* 0x0000015000027945 */ /* 0x000fe20003800200 */
[----:B------:R-:W-:Y:S02]  /*14e0*/  MOV R10, R0 ;  /* 0x00000000000a7202 */ /* 0x000fe40000000f00 */
[----:B------:R-:W-:-:S04]  /*14f0*/  IADD3 R3, PT, PT, -R20, R3, R4 ;  /* 0x0000000314037210 */ /* 0x000fc80007ffe104 */
[C---:B------:R-:W-:Y:S02]  /*1500*/  LOP3.LUT R4, R3.reuse, 0x600, RZ, 0xc0, !PT ;  /* 0x0000060003047812 */ /* 0x040fe400078ec0ff */
[----:B------:R-:W-:Y:S02]  /*1510*/  ISETP.GE.U32.AND P1, PT, R3, 0x600, PT ;  /* 0x000006000300780c */ /* 0x000fe40003f26070 */
[----:B------:R-:W-:-:S13]  /*1520*/  ISETP.NE.AND P0, PT, R4, 0x600, PT ;  /* 0x000006000400780c */ /* 0x000fda0003f05270 */
[----:B------:R-:W-:Y:S05]  /*1530*/  @!P0 BRA `(.L_x_23) ;  /* 0x0000000000388947 */ /* 0x000fea0003800000 */
[----:B------:R-:W0:Y:S01]  /*1540*/  LDC.64 R6, c[0x0][0x380] ;  /* 0x0000e000ff067b82 */ /* 0x000e220000000a00 */
[----:B------:R-:W-:Y:S02]  /*1550*/  LEA.HI R3, R3, 0x1, RZ, 0x17 ;  /* 0x0000000103037811 */ /* 0x000fe400078fb8ff */
[----:B------:R-:W-:Y:S02]  /*1560*/  IADD3 R9, PT, PT, R0, R20, RZ ;  /* 0x0000001400097210 */ /* 0x000fe40007ffe0ff */
[----:B------:R-:W-:Y:S02]  /*1570*/  LOP3.LUT R3, R3, 0x3, RZ, 0xc0, !PT ;  /* 0x0000000303037812 */ /* 0x000fe400078ec0ff */
[----:B------:R-:W-:Y:S02]  /*1580*/  MOV R10, R0 ;  /* 0x00000000000a7202 */ /* 0x000fe40000000f00 */
[----:B------:R-:W-:-:S07]  /*1590*/  IADD3 R3, PT, PT, -R3, RZ, RZ ;  /* 0x000000ff03037210 */ /* 0x000fce0007ffe1ff */
.L_x_24:
[----:B0-----:R-:W-:-:S06]  /*15a0*/  IMAD.WIDE.U32 R4, R9, 0x4, R6 ;  /* 0x0000000409047825 */ /* 0x001fcc00078e0006 */
[----:B------:R-:W2:Y:S01]  /*15b0*/  LDG.E.CONSTANT R5, desc[UR6][R4.64] ;  /* 0x0000000604057981 */ /* 0x000ea2000c1e9900 */
[----:B------:R-:W-:Y:S02]  /*15c0*/  IADD3 R3, PT, PT, R3, 0x1, RZ ;  /* 0x0000000103037810 */ /* 0x000fe40007ffe0ff */
[----:B------:R-:W-:Y:S02]  /*15d0*/  IADD3 R10, PT, PT, R10, 0x200, RZ ;  /* 0x000002000a0a7810 */ /* 0x000fe40007ffe0ff */
[----:B------:R-:W-:Y:S02]  /*15e0*/  ISETP.NE.AND P0, PT, R3, RZ, PT ;  /* 0x000000ff0300720c */ /* 0x000fe40003f05270 */
[----:B------:R-:W-:Y:S01]  /*15f0*/  IADD3 R9, PT, PT, R9, 0x200, RZ ;  /* 0x0000020009097810 */ /* 0x000fe20007ffe0ff */
[----:B--2---:R-:W-:-:S10]  /*1600*/  FADD R2, R5, R2 ;  /* 0x0000000205027221 */ /* 0x004fd40000000000 */
[----:B------:R-:W-:Y:S05]  /*1610*/  @P0 BRA `(.L_x_24) ;  /* 0xfffffffc00e00947 */ /* 0x000fea000383ffff */
.L_x_23:
[----:B------:R-:W-:Y:S05]  /*1620*/  BSYNC.RECONVERGENT B2 ;  /* 0x0000000000027941 */ /* 0x000fea0003800200 */
.L_x_22:
[----:B------:R-:W-:Y:S05]  /*1630*/  @!P1 BRA `(.L_x_21) ;  /* 0x0000000400a89947 */ /* 0x000fea0003800000 */
[----:B------:R-:W0:Y:S01]  /*1640*/  LDCU.64 UR4, c[0x0][0x380] ;  /* 0x00007000ff0477ac */ /* 0x000e220008000a00 */
[----:B------:R-:W-:Y:S01]  /*1650*/  IADD3 R5, PT, PT, R11, -R10, RZ ;  /* 0x8000000a0b057210 */ /* 0x000fe20007ffe0ff */
[----:B------:R-:W-:Y:S01]  /*1660*/  BSSY.RECONVERGENT B2, `(.L_x_25) ;  /* 0x000003b000027945 */ /* 0x000fe20003800200 */
[----:B------:R-:W-:Y:S02]  /*1670*/  IADD3 R3, P0, PT, R10, R20, RZ ;  /* 0x000000140a037210 */ /* 0x000fe40007f1e0ff */
[----:B------:R-:W-:Y:S02]  /*1680*/  ISETP.GT.AND P1, PT, R5, 0x1800, PT ;  /* 0x000018000500780c */ /* 0x000fe40003f24270 */
[----:B------:R-:W-:Y:S02]  /*1690*/  IADD3.X R6, PT, PT, RZ, RZ, RZ, P0, !PT ;  /* 0x000000ffff067210 */ /* 0x000fe400007fe4ff */
[----:B0-----:R-:W-:-:S04]  /*16a0*/  LEA R4, P0, R3, UR4, 0x2 ;  /* 0x0000000403047c11 */ /* 0x001fc8000f8010ff */
[----:B------:R-:W-:Y:S02]  /*16b0*/  LEA.HI.X R3, R3, UR5, R6, 0x2, P0 ;  /* 0x0000000503037c11 */ /* 0x000fe400080f1406 */
[----:B------:R-:W-:-:S04]  /*16c0*/  IADD3 R4, P0, PT, R4, 0x1000, RZ ;  /* 0x0000100004047810 */ /* 0x000fc80007f1e0ff */
[----:B------:R-:W-:Y:S02]  /*16d0*/  IADD3.X R5, PT, PT, RZ, R3, RZ, P0, !PT ;  /* 0x00000003ff057210 */ /* 0x000fe400007fe4ff */
[----:B------:R-:W-:Y:S02]  /*16e0*/  PLOP3.LUT P0, PT, PT, PT, PT, 0x80, 0x8 ;  /* 0x000000000008781c */ /* 0x000fe40003f0f070 */
[----:B------:R-:W-:Y:S01]  /*16f0*/  IADD3 R3, PT, PT, R10, R20, RZ ;  /* 0x000000140a037210 */ /* 0x000fe20007ffe0ff */
[----:B------:R-:W-:Y:S10]  /*1700*/  @!P1 BRA `(.L_x_26) ;  /* 0x0000000000c09947 */ /* 0x000ff40003800000 */
[----:B------:R-:W-:Y:S02]  /*1710*/  PLOP3.LUT P0, PT, PT, PT, PT, 0x8, 0x80 ;  /* 0x000000000080781c */ /* 0x000fe40003f0e170 */
[----:B------:R-:W-:-:S11]  /*1720*/  IADD3 R13, PT, PT, R11, -0x1800, RZ ;  /* 0xffffe8000b0d7810 */ /* 0x000fd60007ffe0ff */
.L_x_27:
[----:B------:R-:W0:Y:S01]  /*1730*/  LDC.64 R6, c[0x0][0x380] ;  /* 0x0000e000ff067b82 */ /* 0x000e220000000a00 */
[----:B------:R-:W2:Y:S01]  /*1740*/  LDG.E.CONSTANT R12, desc[UR6][R4.64+-0x800] ;  /* 0xfff80006040c7981 */ /* 0x000ea2000c1e9900 */
[----:B------:R-:W-:-:S03]  /*1750*/  IADD3 R25, PT, PT, R3, 0x800, RZ ;  /* 0x0000080003197810 */ /* 0x000fc60007ffe0ff */
[----:B------:R-:W3:Y:S04]  /*1760*/  LDG.E.CONSTANT R20, desc[UR6][R4.64] ;  /* 0x0000000604147981 */ /* 0x000ee8000c1e9900 */
[----:B------:R-:W4:Y:S01]  /*1770*/  LDG.E.CONSTANT R19, desc[UR6][R4.64+0x800] ;  /* 0x0008000604137981 */ /* 0x000f22000c1e9900 */
[----:B------:R-:W-:-:S03]  /*1780*/  IADD3 R9, PT, PT, R3, 0x1000, RZ ;  /* 0x0000100003097810 */ /* 0x000fc60007ffe0ff */
[----:B------:R-:W5:Y:S04]  /*1790*/  LDG.E.CONSTANT R17, desc[UR6][R4.64+0x1800] ;  /* 0x0018000604117981 */ /* 0x000f68000c1e9900 */
[----:B------:R-:W5:Y:S01]  /*17a0*/  LDG.E.CONSTANT R16, desc[UR6][R4.64+0x2000] ;  /* 0x0020000604107981 */ /* 0x000f62000c1e9900 */
[----:B------:R-:W-:-:S03]  /*17b0*/  IADD3 R23, PT, PT, R3, 0x1800, RZ ;  /* 0x0000180003177810 */ /* 0x000fc60007ffe0ff */
[----:B------:R-:W5:Y:S01]  /*17c0*/  LDG.E.CONSTANT R22, desc[UR6][R4.64+0x3800] ;  /* 0x0038000604167981 */ /* 0x000f62000c1e9900 */
[----:B0-----:R-:W-:-:S03]  /*17d0*/  IMAD.WIDE.U32 R14, R3, 0x4, R6 ;  /* 0x00000004030e7825 */ /* 0x001fc600078e0006 */
[----:B------:R-:W5:Y:S04]  /*17e0*/  LDG.E.CONSTANT R21, desc[UR6][R4.64+0x4000] ;  /* 0x0040000604157981 */ /* 0x000f68000c1e9900 */
[----:B------:R-:W5:Y:S04]  /*17f0*/  LDG.E.CONSTANT R26, desc[UR6][R4.64+0x6000] ;  /* 0x00600006041a7981 */ /* 0x000f68000c1e9900 */
[----:B------:R-:W2:Y:S01]  /*1800*/  LDG.E.CONSTANT R15, desc[UR6][R14.64] ;  /* 0x000000060e0f7981 */ /* 0x000ea2000c1e9900 */
[----:B------:R-:W-:-:S05]  /*1810*/  IMAD.WIDE.U32 R24, R25, 0x4, R6 ;  /* 0x0000000419187825 */ /* 0x000fca00078e0006 */
[----:B------:R-:W5:Y:S01]  /*1820*/  LDG.E.CONSTANT R18, desc[UR6][R24.64] ;  /* 0x0000000618127981 */ /* 0x000f62000c1e9900 */
[----:B------:R-:W-:-:S03]  /*1830*/  IMAD.WIDE.U32 R8, R9, 0x4, R6 ;  /* 0x0000000409087825 */ /* 0x000fc600078e0006 */
[----:B------:R-:W5:Y:S04]  /*1840*/  LDG.E.CONSTANT R14, desc[UR6][R4.64+0x2800] ;  /* 0x00280006040e7981 */ /* 0x000f68000c1e9900 */
[----:B------:R-:W5:Y:S01]  /*1850*/  LDG.E.CONSTANT R8, desc[UR6][R8.64] ;  /* 0x0000000608087981 */ /* 0x000f62000c1e9900 */
[----:B------:R-:W-:-:S03]  /*1860*/  IMAD.WIDE.U32 R6, R23, 0x4, R6 ;  /* 0x0000000417067825 */ /* 0x000fc600078e0006 */
[----:B------:R-:W5:Y:S04]  /*1870*/  LDG.E.CONSTANT R23, desc[UR6][R4.64+0x4800] ;  /* 0x0048000604177981 */ /* 0x000f68000c1e9900 */
[----:B------:R-:W5:Y:S04]  /*1880*/  LDG.E.CONSTANT R6, desc[UR6][R6.64] ;  /* 0x0000000606067981 */ /* 0x000f68000c1e9900 */
[----:B------:R-:W5:Y:S04]  /*1890*/  LDG.E.CONSTANT R24, desc[UR6][R4.64+0x5800] ;  /* 0x0058000604187981 */ /* 0x000f68000c1e9900 */
[----:B------:R0:W5:Y:S01]  /*18a0*/  LDG.E.CONSTANT R25, desc[UR6][R4.64+0x6800] ;  /* 0x0068000604197981 */ /* 0x000162000c1e9900 */
[----:B------:R-:W-:-:S04]  /*18b0*/  IADD3 R10, PT, PT, R10, 0x2000, RZ ;  /* 0x000020000a0a7810 */ /* 0x000fc80007ffe0ff */
[----:B------:R-:W-:Y:S02]  /*18c0*/  ISETP.GE.AND P1, PT, R10, R13, PT ;  /* 0x0000000d0a00720c */ /* 0x000fe40003f26270 */
[----:B0-----:R-:W-:Y:S02]  /*18d0*/  IADD3 R4, P2, PT, R4, 0x8000, RZ ;  /* 0x0000800004047810 */ /* 0x001fe40007f5e0ff */
[----:B------:R-:W-:Y:S02]  /*18e0*/  IADD3 R3, PT, PT, R3, 0x2000, RZ ;  /* 0x0000200003037810 */ /* 0x000fe40007ffe0ff */
[----:B------:R-:W-:Y:S01]  /*18f0*/  IADD3.X R5, PT, PT, RZ, R5, RZ, P2, !PT ;  /* 0x00000005ff057210 */ /* 0x000fe200017fe4ff */
[----:B--2---:R-:W-:-:S04]  /*1900*/  FADD R15, R15, R2 ;  /* 0x000000020f0f7221 */ /* 0x004fc80000000000 */
[----:B------:R-:W-:-:S04]  /*1910*/  FADD R15, R15, R12 ;  /* 0x0000000c0f0f7221 */ /* 0x000fc80000000000 */
[----:B---3--:R-:W-:-:S04]  /*1920*/  FADD R20, R15, R20 ;  /* 0x000000140f147221 */ /* 0x008fc80000000000 */
[----:B----4-:R-:W-:-:S04]  /*1930*/  FADD R19, R20, R19 ;  /* 0x0000001314137221 */ /* 0x010fc80000000000 */
[----:B-----5:R-:W-:-:S04]  /*1940*/  FADD R18, R19, R18 ;  /* 0x0000001213127221 */ /* 0x020fc80000000000 */
        /* <DEDUP_REMOVED lines=12> */
.L_x_26:
[----:B------:R-:W-:Y:S05]  /*1a10*/  BSYNC.RECONVERGENT B2 ;  /* 0x0000000000027941 */ /* 0x000fea0003800200 */
.L_x_25:
[----:B------:R-:W-:Y:S01]  /*1a20*/  IADD3 R6, PT, PT, R11, -R10, RZ ;  /* 0x8000000a0b067210 */ /* 0x000fe20007ffe0ff */
[----:B------:R-:W-:Y:S03]  /*1a30*/  BSSY.RECONVERGENT B2, `(.L_x_28) ;  /* 0x000001e000027945 */ /* 0x000fe60003800200 */
[----:B------:R-:W-:-:S13]  /*1a40*/  ISETP.GT.AND P1, PT, R6, 0x800, PT ;  /* 0x000008000600780c */ /* 0x000fda0003f24270 */
[----:B------:R-:W-:Y:S05]  /*1a50*/  @!P1 BRA `(.L_x_29) ;  /* 0x00000000006c9947 */ /* 0x000fea0003800000 */
[----:B------:R-:W0:Y:S01]  /*1a60*/  LDC.64 R8, c[0x0][0x380] ;  /* 0x0000e000ff087b82 */ /* 0x000e220000000a00 */
[----:B------:R-:W2:Y:S01]  /*1a70*/  LDG.E.CONSTANT R13, desc[UR6][R4.64+-0x800] ;  /* 0xfff80006040d7981 */ /* 0x000ea2000c1e9900 */
[----:B------:R-:W-:-:S03]  /*1a80*/  IADD3 R17, PT, PT, R3, 0x800, RZ ;  /* 0x0000080003117810 */ /* 0x000fc60007ffe0ff */
[----:B------:R-:W3:Y:S04]  /*1a90*/  LDG.E.CONSTANT R15, desc[UR6][R4.64] ;  /* 0x00000006040f7981 */ /* 0x000ee8000c1e9900 */
[----:B------:R-:W4:Y:S04]  /*1aa0*/  LDG.E.CONSTANT R19, desc[UR6][R4.64+0x1800] ;  /* 0x0018000604137981 */ /* 0x000f28000c1e9900 */
[----:B------:R-:W5:Y:S04]  /*1ab0*/  LDG.E.CONSTANT R21, desc[UR6][R4.64+0x2000] ;  /* 0x0020000604157981 */ /* 0x000f68000c1e9900 */
[----:B------:R-:W5:Y:S01]  /*1ac0*/  LDG.E.CONSTANT R23, desc[UR6][R4.64+0x2800] ;  /* 0x0028000604177981 */ /* 0x000f62000c1e9900 */
[----:B0-----:R-:W-:-:S06]  /*1ad0*/  IMAD.WIDE.U32 R6, R3, 0x4, R8 ;  /* 0x0000000403067825 */ /* 0x001fcc00078e0008 */
[----:B------:R0:W2:Y:S01]  /*1ae0*/  LDG.E.CONSTANT R7, desc[UR6][R6.64] ;  /* 0x0000000606077981 */ /* 0x0000a2000c1e9900 */
[----:B------:R-:W-:-:S03]  /*1af0*/  IMAD.WIDE.U32 R8, R17, 0x4, R8 ;  /* 0x0000000411087825 */ /* 0x000fc600078e0008 */
[----:B------:R1:W4:Y:S04]  /*1b00*/  LDG.E.CONSTANT R17, desc[UR6][R4.64+0x800] ;  /* 0x0008000604117981 */ /* 0x000328000c1e9900 */
[----:B------:R-:W5:Y:S01]  /*1b10*/  LDG.E.CONSTANT R9, desc[UR6][R8.64] ;  /* 0x0000000608097981 */ /* 0x000f62000c1e9900 */
[----:B0-----:R-:W-:Y:S02]  /*1b20*/  IADD3 R6, P1, PT, R4, 0x4000, RZ ;  /* 0x0000400004067810 */ /* 0x001fe40007f3e0ff */
[----:B------:R-:W-:Y:S02]  /*1b30*/  PLOP3.LUT P0, PT, PT, PT, PT, 0x8, 0x80 ;  /* 0x000000000080781c */ /* 0x000fe40003f0e170 */
[----:B------:R-:W-:Y:S02]  /*1b40*/  IADD3 R10, PT, PT, R10, 0x1000, RZ ;  /* 0x000010000a0a7810 */ /* 0x000fe40007ffe0ff */
[----:B------:R-:W-:-:S02]  /*1b50*/  IADD3 R3, PT, PT, R3, 0x1000, RZ ;  /* 0x0000100003037810 */ /* 0x000fc40007ffe0ff */
[----:B-1----:R-:W-:Y:S01]  /*1b60*/  MOV R4, R6 ;  /* 0x0000000600047202 */ /* 0x002fe20000000f00 */
[----:B--2---:R-:W-:-:S04]  /*1b70*/  FADD R2, R2, R7 ;  /* 0x0000000702027221 */ /* 0x004fc80000000000 */
[----:B------:R-:W-:-:S04]  /*1b80*/  FADD R2, R2, R13 ;  /* 0x0000000d02027221 */ /* 0x000fc80000000000 */
[----:B---3--:R-:W-:-:S04]  /*1b90*/  FADD R2, R2, R15 ;  /* 0x0000000f02027221 */ /* 0x008fc80000000000 */
[----:B----4-:R-:W-:-:S04]  /*1ba0*/  FADD R2, R2, R17 ;  /* 0x0000001102027221 */ /* 0x010fc80000000000 */
[----:B-----5:R-:W-:-:S04]  /*1bb0*/  FADD R2, R2, R9 ;  /* 0x0000000902027221 */ /* 0x020fc80000000000 */
[----:B------:R-:W-:Y:S01]  /*1bc0*/  FADD R2, R2, R19 ;  /* 0x0000001302027221 */ /* 0x000fe20000000000 */
[----:B------:R-:W-:-:S03]  /*1bd0*/  IADD3.X R7, PT, PT, RZ, R5, RZ, P1, !PT ;  /* 0x00000005ff077210 */ /* 0x000fc60000ffe4ff */
[----:B------:R-:W-:Y:S01]  /*1be0*/  FADD R2, R2, R21 ;  /* 0x0000001502027221 */ /* 0x000fe20000000000 */
[----:B------:R-:W-:-:S03]  /*1bf0*/  MOV R5, R7 ;  /* 0x0000000700057202 */ /* 0x000fc60000000f00 */
[----:B------:R-:W-:-:S07]  /*1c00*/  FADD R2, R2, R23 ;  /* 0x0000001702027221 */ /* 0x000fce0000000000 */
.L_x_29:
[----:B------:R-:W-:Y:S05]  /*1c10*/  BSYNC.RECONVERGENT B2 ;  /* 0x0000000000027941 */ /* 0x000fea0003800200 */
.L_x_28:
[----:B------:R-:W-:-:S13]  /*1c20*/  ISETP.LT.OR P0, PT, R10, R11, P0 ;  /* 0x0000000b0a00720c */ /* 0x000fda0000701670 */
[----:B------:R-:W-:Y:S05]  /*1c30*/  @!P0 BRA `(.L_x_21) ;  /* 0x0000000000288947 */ /* 0x000fea0003800000 */
[----:B------:R-:W0:Y:S01]  /*1c40*/  LDC.64 R6, c[0x0][0x380] ;  /* 0x0000e000ff067b82 */ /* 0x000e220000000a00 */
[----:B------:R-:W2:Y:S04]  /*1c50*/  LDG.E.CONSTANT R9, desc[UR6][R4.64] ;  /* 0x0000000604097981 */ /* 0x000ea8000c1e9900 */
[----:B------:R-:W3:Y:S01]  /*1c60*/  LDG.E.CONSTANT R11, desc[UR6][R4.64+0x800] ;  /* 0x00080006040b7981 */ /* 0x000ee2000c1e9900 */
[----:B0-----:R-:W-:-:S03]  /*1c70*/  IMAD.WIDE.U32 R6, R3, 0x4, R6 ;  /* 0x0000000403067825 */ /* 0x001fc600078e0006 */
[----:B------:R-:W4:Y:S04]  /*1c80*/  LDG.E.CONSTANT R3, desc[UR6][R4.64+-0x800] ;  /* 0xfff8000604037981 */ /* 0x000f28000c1e9900 */
[----:B------:R-:W5:Y:S02]  /*1c90*/  LDG.E.CONSTANT R7, desc[UR6][R6.64] ;  /* 0x0000000606077981 */ /* 0x000f64000c1e9900 */
[----:B-----5:R-:W-:-:S04]  /*1ca0*/  FADD R2, R2, R7 ;  /* 0x0000000702027221 */ /* 0x020fc80000000000 */
[----:B----4-:R-:W-:-:S04]  /*1cb0*/  FADD R2, R2, R3 ;  /* 0x0000000302027221 */ /* 0x010fc80000000000 */
[----:B--2---:R-:W-:-:S04]  /*1cc0*/  FADD R2, R2, R9 ;  /* 0x0000000902027221 */ /* 0x004fc80000000000 */
[----:B---3--:R-:W-:-:S07]  /*1cd0*/  FADD R2, R2, R11 ;  /* 0x0000000b02027221 */ /* 0x008fce0000000000 */
.L_x_21:
[----:B------:R-:W-:Y:S05]  /*1ce0*/  BSYNC.RECONVERGENT B1 ;  /* 0x0000000000017941 */ /* 0x000fea0003800200 */
.L_x_19:
[----:B------:R-:W0:Y:S01]  /*1cf0*/  SHFL.DOWN P0, R3, R2, 0x1, 0x1f ;  /* 0x08201f0002037f89 */ /* 0x000e220000000000 */
[----:B------:R-:W1:Y:S01]  /*1d00*/  S2R R7, SR_LANEID ;  /* 0x0000000000077919 */ /* 0x000e620000000000 */
[----:B0-----:R-:W-:-:S05]  /*1d10*/  @P0 FADD R3, R3, R2 ;  /* 0x0000000203030221 */ /* 0x001fca0000000000 */
[----:B------:R-:W0:Y:S01]  /*1d20*/  SHFL.DOWN P0, R4, R3, 0x2, 0x1f ;  /* 0x08401f0003047f89 */ /* 0x000e220000000000 */
[----:B-1----:R-:W-:-:S13]  /*1d30*/  ISETP.NE.AND P1, PT, R7, RZ, PT ;  /* 0x000000ff0700720c */ /* 0x002fda0003f25270 */
        /* <DEDUP_REMOVED lines=17> */
[----:B------:R-:W0:Y:S01]  /*1e50*/  S2UR UR5, SR_CgaCtaId ;  /* 0x00000000000579c3 */ /* 0x000e220000008800 */
[----:B------:R-:W-:Y:S02]  /*1e60*/  UMOV UR4, 0x400 ;  /* 0x0000040000047882 */ /* 0x000fe40000000000 */
[----:B0-----:R-:W-:-:S09]  /*1e70*/  ULEA UR4, UR5, UR4, 0x18 ;  /* 0x0000000405047291 */ /* 0x001fd2000f8ec0ff */
[----:B------:R-:W0:Y:S04]  /*1e80*/  LDS.128 R4, [UR4+0x10] ;  /* 0x00001004ff047984 */ /* 0x000e280008000c00 */
[----:B------:R-:W1:Y:S04]  /*1e90*/  LDS.128 R12, [UR4+0x20] ;  /* 0x00002004ff0c7984 */ /* 0x000e680008000c00 */
[----:B------:R-:W2:Y:S04]  /*1ea0*/  LDS.128 R8, [UR4+0x30] ;  /* 0x00003004ff087984 */ /* 0x000ea80008000c00 */
[----:B------:R-:W4:Y:S01]  /*1eb0*/  LDS.128 R16, [UR4+0x40] ;  /* 0x00004004ff107984 */ /* 0x000f220008000c00 */
[----:B0-----:R-:W-:-:S04]  /*1ec0*/  FADD R5, R2, R5 ;  /* 0x0000000502057221 */ /* 0x001fc80000000000 */
[----:B------:R-:W-:-:S04]  /*1ed0*/  FADD R6, R5, R6 ;  /* 0x0000000605067221 */ /* 0x000fc80000000000 */
[----:B------:R-:W-:-:S04]  /*1ee0*/  FADD R7, R6, R7 ;  /* 0x0000000706077221 */ /* 0x000fc80000000000 */
[----:B-1----:R-:W-:-:S04]  /*1ef0*/  FADD R12, R7, R12 ;  /* 0x0000000c070c7221 */ /* 0x002fc80000000000 */
[----:B------:R-:W-:-:S04]  /*1f00*/  FADD R13, R12, R13 ;  /* 0x0000000d0c0d7221 */ /* 0x000fc80000000000 */
[----:B------:R-:W-:-:S04]  /*1f10*/  FADD R14, R13, R14 ;  /* 0x0000000e0d0e7221 */ /* 0x000fc80000000000 */
[----:B------:R-:W-:-:S04]  /*1f20*/  FADD R15, R14, R15 ;  /* 0x0000000f0e0f7221 */ /* 0x000fc80000000000 */
[----:B--2---:R-:W-:-:S04]  /*1f30*/  FADD R8, R15, R8 ;  /* 0x000000080f087221 */ /* 0x004fc80000000000 */
[----:B------:R-:W-:-:S04]  /*1f40*/  FADD R9, R8, R9 ;  /* 0x0000000908097221 */ /* 0x000fc80000000000 */
[----:B------:R-:W-:-:S04]  /*1f50*/  FADD R10, R9, R10 ;  /* 0x0000000a090a7221 */ /* 0x000fc80000000000 */
[----:B------:R-:W-:-:S04]  /*1f60*/  FADD R11, R10, R11 ;  /* 0x0000000b0a0b7221 */ /* 0x000fc80000000000 */
[----:B----4-:R-:W-:-:S04]  /*1f70*/  FADD R16, R11, R16 ;  /* 0x000000100b107221 */ /* 0x010fc80000000000 */
[----:B------:R-:W-:-:S04]  /*1f80*/  FADD R17, R16, R17 ;  /* 0x0000001110117221 */ /* 0x000fc80000000000 */
[----:B------:R-:W-:-:S04]  /*1f90*/  FADD R18, R17, R18 ;  /* 0x0000001211127221 */ /* 0x000fc80000000000 */
[----:B---3--:R-:W-:Y:S01]  /*1fa0*/  FADD R2, R18, R19 ;  /* 0x0000001312027221 */ /* 0x008fe20000000000 */
[----:B------:R-:W-:Y:S06]  /*1fb0*/  BRA `(.L_x_17) ;  /* 0x0000001c00e47947 */ /* 0x000fec0003800000 */
.L_x_2:
        /* <DEDUP_REMOVED lines=12> */
.L_x_32:
[----:B------:R-:W-:Y:S05]  /*2080*/  BSYNC.RECONVERGENT B1 ;  /* 0x0000000000017941 */ /* 0x000fea0003800200 */
.L_x_31:
        /* <DEDUP_REMOVED lines=16> */
.L_x_37:
        /* <DEDUP_REMOVED lines=9> */
.L_x_36:
[----:B------:R-:W-:Y:S05]  /*2220*/  BSYNC.RECONVERGENT B2 ;  /* 0x0000000000027941 */ /* 0x000fea0003800200 */
.L_x_35:
        /* <DEDUP_REMOVED lines=8> */
.L_x_40:
        /* <DEDUP_REMOVED lines=43> */
.L_x_39:
[----:B------:R-:W-:Y:S05]  /*2560*/  BSYNC.RECONVERGENT B2 ;  /* 0x0000000000027941 */ /* 0x000fea0003800200 */
.L_x_38:
        /* <DEDUP_REMOVED lines=26> */
.L_x_42:
[----:B------:R-:W-:Y:S05]  /*2710*/  BSYNC.RECONVERGENT B2 ;  /* 0x0000000000027941 */ /* 0x000fea0003800200 */
.L_x_41:
        /* <DEDUP_REMOVED lines=12> */
.L_x_34:
[----:B------:R-:W-:Y:S05]  /*27e0*/  BSYNC.RECONVERGENT B1 ;  /* 0x0000000000017941 */ /* 0x000fea0003800200 */
.L_x_33:
        /* <DEDUP_REMOVED lines=29> */
[----:B------:R-:W3:Y:S04]  /*29c0*/  LDS.128 R8, [UR4+0x30] ;  /* 0x00003004ff087984 */ /* 0x000ee80008000c00 */
        /* <DEDUP_REMOVED lines=15> */
[----:B--2---:R-:W-:Y:S01]  /*2ac0*/  FADD R2, R18, R19 ;  /* 0x0000001312027221 */ /* 0x004fe20000000000 */
[----:B------:R-:W-:Y:S06]  /*2ad0*/  BRA `(.L_x_17) ;  /* 0x00000014001c7947 */ /* 0x000fec0003800000 */
.L_x_43:
        /* <DEDUP_REMOVED lines=36> */
[----:B-1----:R-:W1:Y:S04]  /*2d20*/  LDS.128 R4, [UR4+0x20] ;  /* 0x00002004ff047984 */ /* 0x002e680008000c00 */
[----:B------:R-:W2:Y:S04]  /*2d30*/  LDS.128 R8, [UR4+0x30] ;  /* 0x00003004ff087984 */ /* 0x000ea80008000c00 */
        /* <DEDUP_REMOVED lines=28> */
.L_x_30:
[----:B------:R-:W0:Y:S01]  /*2f00*/  S2R R0, SR_TID.X ;  /* 0x0000000000007919 */ /* 0x000e220000002100 */
[----:B------:R-:W0:Y:S02]  /*2f10*/  LDC.64 R4, c[0x0][0x380] ;  /* 0x0000e000ff047b82 */ /* 0x000e240000000a00 */
[----:B0-----:R-:W-:-:S05]  /*2f20*/  IMAD.WIDE.U32 R4, R0, 0x4, R4 ;  /* 0x0000000400047825 */ /* 0x001fca00078e0004 */
[----:B------:R-:W2:Y:S04]  /*2f30*/  LDG.E.CONSTANT R21, desc[UR6][R4.64] ;  /* 0x0000000604157981 */ /* 0x000ea8000c1e9900 */
[----:B------:R-:W2:Y:S04]  /*2f40*/  LDG.E.CONSTANT R2, desc[UR6][R4.64+0x800] ;  /* 0x0008000604027981 */ /* 0x000ea8000c1e9900 */
[----:B------:R-:W3:Y:S04]  /*2f50*/  LDG.E.CONSTANT R6, desc[UR6][R4.64+0x1000] ;  /* 0x0010000604067981 */ /* 0x000ee8000c1e9900 */
[----:B------:R-:W3:Y:S04]  /*2f60*/  LDG.E.CONSTANT R7, desc[UR6][R4.64+0x1800] ;  /* 0x0018000604077981 */ /* 0x000ee8000c1e9900 */
[----:B------:R-:W4:Y:S04]  /*2f70*/  LDG.E.CONSTANT R8, desc[UR6][R4.64+0x2000] ;  /* 0x0020000604087981 */ /* 0x000f28000c1e9900 */
[----:B------:R-:W4:Y:S04]  /*2f80*/  LDG.E.CONSTANT R9, desc[UR6][R4.64+0x2800] ;  /* 0x0028000604097981 */ /* 0x000f28000c1e9900 */
[----:B------:R-:W5:Y:S04]  /*2f90*/  LDG.E.CONSTANT R10, desc[UR6][R4.64+0x3000] ;  /* 0x00300006040a7981 */ /* 0x000f68000c1e9900 */
        /* <DEDUP_REMOVED lines=8> */
[----:B------:R-:W5:Y:S01]  /*3020*/  LDG.E.CONSTANT R19, desc[UR6][R4.64+0x7800] ;  /* 0x0078000604137981 */ /* 0x000f62000c1e9900 */
[----:B------:R-:W-:Y:S01]  /*3030*/  ISETP.GE.U32.AND P0, PT, R3, 0x4000, PT ;  /* 0x000040000300780c */ /* 0x000fe20003f06070 */
[----:B--2---:R-:W-:Y:S01]  /*3040*/  FADD R2, R21, R2 ;  /* 0x0000000215027221 */ /* 0x004fe20000000000 */
[----:B---3--:R-:W-:-:S04]  /*3050*/  FADD R7, R6, R7 ;  /* 0x0000000706077221 */ /* 0x008fc80000000000 */
[----:B------:R-:W-:Y:S01]  /*3060*/  FADD R2, R2, R7 ;  /* 0x0000000702027221 */ /* 0x000fe20000000000 */
[----:B----4-:R-:W-:Y:S01]  /*3070*/  FADD R8, R8, R9 ;  /* 0x0000000908087221 */ /* 0x010fe20000000000 */
[----:B-----5:R-:W-:-:S04]  /*3080*/  FADD R11, R10, R11 ;  /* 0x0000000b0a0b7221 */ /* 0x020fc80000000000 */
[----:B------:R-:W-:Y:S01]  /*3090*/  FADD R11, R8, R11 ;  /* 0x0000000b080b7221 */ /* 0x000fe20000000000 */
[----:B------:R-:W-:-:S03]  /*30a0*/  FADD R12, R12, R13 ;  /* 0x0000000d0c0c7221 */ /* 0x000fc60000000000 */
[----:B------:R-:W-:Y:S01]  /*30b0*/  FADD R2, R2, R11 ;  /* 0x0000000b02027221 */ /* 0x000fe20000000000 */
[----:B------:R-:W-:Y:S02]  /*30c0*/  HFMA2 R11, -RZ, RZ, 0, 0.0078125 ;  /* 0x00002000ff0b7431 */ /* 0x000fe400000001ff */
[----:B------:R-:W-:-:S04]  /*30d0*/  FADD R15, R14, R15 ;  /* 0x0000000f0e0f7221 */ /* 0x000fc80000000000 */
        /* <DEDUP_REMOVED lines=10> */
.L_x_46:
[----:B------:R-:W-:-:S05]  /*3180*/  IMAD.WIDE R2, R11, 0x4, R4 ;  /* 0x000000040b027825 */ /* 0x000fca00078e0204 */
        /* <DEDUP_REMOVED lines=15> */
[----:B------:R0:W5:Y:S02]  /*3280*/  LDG.E.CONSTANT R18, desc[UR6][R2.64+0x7800] ;  /* 0x0078000602127981 */ /* 0x000164000c1e9900 */
[----:B0-----:R-:W-:-:S04]  /*3290*/  MOV R3, R7 ;  /* 0x0000000700037202 */ /* 0x001fc80000000f00 */
[----:B------:R-:W-:-:S04]  /*32a0*/  IADD3 R2, PT, PT, -R11, R3, RZ ;  /* 0x000000030b027210 */ /* 0x000fc80007ffe1ff */
[----:B------:R-:W-:Y:S01]  /*32b0*/  ISETP.GE.AND P0, PT, R2, 0x2000, PT ;  /* 0x000020000200780c */ /* 0x000fe20003f06270 */
        /* <DEDUP_REMOVED lines=8> */
[----:B------:R-:W-:-:S04]  /*3340*/  FADD R15, R15, R10 ;  /* 0x0000000a0f0f7221 */ /* 0x000fc80000000000 */
[----:B------:R-:W-:Y:S01]  /*3350*/  FADD R15, R16, R15 ;  /* 0x0000000f100f7221 */ /* 0x000fe20000000000 */
[----:B------:R-:W-:Y:S01]  /*3360*/  FADD R9, R14, R9 ;  /* 0x000000090e097221 */ /* 0x000fe20000000000 */
[----:B------:R-:W-:-:S04]  /*3370*/  FADD R12, R13, R12 ;  /* 0x0000000c0d0c7221 */ /* 0x000fc80000000000 */
[----:B------:R-:W-:-:S04]  /*3380*/  FADD R12, R9, R12 ;  /* 0x0000000c090c7221 */ /* 0x000fc80000000000 */
[----:B------:R-:W-:-:S04]  /*3390*/  FADD R15, R15, R12 ;  /* 0x0000000c0f0f7221 */ /* 0x000fc80000000000 */
[----:B------:R-:W-:-:S04]  /*33a0*/  FADD R15, R8, R15 ;  /* 0x0000000f080f7221 */ /* 0x000fc80000000000 */
[----:B------:R-:W-:Y:S01]  /*33b0*/  FADD R8, R18, R15 ;  /* 0x0000000f12087221 */ /* 0x000fe20000000000 */
[----:B------:R-:W-:Y:S06]  /*33c0*/  @!P0 BRA `(.L_x_45) ;  /* 0x0000000800308947 */ /* 0x000fec0003800000 */
[----:B------:R-:W-:-:S04]  /*33d0*/  IADD3 R11, PT, PT, R11, 0x2000, RZ ;  /* 0x000020000b0b7810 */ /* 0x000fc80007ffe0ff */
[----:B------:R-:W-:-:S13]  /*33e0*/  ISETP.GT.AND P0, PT, R11, R6, PT ;  /* 0x000000060b00720c */ /* 0x000fda0003f04270 */
[----:B------:R-:W-:Y:S05]  /*33f0*/  @!P0 BRA `(.L_x_46) ;  /* 0xfffffffc00608947 */ /* 0x000fea000383ffff */
.L_x_44:
        /* <DEDUP_REMOVED lines=20> */
.L_x_50:
        /* <DEDUP_REMOVED lines=8> */
.L_x_49:
[----:B------:R-:W-:Y:S05]  /*35c0*/  BSYNC.RECONVERGENT B2 ;  /* 0x0000000000027941 */ /* 0x000fea0003800200 */
.L_x_48:
[----:B------:R-:W-:Y:S05]  /*35d0*/  @!P1 BRA `(.L_x_47) ;  /* 0x0000000400a89947 */ /* 0x000fea0003800000 */
[----:B------:R-:W0:Y:S01]  /*35e0*/  LDCU.64 UR4, c[0x0][0x380] ;  /* 0x00007000ff0477ac */ /* 0x000e220008000a00 */
[----:B------:R-:W-:Y:S01]  /*35f0*/  IADD3 R5, PT, PT, R9, -R10, RZ ;  /* 0x8000000a09057210 */ /* 0x000fe20007ffe0ff */
[----:B------:R-:W-:Y:S01]  /*3600*/  BSSY.RECONVERGENT B2, `(.L_x_51) ;  /* 0x000003b000027945 */ /* 0x000fe20003800200 */
[CC--:B------:R-:W-:Y:S02]  /*3610*/  IADD3 R3, P0, PT, R10.reuse, R11.reuse, RZ ;  /* 0x0000000b0a037210 */ /* 0x0c0fe40007f1e0ff */
[----:B------:R-:W-:Y:S02]  /*3620*/  ISETP.GT.AND P1, PT, R5, 0x1800, PT ;  /* 0x000018000500780c */ /* 0x000fe40003f24270 */
[----:B------:R-:W-:Y:S02]  /*3630*/  IADD3.X R4, PT, PT, RZ, RZ, RZ, P0, !PT ;  /* 0x000000ffff047210 */ /* 0x000fe400007fe4ff */
[----:B------:R-:W-:Y:S02]  /*3640*/  IADD3 R11, PT, PT, R10, R11, RZ ;  /* 0x0000000b0a0b7210 */ /* 0x000fe40007ffe0ff */
[----:B0-----:R-:W-:-:S04]  /*3650*/  LEA R2, P0, R3, UR4, 0x2 ;  /* 0x0000000403027c11 */ /* 0x001fc8000f8010ff */
[----:B------:R-:W-:Y:S02]  /*3660*/  LEA.HI.X R3, R3, UR5, R4, 0x2, P0 ;  /* 0x0000000503037c11 */ /* 0x000fe400080f1404 */
[----:B------:R-:W-:-:S04]  /*3670*/  IADD3 R2, P0, PT, R2, 0x1000, RZ ;  /* 0x0000100002027810 */ /* 0x000fc80007f1e0ff */
[----:B------:R-:W-:Y:S02]  /*3680*/  IADD3.X R3, PT, PT, RZ, R3, RZ, P0, !PT ;  /* 0x00000003ff037210 */ /* 0x000fe400007fe4ff */
[----:B------:R-:W-:Y:S01]  /*3690*/  PLOP3.LUT P0, PT, PT, PT, PT, 0x80, 0x8 ;  /* 0x000000000008781c */ /* 0x000fe20003f0f070 */
[----:B------:R-:W-:-:S12]  /*36a0*/  @!P1 BRA `(.L_x_52) ;  /* 0x0000000000c09947 */ /* 0x000fd80003800000 */
[----:B------:R-:W-:Y:S02]  /*36b0*/  PLOP3.LUT P0, PT, PT, PT, PT, 0x8, 0x80 ;  /* 0x000000000080781c */ /* 0x000fe40003f0e170 */
[----:B------:R-:W-:-:S11]  /*36c0*/  IADD3 R13, PT, PT, R9, -0x1800, RZ ;  /* 0xffffe800090d7810 */ /* 0x000fd60007ffe0ff */
.L_x_53:
        /* <DEDUP_REMOVED lines=46> */
.L_x_52:
[----:B------:R-:W-:Y:S05]  /*39b0*/  BSYNC.RECONVERGENT B2 ;  /* 0x0000000000027941 */ /* 0x000fea0003800200 */
.L_x_51:
        /* <DEDUP_REMOVED lines=31> */
.L_x_55:
[----:B------:R-:W-:Y:S05]  /*3bb0*/  BSYNC.RECONVERGENT B2 ;  /* 0x0000000000027941 */ /* 0x000fea0003800200 */
.L_x_54:
[----:B------:R-:W-:-:S13]  /*3bc0*/  ISETP.LT.OR P0, PT, R10, R9, P0 ;  /* 0x000000090a00720c */ /* 0x000fda0000701670 */
[----:B------:R-:W-:Y:S05]  /*3bd0*/  @!P0 BRA `(.L_x_47) ;  /* 0x0000000000288947 */ /* 0x000fea0003800000 */
[----:B------:R-:W0:Y:S01]  /*3be0*/  LDC.64 R4, c[0x0][0x380] ;  /* 0x0000e000ff047b82 */ /* 0x000e220000000a00 */
[----:B------:R-:W2:Y:S04]  /*3bf0*/  LDG.E.CONSTANT R7, desc[UR6][R2.64+-0x800] ;  /* 0xfff8000602077981 */ /* 0x000ea8000c1e9900 */
[----:B------:R-:W3:Y:S04]  /*3c00*/  LDG.E.CONSTANT R6, desc[UR6][R2.64] ;  /* 0x0000000602067981 */ /* 0x000ee8000c1e9900 */
[----:B------:R-:W4:Y:S01]  /*3c10*/  LDG.E.CONSTANT R9, desc[UR6][R2.64+0x800] ;  /* 0x0008000602097981 */ /* 0x000f22000c1e9900 */
[----:B0-----:R-:W-:-:S06]  /*3c20*/  IMAD.WIDE.U32 R4, R11, 0x4, R4 ;  /* 0x000000040b047825 */ /* 0x001fcc00078e0004 */
[----:B------:R-:W5:Y:S02]  /*3c30*/  LDG.E.CONSTANT R5, desc[UR6][R4.64] ;  /* 0x0000000604057981 */ /* 0x000f64000c1e9900 */
[----:B-----5:R-:W-:-:S04]  /*3c40*/  FADD R8, R8, R5 ;  /* 0x0000000508087221 */ /* 0x020fc80000000000 */
[----:B--2---:R-:W-:-:S04]  /*3c50*/  FADD R7, R8, R7 ;  /* 0x0000000708077221 */ /* 0x004fc80000000000 */
[----:B---3--:R-:W-:-:S04]  /*3c60*/  FADD R6, R7, R6 ;  /* 0x0000000607067221 */ /* 0x008fc80000000000 */
[----:B----4-:R-:W-:-:S07]  /*3c70*/  FADD R8, R6, R9 ;  /* 0x0000000906087221 */ /* 0x010fce0000000000 */
.L_x_47:
[----:B------:R-:W-:Y:S05]  /*3c80*/  BSYNC.RECONVERGENT B1 ;  /* 0x0000000000017941 */ /* 0x000fea0003800200 */
.L_x_45:
        /* <DEDUP_REMOVED lines=43> */
[----:B0-----:R-:W-:-:S07]  /*3f40*/  FADD R2, R18, R19 ;  /* 0x0000001312027221 */ /* 0x001fce0000000000 */
.L_x_17:
[----:B------:R-:W-:Y:S05]  /*3f50*/  BSYNC.RECONVERGENT B0 ;  /* 0x0000000000007941 */ /* 0x000fea0003800200 */
.L_x_1:
[----:B------:R-:W-:Y:S05]  /*3f60*/  @P0 EXIT ;  /* 0x000000000000094d */ /* 0x000fea0003800000 */
[----:B-1----:R-:W1:Y:S01]  /*3f70*/  LDC.64 R4, c[0x0][0x388] ;  /* 0x0000e200ff047b82 */ /* 0x002e620000000a00 */
[----:B------:R-:W0:Y:S02]  /*3f80*/  LDCU UR4, c[0x0][0x398] ;  /* 0x00007300ff0477ac */ /* 0x000e240008000800 */
[----:B0-23--:R-:W-:-:S05]  /*3f90*/  FADD R3, R2, UR4 ;  /* 0x0000000402037e21 */ /* 0x00dfca0008000000 */
[----:B-1----:R-:W-:Y:S01]  /*3fa0*/  STG.E desc[UR6][R4.64], R3 ;  /* 0x0000000304007986 */ /* 0x002fe2000c101906 */
[----:B------:R-:W-:Y:S05]  /*3fb0*/  EXIT ;  /* 0x000000000000794d */ /* 0x000fea0003800000 */
.L_x_56:
[----:B------:R-:W-:-:S00]  /*3fc0*/  BRA `(.L_x_56) ;  /* 0xfffffffc00fc7947 */ /* 0x000fc0000383ffff */
[----:B------:R-:W-:-:S00]  /*3fd0*/  NOP ;  /* 0x0000000000007918 */ /* 0x000fc00000000000 */
        /* <DEDUP_REMOVED lines=10> */
.L_x_158:


//--------------------- .text._ZN3cub18CUB_300001_SM_10006detail6reduce18DeviceReduceKernelINS2_10policy_hubIfjN4cuda3std3__44plusIvEEE10Policy1000EPfjS9_fNS7_10__identityEEEvT0_PT3_T1_NS0_13GridEvenShareISH_EET2_T4_ --------------------------
	.section	.text._ZN3cub18CUB_300001_SM_10006detail6reduce18DeviceReduceKernelINS2_10policy_hubIfjN4cuda3std3__44plusIvEEE10Policy1000EPfjS9_fNS7_10__identityEEEvT0_PT3_T1_NS0_13GridEvenShareISH_EET2_T4_,"ax",@progbits
	.align	128
        .global         _ZN3cub18CUB_300001_SM_10006detail6reduce18DeviceReduceKernelINS2_10policy_hubIfjN4cuda3std3__44plusIvEEE10Policy1000EPfjS9_fNS7_10__identityEEEvT0_PT3_T1_NS0_13GridEvenShareISH_EET2_T4_
        .type           _ZN3cub18CUB_300001_SM_10006detail6reduce18DeviceReduceKernelINS2_10policy_hubIfjN4cuda3std3__44plusIvEEE10Policy1000EPfjS9_fNS7_10__identityEEEvT0_PT3_T1_NS0_13GridEvenShareISH_EET2_T4_,@function
        .size           _ZN3cub18CUB_300001_SM_10006detail6reduce18DeviceReduceKernelINS2_10policy_hubIfjN4cuda3std3__44plusIvEEE10Policy1000EPfjS9_fNS7_10__identityEEEvT0_PT3_T1_NS0_13GridEvenShareISH_EET2_T4_,(.L_x_159 - _ZN3cub18CUB_300001_SM_10006detail6reduce18DeviceReduceKernelINS2_10policy_hubIfjN4cuda3std3__44plusIvEEE10Policy1000EPfjS9_fNS7_10__identityEEEvT0_PT3_T1_NS0_13GridEvenShareISH_EET2_T4_)
        .other          _ZN3cub18CUB_300001_SM_10006detail6reduce18DeviceReduceKernelINS2_10policy_hubIfjN4cuda3std3__44plusIvEEE10Policy1000EPfjS9_fNS7_10__identityEEEvT0_PT3_T1_NS0_13GridEvenShareISH_EET2_T4_,@"STO_CUDA_ENTRY STV_DEFAULT"
_ZN3cub18CUB_300001_SM_10006detail6reduce18DeviceReduceKernelINS2_10policy_hubIfjN4cuda3std3__44plusIvEEE10Policy1000EPfjS9_fNS7_10__identityEEEvT0_PT3_T1_NS0_13GridEvenShareISH_EET2_T4_:
.text._ZN3cub18CUB_300001_SM_10006detail6reduce18DeviceReduceKernelINS2_10policy_hubIfjN4cuda3std3__44plusIvEEE10Policy1000EPfjS9_fNS7_10__identityEEEvT0_PT3_T1_NS0_13GridEvenShareISH_EET2_T4_:
[----:B------:R-:W-:Y:S01]  /*0000*/  LDC R1, c[0x0][0x37c] ;  /* 0x0000df00ff017b82 */ /* 0x000fe20000000800 */
[----:B------:R-:W0:Y:S01]  /*0010*/  S2R R0, SR_CTAID.X ;  /* 0x0000000000007919 */ /* 0x000e220000002500 */
[----:B------:R-:W1:Y:S01]  /*0020*/  LDCU UR4, c[0x0][0x380] ;  /* 0x00007000ff0477ac */ /* 0x000e620008000800 */
[----:B------:R-:W-:Y:S01]  /*0030*/  BSSY.RECONVERGENT B0, `(.L_x_57) ;  /* 0x00002e0000007945 */ /* 0x000fe20003800200 */
[----:B------:R-:W2:Y:S01]  /*0040*/  LDCU UR5, c[0x0][0x3ac] ;  /* 0x00007580ff0577ac */ /* 0x000ea20008000800 */
[----:B------:R-:W3:Y:S01]  /*0050*/  LDCU.64 UR8, c[0x0][0x358] ;  /* 0x00006b00ff0877ac */ /* 0x000ee20008000a00 */
[----:B-1----:R-:W-:Y:S02]  /*0060*/  ULOP3.LUT UP0, URZ, UR4, 0x7, URZ, 0xc0, !UPT ;  /* 0x0000000704ff7892 */ /* 0x002fe4000f80c0ff */
[----:B--2---:R-:W-:Y:S01]  /*0070*/  USHF.L.U32 UR5, UR5, 0xd, URZ ;  /* 0x0000000d05057899 */ /* 0x004fe200080006ff */
[----:B0-----:R-:W-:-:S06]  /*0080*/  SHF.L.U32 R19, R0, 0xd, RZ ;  /* 0x0000000d00137819 */ /* 0x001fcc00000006ff */
[----:B---3--:R-:W-:Y:S05]  /*0090*/  BRA.U UP0, `(.L_x_58) ;  /* 0x00000015008c7547 */ /* 0x008fea000b800000 */
[----:B------:R-:W0:Y:S02]  /*00a0*/  LDC R22, c[0x0][0x3a8] ;  /* 0x0000ea00ff167b82 */ /* 0x000e240000000800 */
[----:B0-----:R-:W-:-:S05]  /*00b0*/  IMAD R3, R0, -0x2000, R22 ;  /* 0xffffe00000037824 */ /* 0x001fca00078e0216 */
[----:B------:R-:W-:-:S13]  /*00c0*/  ISETP.GT.U32.AND P0, PT, R3, 0x1fff, PT ;  /* 0x00001fff0300780c */ /* 0x000fda0003f04070 */
[----:B------:R-:W-:Y:S05]  /*00d0*/  @P0 BRA `(.L_x_59) ;  /* 0x0000000800bc0947 */ /* 0x000fea0003800000 */
[----:B------:R-:W0:Y:S01]  /*00e0*/  S2R R4, SR_TID.X ;  /* 0x0000000000047919 */ /* 0x000e220000002100 */
[----:B------:R-:W-:Y:S01]  /*00f0*/  BSSY.RECONVERGENT B1, `(.L_x_60) ;  /* 0x000000a000017945 */ /* 0x000fe20003800200 */
[----:B------:R-:W-:Y:S01]  /*0100*/  HFMA2 R2, -RZ, RZ, 0, 0 ;  /* 0x00000000ff027431 */ /* 0x000fe200000001ff */
[----:B0-----:R-:W-:Y:S02]  /*0110*/  ISETP.GE.U32.AND P0, PT, R4, R3, PT ;  /* 0x000000030400720c */ /* 0x001fe40003f06070 */
[----:B------:R-:W-:-:S11]  /*0120*/  MOV R5, R4 ;  /* 0x0000000400057202 */ /* 0x000fd60000000f00 */
[----:B------:R-:W-:Y:S05]  /*0130*/  @P0 BRA `(.L_x_61) ;  /* 0x0000000000140947 */ /* 0x000fea0003800000 */
[----:B------:R-:W0:Y:S01]  /*0140*/  LDC.64 R6, c[0x0][0x380] ;  /* 0x0000e000ff067b82 */ /* 0x000e220000000a00 */
[----:B------:R-:W-:-:S05]  /*0150*/  LEA R5, R0, R4, 0xd ;  /* 0x0000000400057211 */ /* 0x000fca00078e68ff */
[----:B0-----:R-:W-:-:S05]  /*0160*/  IMAD.WIDE.U32 R6, R5, 0x4, R6 ;  /* 0x0000000405067825 */ /* 0x001fca00078e0006 */
[----:B------:R0:W5:Y:S01]  /*0170*/  LDG.E.CONSTANT R2, desc[UR8][R6.64] ;  /* 0x0000000806027981 */ /* 0x000162000c1e9900 */
[----:B------:R-:W-:-:S07]  /*0180*/  IADD3 R5, PT, PT, R4, 0x200, RZ ;  /* 0x0000020004057810 */ /* 0x000fce0007ffe0ff */
.L_x_61:
[----:B------:R-:W-:Y:S05]  /*0190*/  BSYNC.RECONVERGENT B1 ;  /* 0x0000000000017941 */ /* 0x000fea0003800200 */
.L_x_60:
[----:B------:R-:W-:Y:S01]  /*01a0*/  ISETP.GE.U32.AND P0, PT, R5, R3, PT ;  /* 0x000000030500720c */ /* 0x000fe20003f06070 */
[----:B------:R-:W-:-:S12]  /*01b0*/  BSSY.RECONVERGENT B1, `(.L_x_62) ;  /* 0x0000030000017945 */ /* 0x000fd80003800200 */
[----:B------:R-:W-:Y:S05]  /*01c0*/  @P0 BRA `(.L_x_63) ;  /* 0x0000000000b80947 */ /* 0x000fea0003800000 */
[----:B0-----:R-:W-:Y:S01]  /*01d0*/  LOP3.LUT R7, RZ, R5, RZ, 0x33, !PT ;  /* 0x00000005ff077212 */ /* 0x001fe200078e33ff */
[----:B------:R-:W-:Y:S03]  /*01e0*/  BSSY.RECONVERGENT B2, `(.L_x_64) ;  /* 0x0000014000027945 */ /* 0x000fe60003800200 */
[----:B------:R-:W-:-:S04]  /*01f0*/  IADD3 R7, PT, PT, R7, R22, RZ ;  /* 0x0000001607077210 */ /* 0x000fc80007ffe0ff */
[----:B------:R-:W-:Y:S01]  /*0200*/  LOP3.LUT R6, R7, 0x600, RZ, 0xc0, !PT ;  /* 0x0000060007067812 */ /* 0x000fe200078ec0ff */
[----:B------:R-:W-:-:S03]  /*0210*/  IMAD R8, R0, -0x2000, R7 ;  /* 0xffffe00000087824 */ /* 0x000fc600078e0207 */
[----:B------:R-:W-:Y:S02]  /*0220*/  ISETP.NE.AND P0, PT, R6, 0x600, PT ;  /* 0x000006000600780c */ /* 0x000fe40003f05270 */
[----:B------:R-:W-:-:S11]  /*0230*/  ISETP.GE.U32.AND P1, PT, R8, 0x600, PT ;  /* 0x000006000800780c */ /* 0x000fd60003f26070 */
[----:B------:R-:W-:Y:S05]  /*0240*/  @!P0 BRA `(.L_x_65) ;  /* 0x0000000000348947 */ /* 0x000fea0003800000 */
[----:B------:R-:W0:Y:S01]  /*0250*/  LDC.64 R8, c[0x0][0x380] ;  /* 0x0000e000ff087b82 */ /* 0x000e220000000a00 */
[----:B------:R-:W-:Y:S02]  /*0260*/  LEA.HI R6, R7, 0x1, RZ, 0x17 ;  /* 0x0000000107067811 */ /* 0x000fe400078fb8ff */
[----:B------:R-:W-:Y:S02]  /*0270*/  LEA R11, R0, R5, 0xd ;  /* 0x00000005000b7211 */ /* 0x000fe400078e68ff */
[----:B------:R-:W-:-:S04]  /*0280*/  LOP3.LUT R6, R6, 0x3, RZ, 0xc0, !PT ;  /* 0x0000000306067812 */ /* 0x000fc800078ec0ff */
[----:B------:R-:W-:-:S07]  /*0290*/  IADD3 R10, PT, PT, -R6, RZ, RZ ;  /* 0x000000ff060a7210 */ /* 0x000fce0007ffe1ff */
.L_x_66:
[----:B0-----:R-:W-:-:S06]  /*02a0*/  IMAD.WIDE.U32 R6, R11, 0x4, R8 ;  /* 0x000000040b067825 */ /* 0x001fcc00078e0008 */
[----:B------:R-:W2:Y:S01]  /*02b0*/  LDG.E.CONSTANT R7, desc[UR8][R6.64] ;  /* 0x0000000806077981 */ /* 0x000ea2000c1e9900 */
[----:B------:R-:W-:Y:S02]  /*02c0*/  IADD3 R10, PT, PT, R10, 0x1, RZ ;  /* 0x000000010a0a7810 */ /* 0x000fe40007ffe0ff */
[----:B------:R-:W-:Y:S02]  /*02d0*/  IADD3 R5, PT, PT, R5, 0x200, RZ ;  /* 0x0000020005057810 */ /* 0x000fe40007ffe0ff */
[----:B------:R-:W-:Y:S02]  /*02e0*/  ISETP.NE.AND P0, PT, R10, RZ, PT ;  /* 0x000000ff0a00720c */ /* 0x000fe40003f05270 */
[----:B------:R-:W-:Y:S01]  /*02f0*/  IADD3 R11, PT, PT, R11, 0x200, RZ ;  /* 0x000002000b0b7810 */ /* 0x000fe20007ffe0ff */
[----:B--2--5:R-:W-:-:S10]  /*0300*/  FADD R2, R7, R2 ;  /* 0x0000000207027221 */ /* 0x024fd40000000000 */
[----:B------:R-:W-:Y:S05]  /*0310*/  @P0 BRA `(.L_x_66) ;  /* 0xfffffffc00e00947 */ /* 0x000fea000383ffff */
.L_x_65:
[----:B------:R-:W-:Y:S05]  /*0320*/  BSYNC.RECONVERGENT B2 ;  /* 0x0000000000027941 */ /* 0x000fea0003800200 */
.L_x_64:
[----:B------:R-:W-:Y:S05]  /*0330*/  @!P1 BRA `(.L_x_63) ;  /* 0x00000000005c9947 */ /* 0x000fea0003800000 */
[----:B------:R-:W0:Y:S01]  /*0340*/  LDC.64 R6, c[0x0][0x380] ;  /* 0x0000e000ff067b82 */ /* 0x000e220000000a00 */
[----:B------:R-:W-:Y:S02]  /*0350*/  IADD3 R16, PT, PT, R5, 0x400, RZ ;  /* 0x0000040005107810 */ /* 0x000fe40007ffe0ff */
[----:B------:R-:W-:-:S07]  /*0360*/  LEA R5, R0, R5, 0xd ;  /* 0x0000000500057211 */ /* 0x000fce00078e68ff */
.L_x_67:
[C---:B------:R-:W-:Y:S01]  /*0370*/  IADD3 R11, PT, PT, R5.reuse, 0x200, RZ ;  /* 0x00000200050b7810 */ /* 0x040fe20007ffe0ff */
[C---:B0-----:R-:W-:Y:S01]  /*0380*/  IMAD.WIDE.U32 R8, R5.reuse, 0x4, R6 ;  /* 0x0000000405087825 */ /* 0x041fe200078e0006 */
[----:B------:R-:W-:-:S03]  /*0390*/  IADD3 R13, PT, PT, R5, 0x400, RZ ;  /* 0x00000400050d7810 */ /* 0x000fc60007ffe0ff */
[--C-:B------:R-:W-:Y:S01]  /*03a0*/  IMAD.WIDE.U32 R10, R11, 0x4, R6.reuse ;  /* 0x000000040b0a7825 */ /* 0x100fe200078e0006 */
[----:B------:R-:W-:Y:S01]  /*03b0*/  IADD3 R15, PT, PT, R5, 0x600, RZ ;  /* 0x00000600050f7810 */ /* 0x000fe20007ffe0ff */
[----:B------:R-:W2:Y:S02]  /*03c0*/  LDG.E.CONSTANT R9, desc[UR8][R8.64] ;  /* 0x0000000808097981 */ /* 0x000ea4000c1e9900 */
[--C-:B------:R-:W-:Y:S02]  /*03d0*/  IMAD.WIDE.U32 R12, R13, 0x4, R6.reuse ;  /* 0x000000040d0c7825 */ /* 0x100fe400078e0006 */
[----:B------:R-:W3:Y:S02]  /*03e0*/  LDG.E.CONSTANT R11, desc[UR8][R10.64] ;  /* 0x000000080a0b7981 */ /* 0x000ee4000c1e9900 */
[----:B------:R-:W-:Y:S02]  /*03f0*/  IMAD.WIDE.U32 R14, R15, 0x4, R6 ;  /* 0x000000040f0e7825 */ /* 0x000fe400078e0006 */
[----:B------:R-:W4:Y:S04]  /*0400*/  LDG.E.CONSTANT R13, desc[UR8][R12.64] ;  /* 0x000000080c0d7981 */ /* 0x000f28000c1e9900 */
[----:B------:R-:W4:Y:S01]  /*0410*/  LDG.E.CONSTANT R15, desc[UR8][R14.64] ;  /* 0x000000080e0f7981 */ /* 0x000f22000c1e9900 */
[----:B------:R-:W-:-:S02]  /*0420*/  IADD3 R18, PT, PT, R16, 0x400, RZ ;  /* 0x0000040010127810 */ /* 0x000fc40007ffe0ff */
[----:B------:R-:W-:Y:S02]  /*0430*/  IADD3 R16, PT, PT, R16, 0x800, RZ ;  /* 0x0000080010107810 */ /* 0x000fe40007ffe0ff */
[----:B------:R-:W-:Y:S02]  /*0440*/  ISETP.GE.AND P0, PT, R18, R3, PT ;  /* 0x000000031200720c */ /* 0x000fe40003f06270 */
[----:B------:R-:W-:Y:S01]  /*0450*/  IADD3 R5, PT, PT, R5, 0x800, RZ ;  /* 0x0000080005057810 */ /* 0x000fe20007ffe0ff */
[----:B--2--5:R-:W-:-:S04]  /*0460*/  FADD R2, R9, R2 ;  /* 0x0000000209027221 */ /* 0x024fc80000000000 */
[----:B---3--:R-:W-:-:S04]  /*0470*/  FADD R2, R2, R11 ;  /* 0x0000000b02027221 */ /* 0x008fc80000000000 */
[----:B----4-:R-:W-:-:S04]  /*0480*/  FADD R2, R2, R13 ;  /* 0x0000000d02027221 */ /* 0x010fc80000000000 */
[----:B------:R-:W-:Y:S01]  /*0490*/  FADD R2, R2, R15 ;  /* 0x0000000f02027221 */ /* 0x000fe20000000000 */
[----:B------:R-:W-:Y:S06]  /*04a0*/  @!P0 BRA `(.L_x_67) ;  /* 0xfffffffc00b08947 */ /* 0x000fec000383ffff */
.L_x_63:
[----:B------:R-:W-:Y:S05]  /*04b0*/  BSYNC.RECONVERGENT B1 ;  /* 0x0000000000017941 */ /* 0x000fea0003800200 */
.L_x_62:
[----:B------:R-:W-:-:S13]  /*04c0*/  ISETP.GE.U32.AND P0, PT, R3, 0x200, PT ;  /* 0x000002000300780c */ /* 0x000fda0003f06070 */
        /* <DEDUP_REMOVED lines=27> */
[----:B------:R-:W2:Y:S04]  /*0680*/  LDS.128 R8, [UR4+0x20] ;  /* 0x00002004ff087984 */ /* 0x000ea80008000c00 */
[----:B------:R-:W3:Y:S04]  /*0690*/  LDS.128 R4, [UR4+0x30] ;  /* 0x00003004ff047984 */ /* 0x000ee80008000c00 */
[----:B------:R-:W4:Y:S01]  /*06a0*/  LDS.128 R16, [UR4+0x40] ;  /* 0x00004004ff107984 */ /* 0x000f220008000c00 */
[----:B0-----:R-:W-:-:S04]  /*06b0*/  FADD R13, R2, R13 ;  /* 0x0000000d020d7221 */ /* 0x001fc80000000000 */
        /* <DEDUP_REMOVED lines=13> */
[----:B-1----:R-:W-:Y:S01]  /*0790*/  FADD R2, R18, R19 ;  /* 0x0000001312027221 */ /* 0x002fe20000000000 */
[----:B------:R-:W-:Y:S06]  /*07a0*/  BRA `(.L_x_69) ;  /* 0x0000002400a07947 */ /* 0x000fec0003800000 */
.L_x_68:
[----:B------:R-:W-:Y:S01]  /*07b0*/  LOP3.LUT R5, R4, 0x3e0, RZ, 0xc0, !PT ;  /* 0x000003e004057812 */ /* 0x000fe200078ec0ff */
[----:B------:R-:W1:Y:S03]  /*07c0*/  S2R R10, SR_LANEID ;  /* 0x00000000000a7919 */ /* 0x000e660000000000 */
[----:B0-----:R-:W-:Y:S02]  /*07d0*/  IADD3 R6, PT, PT, R5, 0x20, RZ ;  /* 0x0000002005067810 */ /* 0x001fe40007ffe0ff */
[----:B------:R-:W-:Y:S02]  /*07e0*/  LOP3.LUT R8, RZ, R5, RZ, 0x33, !PT ;  /* 0x00000005ff087212 */ /* 0x000fe400078e33ff */
[----:B------:R-:W-:Y:S02]  /*07f0*/  ISETP.GT.U32.AND P0, PT, R6, R3, PT ;  /* 0x000000030600720c */ /* 0x000fe40003f04070 */
[----:B------:R-:W-:-:S04]  /*0800*/  IADD3 R8, PT, PT, R3, R8, RZ ;  /* 0x0000000803087210 */ /* 0x000fc80007ffe0ff */
[----:B------:R-:W-:-:S06]  /*0810*/  SEL R5, R8, 0x1f, P0 ;  /* 0x0000001f08057807 */ /* 0x000fcc0000000000 */
[----:B-----5:R-:W0:Y:S01]  /*0820*/  SHFL.DOWN P0, R6, R2, 0x1, R5 ;  /* 0x0820000002067989 */ /* 0x020e220000000005 */
[----:B-1----:R-:W-:Y:S01]  /*0830*/  ISETP.NE.AND P1, PT, R10, RZ, PT ;  /* 0x000000ff0a00720c */ /* 0x002fe20003f25270 */
[----:B0-----:R-:W-:-:S12]  /*0840*/  @P0 FADD R6, R6, R2 ;  /* 0x0000000206060221 */ /* 0x001fd80000000000 */
        /* <DEDUP_REMOVED lines=18> */
[----:B------:R-:W1:Y:S01]  /*0970*/  S2UR UR5, SR_CgaCtaId ;  /* 0x00000000000579c3 */ /* 0x000e620000008800 */
[----:B------:R-:W-:Y:S01]  /*0980*/  UMOV UR4, 0x400 ;  /* 0x0000040000047882 */ /* 0x000fe20000000000 */
[C---:B------:R-:W-:Y:S02]  /*0990*/  ISETP.GT.U32.AND P2, PT, R3.reuse, 0x20, PT ;  /* 0x000000200300780c */ /* 0x040fe40003f44070 */
[C---:B------:R-:W-:Y:S02]  /*09a0*/  ISETP.GT.U32.AND P3, PT, R3.reuse, 0x40, PT ;  /* 0x000000400300780c */ /* 0x040fe40003f64070 */
[C---:B------:R-:W-:Y:S02]  /*09b0*/  ISETP.GT.U32.AND P1, PT, R3.reuse, 0x60, PT ;  /* 0x000000600300780c */ /* 0x040fe40003f24070 */
[----:B------:R-:W-:Y:S01]  /*09c0*/  ISETP.GT.U32.AND P4, PT, R3, 0xc0, PT ;  /* 0x000000c00300780c */ /* 0x000fe20003f84070 */
[----:B-1----:R-:W-:-:S09]  /*09d0*/  ULEA UR4, UR5, UR4, 0x18 ;  /* 0x0000000405047291 */ /* 0x002fd2000f8ec0ff */
[----:B------:R-:W1:Y:S04]  /*09e0*/  LDS.128 R4, [UR4+0x10] ;  /* 0x00001004ff047984 */ /* 0x000e680008000c00 */
[----:B0-----:R-:W0:Y:S04]  /*09f0*/  LDS.128 R8, [UR4+0x20] ;  /* 0x00002004ff087984 */ /* 0x001e280008000c00 */
[----:B------:R-:W2:Y:S04]  /*0a00*/  LDS.128 R12, [UR4+0x30] ;  /* 0x00003004ff0c7984 */ /* 0x000ea80008000c00 */
[----:B------:R-:W3:Y:S01]  /*0a10*/  LDS.128 R16, [UR4+0x40] ;  /* 0x00004004ff107984 */ /* 0x000ee20008000c00 */
[----:B-1----:R-:W-:Y:S01]  /*0a20*/  @P2 FADD R2, R2, R5 ;  /* 0x0000000502022221 */ /* 0x002fe20000000000 */
[----:B------:R-:W-:-:S03]  /*0a30*/  ISETP.GT.U32.AND P2, PT, R3, 0x80, PT ;  /* 0x000000800300780c */ /* 0x000fc60003f44070 */
[----:B------:R-:W-:Y:S01]  /*0a40*/  @P3 FADD R2, R2, R6 ;  /* 0x0000000602023221 */ /* 0x000fe20000000000 */
[----:B------:R-:W-:-:S03]  /*0a50*/  ISETP.GT.U32.AND P3, PT, R3, 0xa0, PT ;  /* 0x000000a00300780c */ /* 0x000fc60003f64070 */
[----:B------:R-:W-:Y:S01]  /*0a60*/  @P1 FADD R2, R2, R7 ;  /* 0x0000000702021221 */ /* 0x000fe20000000000 */
[----:B------:R-:W-:-:S05]  /*0a70*/  ISETP.GT.U32.AND P1, PT, R3, 0xe0, PT ;  /* 0x000000e00300780c */ /* 0x000fca0003f24070 */
[----:B0-----:R-:W-:Y:S01]  /*0a80*/  @P2 FADD R2, R2, R8 ;  /* 0x0000000802022221 */ /* 0x001fe20000000000 */
[----:B------:R-:W-:-:S03]  /*0a90*/  ISETP.GT.U32.AND P2, PT, R3, 0x100, PT ;  /* 0x000001000300780c */ /* 0x000fc60003f44070 */
[----:B------:R-:W-:Y:S01]  /*0aa0*/  @P3 FADD R2, R2, R9 ;  /* 0x0000000902023221 */ /* 0x000fe20000000000 */
[----:B------:R-:W-:-:S03]  /*0ab0*/  ISETP.GT.U32.AND P3, PT, R3, 0x120, PT ;  /* 0x000001200300780c */ /* 0x000fc60003f64070 */
[----:B------:R-:W-:Y:S01]  /*0ac0*/  @P4 FADD R2, R2, R10 ;  /* 0x0000000a02024221 */ /* 0x000fe20000000000 */
[----:B------:R-:W-:-:S03]  /*0ad0*/  ISETP.GT.U32.AND P4, PT, R3, 0x140, PT ;  /* 0x000001400300780c */ /* 0x000fc60003f84070 */
[----:B------:R-:W-:Y:S01]  /*0ae0*/  @P1 FADD R2, R2, R11 ;  /* 0x0000000b02021221 */ /* 0x000fe20000000000 */
[----:B------:R-:W-:-:S03]  /*0af0*/  ISETP.GT.U32.AND P1, PT, R3, 0x160, PT ;  /* 0x000001600300780c */ /* 0x000fc60003f24070 */
[----:B--2---:R-:W-:Y:S01]  /*0b00*/  @P2 FADD R2, R2, R12 ;  /* 0x0000000c02022221 */ /* 0x004fe20000000000 */
[----:B------:R-:W-:-:S03]  /*0b10*/  ISETP.GT.U32.AND P2, PT, R3, 0x180, PT ;  /* 0x000001800300780c */ /* 0x000fc60003f44070 */
[----:B------:R-:W-:Y:S01]  /*0b20*/  @P3 FADD R2, R2, R13 ;  /* 0x0000000d02023221 */ /* 0x000fe20000000000 */
[----:B------:R-:W-:-:S03]  /*0b30*/  ISETP.GT.U32.AND P3, PT, R3, 0x1a0, PT ;  /* 0x000001a00300780c */ /* 0x000fc60003f64070 */
[----:B------:R-:W-:Y:S01]  /*0b40*/  @P4 FADD R2, R2, R14 ;  /* 0x0000000e02024221 */ /* 0x000fe20000000000 */
[----:B------:R-:W-:-:S03]  /*0b50*/  ISETP.GT.U32.AND P4, PT, R3, 0x1c0, PT ;  /* 0x000001c00300780c */ /* 0x000fc60003f84070 */
[----:B------:R-:W-:Y:S01]  /*0b60*/  @P1 FADD R2, R2, R15 ;  /* 0x0000000f02021221 */ /* 0x000fe20000000000 */
[----:B------:R-:W-:-:S03]  /*0b70*/  ISETP.GT.U32.AND P1, PT, R3, 0x1e0, PT ;  /* 0x000001e00300780c */ /* 0x000fc60003f24070 */
[----:B---3--:R-:W-:-:S04]  /*0b80*/  @P2 FADD R2, R2, R16 ;  /* 0x0000001002022221 */ /* 0x008fc80000000000 */
[----:B------:R-:W-:-:S04]  /*0b90*/  @P3 FADD R2, R2, R17 ;  /* 0x0000001102023221 */ /* 0x000fc80000000000 */
[----:B------:R-:W-:-:S04]  /*0ba0*/  @P4 FADD R2, R2, R18 ;  /* 0x0000001202024221 */ /* 0x000fc80000000000 */
[----:B------:R-:W-:Y:S01]  /*0bb0*/  @P1 FADD R2, R2, R19 ;  /* 0x0000001302021221 */ /* 0x000fe20000000000 */
[----:B------:R-:W-:Y:S06]  /*0bc0*/  BRA `(.L_x_69) ;  /* 0x0000002000987947 */ /* 0x000fec0003800000 */
.L_x_59:
[----:B------:R-:W0:Y:S01]  /*0bd0*/  S2R R18, SR_TID.X ;  /* 0x0000000000127919 */ /* 0x000e220000002100 */
[----:B------:R-:W1:Y:S02]  /*0be0*/  LDCU.64 UR6, c[0x0][0x380] ;  /* 0x00007000ff0677ac */ /* 0x000e640008000a00 */
[----:B-1----:R-:W-:Y:S02]  /*0bf0*/  MOV R12, UR6 ;  /* 0x00000006000c7c02 */ /* 0x002fe40008000f00 */
[----:B------:R-:W-:Y:S02]  /*0c00*/  MOV R13, UR7 ;  /* 0x00000007000d7c02 */ /* 0x000fe40008000f00 */
[----:B0-----:R-:W-:-:S05]  /*0c10*/  LEA R27, R18, R19, 0x1 ;  /* 0x00000013121b7211 */ /* 0x001fca00078e08ff */
[----:B------:R-:W-:-:S05]  /*0c20*/  IMAD.WIDE.U32 R26, R27, 0x4, R12 ;  /* 0x000000041b1a7825 */ /* 0x000fca00078e000c */
        /* <DEDUP_REMOVED lines=8> */
[----:B------:R-:W-:Y:S01]  /*0cb0*/  ISETP.GE.U32.AND P0, PT, R3, UR5, PT ;  /* 0x0000000503007c0c */ /* 0x000fe2000bf06070 */
[----:B--2---:R-:W-:Y:S01]  /*0cc0*/  FADD R4, R4, R5 ;  /* 0x0000000504047221 */ /* 0x004fe20000000000 */
[----:B---3--:R-:W-:Y:S01]  /*0cd0*/  FADD R7, R6, R7 ;  /* 0x0000000706077221 */ /* 0x008fe20000000000 */
[----:B----4-:R-:W-:-:S03]  /*0ce0*/  FADD R8, R8, R9 ;  /* 0x0000000908087221 */ /* 0x010fc60000000000 */
[----:B------:R-:W-:Y:S01]  /*0cf0*/  FADD R4, R4, R7 ;  /* 0x0000000704047221 */ /* 0x000fe20000000000 */
[----:B-----5:R-:W-:Y:S01]  /*0d00*/  FADD R11, R10, R11 ;  /* 0x0000000b0a0b7221 */ /* 0x020fe20000000000 */
[----:B------:R-:W-:-:S03]  /*0d10*/  FADD R14, R14, R15 ;  /* 0x0000000f0e0e7221 */ /* 0x000fc60000000000 */
        /* <DEDUP_REMOVED lines=10> */
[----:B------:R-:W-:Y:S01]  /*0dc0*/  IADD3 R19, PT, PT, R19, UR5, RZ ;  /* 0x0000000513137c10 */ /* 0x000fe2000fffe0ff */
[----:B------:R-:W-:Y:S01]  /*0dd0*/  UMOV UR4, URZ ;  /* 0x000000ff00047c82 */ /* 0x000fe20008000000 */
[----:B------:R-:W-:Y:S02]  /*0de0*/  IADD3 R20, PT, PT, R22, -0x2000, RZ ;  /* 0xffffe00016147810 */ /* 0x000fe40007ffe0ff */
[C---:B------:R-:W-:Y:S02]  /*0df0*/  IADD3 R21, PT, PT, R19.reuse, 0x200, RZ ;  /* 0x0000020013157810 */ /* 0x040fe40007ffe0ff */
[C---:B------:R-:W-:Y:S02]  /*0e00*/  ISETP.GT.U32.AND P0, PT, R19.reuse, R20, PT ;  /* 0x000000141300720c */ /* 0x040fe40003f04070 */
[----:B------:R-:W-:Y:S02]  /*0e10*/  IADD3 R23, PT, PT, R19, R18, RZ ;  /* 0x0000001213177210 */ /* 0x000fe40007ffe0ff */
[----:B------:R-:W-:-:S09]  /*0e20*/  MOV R25, R19 ;  /* 0x0000001300197202 */ /* 0x000fd20000000f00 */
[----:B------:R-:W-:Y:S05]  /*0e30*/  @P0 BRA `(.L_x_71) ;  /* 0x0000000000940947 */ /* 0x000fea0003800000 */
[----:B------:R-:W0:Y:S08]  /*0e40*/  LDC R22, c[0x0][0x3a8] ;  /* 0x0000ea00ff167b82 */ /* 0x000e300000000800 */
[----:B------:R-:W1:Y:S02]  /*0e50*/  LDC.64 R12, c[0x0][0x380] ;  /* 0x0000e000ff0c7b82 */ /* 0x000e640000000a00 */
.L_x_72:
[----:B------:R-:W-:-:S05]  /*0e60*/  LEA R15, R18, R25, 0x1 ;  /* 0x00000019120f7211 */ /* 0x000fca00078e08ff */
[----:B-1----:R-:W-:-:S05]  /*0e70*/  IMAD.WIDE.U32 R14, R15, 0x4, R12 ;  /* 0x000000040f0e7825 */ /* 0x002fca00078e000c */
[----:B------:R-:W2:Y:S04]  /*0e80*/  LDG.E.64.CONSTANT R4, desc[UR8][R14.64] ;  /* 0x000000080e047981 */ /* 0x000ea8000c1e9b00 */
[----:B------:R-:W3:Y:S04]  /*0e90*/  LDG.E.64.CONSTANT R6, desc[UR8][R14.64+0x1000] ;  /* 0x001000080e067981 */ /* 0x000ee8000c1e9b00 */
[----:B------:R-:W4:Y:S04]  /*0ea0*/  LDG.E.64.CONSTANT R2, desc[UR8][R14.64+0x2000] ;  /* 0x002000080e027981 */ /* 0x000f28000c1e9b00 */
[----:B------:R-:W5:Y:S01]  /*0eb0*/  LDG.E.64.CONSTANT R10, desc[UR8][R14.64+0x6000] ;  /* 0x006000080e0a7981 */ /* 0x000f62000c1e9b00 */
[----:B--2---:R-:W-:-:S03]  /*0ec0*/  FADD R24, R4, R17 ;  /* 0x0000001104187221 */ /* 0x004fc60000000000 */
[----:B------:R-:W5:Y:S01]  /*0ed0*/  LDG.E.64.CONSTANT R16, desc[UR8][R14.64+0x7000] ;  /* 0x007000080e107981 */ /* 0x000f62000c1e9b00 */
[----:B---3--:R-:W-:-:S03]  /*0ee0*/  FADD R9, R5, R6 ;  /* 0x0000000605097221 */ /* 0x008fc60000000000 */
[----:B------:R-:W2:Y:S01]  /*0ef0*/  LDG.E.64.CONSTANT R4, desc[UR8][R14.64+0x3000] ;  /* 0x003000080e047981 */ /* 0x000ea2000c1e9b00 */
[----:B----4-:R-:W-:Y:S01]  /*0f00*/  FADD R2, R7, R2 ;  /* 0x0000000207027221 */ /* 0x010fe20000000000 */
[----:B------:R-:W-:Y:S02]  /*0f10*/  FADD R24, R24, R9 ;  /* 0x0000000918187221 */ /* 0x000fe40000000000 */
[----:B------:R-:W3:Y:S04]  /*0f20*/  LDG.E.64.CONSTANT R6, desc[UR8][R14.64+0x4000] ;  /* 0x004000080e067981 */ /* 0x000ee8000c1e9b00 */
[----:B------:R-:W4:Y:S01]  /*0f30*/  LDG.E.64.CONSTANT R8, desc[UR8][R14.64+0x5000] ;  /* 0x005000080e087981 */ /* 0x000f22000c1e9b00 */
[----:B--2---:R-:W-:-:S04]  /*0f40*/  FADD R3, R3, R4 ;  /* 0x0000000403037221 */ /* 0x004fc80000000000 */
[----:B------:R-:W-:Y:S01]  /*0f50*/  FADD R3, R2, R3 ;  /* 0x0000000302037221 */ /* 0x000fe20000000000 */
[----:B0-----:R-:W-:Y:S01]  /*0f60*/  IADD3 R2, PT, PT, -R25, R22, RZ ;  /* 0x0000001619027210 */ /* 0x001fe20007ffe1ff */
[----:B---3--:R-:W-:Y:S01]  /*0f70*/  FADD R4, R5, R6 ;  /* 0x0000000605047221 */ /* 0x008fe20000000000 */
[----:B-----5:R-:W-:Y:S01]  /*0f80*/  FADD R11, R11, R16 ;  /* 0x000000100b0b7221 */ /* 0x020fe20000000000 */
[----:B----4-:R-:W-:Y:S01]  /*0f90*/  FADD R7, R7, R8 ;  /* 0x0000000807077221 */ /* 0x010fe20000000000 */
[----:B------:R-:W-:Y:S01]  /*0fa0*/  FADD R8, R9, R10 ;  /* 0x0000000a09087221 */ /* 0x000fe20000000000 */
[----:B------:R-:W-:Y:S02]  /*0fb0*/  ISETP.GE.U32.AND P0, PT, R2, UR5, PT ;  /* 0x0000000502007c0c */ /* 0x000fe4000bf06070 */
[----:B------:R-:W-:Y:S01]  /*0fc0*/  FADD R4, R4, R7 ;  /* 0x0000000704047221 */ /* 0x000fe20000000000 */
[----:B------:R-:W-:Y:S01]  /*0fd0*/  FADD R11, R8, R11 ;  /* 0x0000000b080b7221 */ /* 0x000fe20000000000 */
[----:B------:R-:W-:-:S03]  /*0fe0*/  FADD R3, R24, R3 ;  /* 0x0000000318037221 */ /* 0x000fc60000000000 */
[----:B------:R-:W-:-:S04]  /*0ff0*/  FADD R4, R4, R11 ;  /* 0x0000000b04047221 */ /* 0x000fc80000000000 */
[----:B------:R-:W-:-:S04]  /*1000*/  FADD R3, R3, R4 ;  /* 0x0000000403037221 */ /* 0x000fc80000000000 */
[----:B------:R-:W-:Y:S01]  /*1010*/  FADD R17, R17, R3 ;  /* 0x0000000311117221 */ /* 0x000fe20000000000 */
[----:B------:R-:W-:Y:S06]  /*1020*/  @!P0 BRA `(.L_x_70) ;  /* 0x0000000000f48947 */ /* 0x000fec0003800000 */
[----:B------:R-:W-:Y:S01]  /*1030*/  IADD3 R25, PT, PT, R25, UR5, RZ ;  /* 0x0000000519197c10 */ /* 0x000fe2000fffe0ff */
[----:B------:R-:W-:Y:S01]  /*1040*/  UIADD3 UR4, UPT, UPT, UR4, 0x1, URZ ;  /* 0x0000000104047890 */ /* 0x000fe2000fffe0ff */
[----:B------:R-:W-:Y:S02]  /*1050*/  IADD3 R21, PT, PT, R21, UR5, RZ ;  /* 0x0000000515157c10 */ /* 0x000fe4000fffe0ff */
[----:B------:R-:W-:Y:S02]  /*1060*/  ISETP.GT.U32.AND P0, PT, R25, R20, PT ;  /* 0x000000141900720c */ /* 0x000fe40003f04070 */
[----:B------:R-:W-:-:S11]  /*1070*/  IADD3 R23, PT, PT, R23, UR5, RZ ;  /* 0x0000000517177c10 */ /* 0x000fd6000fffe0ff */
[----:B------:R-:W-:Y:S05]  /*1080*/  @!P0 BRA `(.L_x_72) ;  /* 0xfffffffc00748947 */ /* 0x000fea000383ffff */
.L_x_71:
[----:B------:R-:W-:-:S13]  /*1090*/  ISETP.GE.U32.AND P0, PT, R25, R22, PT ;  /* 0x000000161900720c */ /* 0x000fda0003f06070 */
[----:B------:R-:W-:Y:S05]  /*10a0*/  @P0 BRA `(.L_x_70) ;  /* 0x0000000000d40947 */ /* 0x000fea0003800000 */
[----:B------:R-:W-:Y:S01]  /*10b0*/  IADD3 R3, PT, PT, -R25, R22, RZ ;  /* 0x0000001619037210 */ /* 0x000fe20007ffe1ff */
[----:B------:R-:W-:Y:S03]  /*10c0*/  BSSY.RECONVERGENT B1, `(.L_x_70) ;  /* 0x0000033000017945 */ /* 0x000fe60003800200 */
[----:B------:R-:W-:-:S13]  /*10d0*/  ISETP.GE.AND P0, PT, R18, R3, PT ;  /* 0x000000031200720c */ /* 0x000fda0003f06270 */
[----:B------:R-:W-:Y:S05]  /*10e0*/  @P0 BRA `(.L_x_73) ;  /* 0x0000000000c00947 */ /* 0x000fea0003800000 */
[----:B------:R-:W0:Y:S01]  /*10f0*/  LDC R2, c[0x0][0x3ac] ;  /* 0x0000eb00ff027b82 */ /* 0x000e220000000800 */
[----:B------:R-:W-:Y:S01]  /*1100*/  LOP3.LUT R5, RZ, R18, RZ, 0x33, !PT ;  /* 0x00000012ff057212 */ /* 0x000fe200078e33ff */
[----:B------:R-:W-:Y:S03]  /*1110*/  BSSY.RECONVERGENT B2, `(.L_x_74) ;  /* 0x0000016000027945 */ /* 0x000fe60003800200 */
[----:B------:R-:W-:-:S04]  /*1120*/  IADD3 R22, PT, PT, R5, R22, RZ ;  /* 0x0000001605167210 */ /* 0x000fc80007ffe0ff */
[----:B------:R-:W-:Y:S02]  /*1130*/  LOP3.LUT R4, R22, 0x600, RZ, 0xc0, !PT ;  /* 0x0000060016047812 */ /* 0x000fe400078ec0ff */
[----:B------:R-:W-:Y:S02]  /*1140*/  IADD3 R19, PT, PT, -R19, R22, RZ ;  /* 0x0000001613137210 */ /* 0x000fe40007ffe1ff */
[----:B------:R-:W-:Y:S02]  /*1150*/  ISETP.NE.AND P0, PT, R4, 0x600, PT ;  /* 0x000006000400780c */ /* 0x000fe40003f05270 */
[----:B------:R-:W-:Y:S01]  /*1160*/  LEA.HI R22, R22, 0x1, RZ, 0x17 ;  /* 0x0000000116167811 */ /* 0x000fe200078fb8ff */
[----:B0-----:R-:W-:-:S04]  /*1170*/  IMAD R2, R2, UR4, RZ ;  /* 0x0000000402027c24 */ /* 0x001fc8000f8e02ff */
[----:B------:R-:W-:-:S05]  /*1180*/  IMAD R2, R2, -0x2000, R19 ;  /* 0xffffe00002027824 */ /* 0x000fca00078e0213 */
[----:B------:R-:W-:Y:S02]  /*1190*/  ISETP.GE.U32.AND P1, PT, R2, 0x600, PT ;  /* 0x000006000200780c */ /* 0x000fe40003f26070 */
[----:B------:R-:W-:Y:S01]  /*11a0*/  MOV R2, R18 ;  /* 0x0000001200027202 */ /* 0x000fe20000000f00 */
[----:B------:R-:W-:Y:S10]  /*11b0*/  @!P0 BRA `(.L_x_75) ;  /* 0x00000000002c8947 */ /* 0x000ff40003800000 */
[----:B------:R-:W-:Y:S02]  /*11c0*/  LOP3.LUT R22, R22, 0x3, RZ, 0xc0, !PT ;  /* 0x0000000316167812 */ /* 0x000fe400078ec0ff */
[----:B------:R-:W-:Y:S02]  /*11d0*/  MOV R2, R18 ;  /* 0x0000001200027202 */ /* 0x000fe40000000f00 */
[----:B------:R-:W-:-:S07]  /*11e0*/  IADD3 R22, PT, PT, -R22, RZ, RZ ;  /* 0x000000ff16167210 */ /* 0x000fce0007ffe1ff */
.L_x_76:
[----:B------:R-:W-:-:S06]  /*11f0*/  IMAD.WIDE.U32 R4, R23, 0x4, R12 ;  /* 0x0000000417047825 */ /* 0x000fcc00078e000c */
[----:B------:R-:W2:Y:S01]  /*1200*/  LDG.E.CONSTANT R4, desc[UR8][R4.64] ;  /* 0x0000000804047981 */ /* 0x000ea2000c1e9900 */
[----:B------:R-:W-:Y:S02]  /*1210*/  IADD3 R22, PT, PT, R22, 0x1, RZ ;  /* 0x0000000116167810 */ /* 0x000fe40007ffe0ff */
[----:B------:R-:W-:Y:S02]  /*1220*/  IADD3 R2, PT, PT, R2, 0x200, RZ ;  /* 0x0000020002027810 */ /* 0x000fe40007ffe0ff */
[----:B------:R-:W-:Y:S02]  /*1230*/  ISETP.NE.AND P0, PT, R22, RZ, PT ;  /* 0x000000ff1600720c */ /* 0x000fe40003f05270 */
[----:B------:R-:W-:Y:S01]  /*1240*/  IADD3 R23, PT, PT, R23, 0x200, RZ ;  /* 0x0000020017177810 */ /* 0x000fe20007ffe0ff */
[----:B--2---:R-:W-:-:S10]  /*1250*/  FADD R17, R4, R17 ;  /* 0x0000001104117221 */ /* 0x004fd40000000000 */
[----:B------:R-:W-:Y:S05]  /*1260*/  @P0 BRA `(.L_x_76) ;  /* 0xfffffffc00e00947 */ /* 0x000fea000383ffff */
.L_x_75:
[----:B------:R-:W-:Y:S05]  /*1270*/  BSYNC.RECONVERGENT B2 ;  /* 0x0000000000027941 */ /* 0x000fea0003800200 */
.L_x_74:
[----:B------:R-:W-:Y:S05]  /*1280*/  @!P1 BRA `(.L_x_73) ;  /* 0x0000000000589947 */ /* 0x000fea0003800000 */
[C---:B------:R-:W-:Y:S02]  /*1290*/  IADD3 R21, PT, PT, R2.reuse, R21, RZ ;  /* 0x0000001502157210 */ /* 0x040fe40007ffe0ff */
[----:B------:R-:W-:-:S07]  /*12a0*/  IADD3 R2, PT, PT, R2, 0x400, RZ ;  /* 0x0000040002027810 */ /* 0x000fce0007ffe0ff */
.L_x_77:
[C---:B------:R-:W-:Y:S01]  /*12b0*/  IADD3 R5, PT, PT, R21.reuse, -0x200, RZ ;  /* 0xfffffe0015057810 */ /* 0x040fe20007ffe0ff */
[C---:B------:R-:W-:Y:S01]  /*12c0*/  IMAD.WIDE.U32 R6, R21.reuse, 0x4, R12 ;  /* 0x0000000415067825 */ /* 0x040fe200078e000c */
        /* <DEDUP_REMOVED lines=8> */
[----:B------:R-:W5:Y:S01]  /*1350*/  LDG.E.CONSTANT R10, desc[UR8][R10.64] ;  /* 0x000000080a0a7981 */ /* 0x000f62000c1e9900 */
[----:B------:R-:W-:-:S04]  /*1360*/  IADD3 R14, PT, PT, R2, 0x400, RZ ;  /* 0x00000400020e7810 */ /* 0x000fc80007ffe0ff */
[----:B------:R-:W-:Y:S02]  /*1370*/  ISETP.GE.AND P0, PT, R14, R3, PT ;  /* 0x000000030e00720c */ /* 0x000fe40003f06270 */
[----:B------:R-:W-:Y:S02]  /*1380*/  IADD3 R2, PT, PT, R2, 0x800, RZ ;  /* 0x0000080002027810 */ /* 0x000fe40007ffe0ff */
[----:B------:R-:W-:Y:S01]  /*1390*/  IADD3 R21, PT, PT, R21, 0x800, RZ ;  /* 0x0000080015157810 */ /* 0x000fe20007ffe0ff */
[----:B---3--:R-:W-:-:S04]  /*13a0*/  FADD R17, R4, R17 ;  /* 0x0000001104117221 */ /* 0x008fc80000000000 */
[----:B--2---:R-:W-:-:S04]  /*13b0*/  FADD R17, R17, R6 ;  /* 0x0000000611117221 */ /* 0x004fc80000000000 */
[----:B----4-:R-:W-:-:S04]  /*13c0*/  FADD R17, R17, R8 ;  /* 0x0000000811117221 */ /* 0x010fc80000000000 */
[----:B-----5:R-:W-:Y:S01]  /*13d0*/  FADD R17, R17, R10 ;  /* 0x0000000a11117221 */ /* 0x020fe20000000000 */
[----:B------:R-:W-:Y:S06]  /*13e0*/  @!P0 BRA `(.L_x_77) ;  /* 0xfffffffc00b08947 */ /* 0x000fec000383ffff */
.L_x_73:
[----:B------:R-:W-:Y:S05]  /*13f0*/  BSYNC.RECONVERGENT B1 ;  /* 0x0000000000017941 */ /* 0x000fea0003800200 */
.L_x_70:
        /* <DEDUP_REMOVED lines=27> */
[----:B--2---:R-:W2:Y:S04]  /*15b0*/  LDS.128 R4, [UR4+0x30] ;  /* 0x00003004ff047984 */ /* 0x004ea80008000c00 */
[----:B------:R-:W3:Y:S01]  /*15c0*/  LDS.128 R16, [UR4+0x40] ;  /* 0x00004004ff107984 */ /* 0x000ee20008000c00 */
        /* <DEDUP_REMOVED lines=14> */
[----:B------:R-:W-:Y:S01]  /*16b0*/  FADD R2, R18, R19 ;  /* 0x0000001312027221 */ /* 0x000fe20000000000 */
[----:B------:R-:W-:Y:S06]  /*16c0*/  BRA `(.L_x_69) ;  /* 0x0000001400d87947 */ /* 0x000fec0003800000 */
.L_x_58:
[----:B------:R-:W0:Y:S02]  /*16d0*/  LDCU UR6, c[0x0][0x3a8] ;  /* 0x00007500ff0677ac */ /* 0x000e240008000800 */
[----:B0-----:R-:W-:-:S04]  /*16e0*/  IADD3 R3, PT, PT, -R19, UR6, RZ ;  /* 0x0000000613037c10 */ /* 0x001fc8000fffe1ff */
        /* <DEDUP_REMOVED lines=9> */
[----:B------:R-:W-:-:S05]  /*1780*/  IADD3 R5, PT, PT, R19, R4, RZ ;  /* 0x0000000413057210 */ /* 0x000fca0007ffe0ff */
[----:B0-----:R-:W-:-:S05]  /*1790*/  IMAD.WIDE.U32 R6, R5, 0x4, R6 ;  /* 0x0000000405067825 */ /* 0x001fca00078e0006 */
[----:B------:R0:W5:Y:S01]  /*17a0*/  LDG.E.CONSTANT R2, desc[UR8][R6.64] ;  /* 0x0000000806027981 */ /* 0x000162000c1e9900 */
[----:B------:R-:W-:-:S07]  /*17b0*/  IADD3 R10, PT, PT, R4, 0x200, RZ ;  /* 0x00000200040a7810 */ /* 0x000fce0007ffe0ff */
.L_x_80:
[----:B------:R-:W-:Y:S05]  /*17c0*/  BSYNC.RECONVERGENT B1 ;  /* 0x0000000000017941 */ /* 0x000fea0003800200 */
.L_x_79:
[----:B------:R-:W-:Y:S01]  /*17d0*/  ISETP.GE.U32.AND P0, PT, R10, R3, PT ;  /* 0x000000030a00720c */ /* 0x000fe20003f06070 */
[----:B------:R-:W-:-:S12]  /*17e0*/  BSSY.RECONVERGENT B1, `(.L_x_81) ;  /* 0x0000030000017945 */ /* 0x000fd80003800200 */
[----:B------:R-:W-:Y:S05]  /*17f0*/  @P0 BRA `(.L_x_82) ;  /* 0x0000000000b80947 */ /* 0x000fea0003800000 */
[----:B------:R-:W-:Y:S01]  /*1800*/  LOP3.LUT R5, RZ, R10, RZ, 0x33, !PT ;  /* 0x0000000aff057212 */ /* 0x000fe200078e33ff */
[----:B------:R-:W-:Y:S03]  /*1810*/  BSSY.RECONVERGENT B2, `(.L_x_83) ;  /* 0x0000014000027945 */ /* 0x000fe60003800200 */
[----:B0-----:R-:W-:-:S04]  /*1820*/  IADD3 R6, PT, PT, R5, UR6, RZ ;  /* 0x0000000605067c10 */ /* 0x001fc8000fffe0ff */
[----:B------:R-:W-:Y:S02]  /*1830*/  LOP3.LUT R5, R6, 0x600, RZ, 0xc0, !PT ;  /* 0x0000060006057812 */ /* 0x000fe400078ec0ff */
[----:B------:R-:W-:Y:S02]  /*1840*/  IADD3 R7, PT, PT, -R19, R6, RZ ;  /* 0x0000000613077210 */ /* 0x000fe40007ffe1ff */
[----:B------:R-:W-:Y:S02]  /*1850*/  ISETP.NE.AND P0, PT, R5, 0x600, PT ;  /* 0x000006000500780c */ /* 0x000fe40003f05270 */
[----:B------:R-:W-:-:S11]  /*1860*/  ISETP.GE.U32.AND P1, PT, R7, 0x600, PT ;  /* 0x000006000700780c */ /* 0x000fd60003f26070 */
[----:B------:R-:W-:Y:S05]  /*1870*/  @!P0 BRA `(.L_x_84) ;  /* 0x0000000000348947 */ /* 0x000fea0003800000 */
[----:B------:R-:W0:Y:S01]  /*1880*/  LDC.64 R8, c[0x0][0x380] ;  /* 0x0000e000ff087b82 */ /* 0x000e220000000a00 */
[----:B------:R-:W-:Y:S02]  /*1890*/  LEA.HI R5, R6, 0x1, RZ, 0x17 ;  /* 0x0000000106057811 */ /* 0x000fe400078fb8ff */
[----:B------:R-:W-:Y:S02]  /*18a0*/  IADD3 R11, PT, PT, R19, R10, RZ ;  /* 0x0000000a130b7210 */ /* 0x000fe40007ffe0ff */
[----:B------:R-:W-:-:S04]  /*18b0*/  LOP3.LUT R5, R5, 0x3, RZ, 0xc0, !PT ;  /* 0x0000000305057812 */ /* 0x000fc800078ec0ff */
[----:B------:R-:W-:-:S07]  /*18c0*/  IADD3 R5, PT, PT, -R5, RZ, RZ ;  /* 0x000000ff05057210 */ /* 0x000fce0007ffe1ff */
.L_x_85:
        /* <DEDUP_REMOVED lines=8> */
.L_x_84:
[----:B------:R-:W-:Y:S05]  /*1950*/  BSYNC.RECONVERGENT B2 ;  /* 0x0000000000027941 */ /* 0x000fea0003800200 */
.L_x_83:
[----:B------:R-:W-:Y:S05]  /*1960*/  @!P1 BRA `(.L_x_82) ;  /* 0x00000000005c9947 */ /* 0x000fea0003800000 */
[----:B------:R-:W0:Y:S01]  /*1970*/  LDC.64 R6, c[0x0][0x380] ;  /* 0x0000e000ff067b82 */ /* 0x000e220000000a00 */
[----:B------:R-:W-:Y:S02]  /*1980*/  IADD3 R19, PT, PT, R19, R10, RZ ;  /* 0x0000000a13137210 */ /* 0x000fe40007ffe0ff */
[----:B------:R-:W-:-:S07]  /*1990*/  IADD3 R5, PT, PT, R10, 0x400, RZ ;  /* 0x000004000a057810 */ /* 0x000fce0007ffe0ff */
.L_x_86:
        /* <DEDUP_REMOVED lines=20> */
.L_x_82:
[----:B------:R-:W-:Y:S05]  /*1ae0*/  BSYNC.RECONVERGENT B1 ;  /* 0x0000000000017941 */ /* 0x000fea0003800200 */
.L_x_81:
        /* <DEDUP_REMOVED lines=45> */
[----:B----4-:R-:W-:Y:S01]  /*1dc0*/  FADD R2, R18, R19 ;  /* 0x0000001312027221 */ /* 0x010fe20000000000 */
[----:B------:R-:W-:Y:S06]  /*1dd0*/  BRA `(.L_x_69) ;  /* 0x0000001000147947 */ /* 0x000fec0003800000 */
.L_x_87:
[----:B------:R-:W-:Y:S01]  /*1de0*/  LOP3.LUT R5, R4, 0x3e0, RZ, 0xc0, !PT ;  /* 0x000003e004057812 */ /* 0x000fe200078ec0ff */
[----:B------:R-:W1:Y:S03]  /*1df0*/  S2R R10, SR_LANEID ;  /* 0x00000000000a7919 */ /* 0x000e660000000000 */
[----:B0-----:R-:W-:Y:S02]  /*1e00*/  IADD3 R6, PT, PT, R5, 0x20, RZ ;  /* 0x0000002005067810 */ /* 0x001fe40007ffe0ff */
[----:B------:R-:W-:Y:S02]  /*1e10*/  LOP3.LUT R8, RZ, R5, RZ, 0x33, !PT ;  /* 0x00000005ff087212 */ /* 0x000fe400078e33ff */
[-C--:B------:R-:W-:Y:S02]  /*1e20*/  ISETP.GT.U32.AND P0, PT, R6, R3.reuse, PT ;  /* 0x000000030600720c */ /* 0x080fe40003f04070 */
        /* <DEDUP_REMOVED lines=61> */
.L_x_78:
[----:B------:R-:W0:Y:S01]  /*2200*/  S2R R6, SR_TID.X ;  /* 0x0000000000067919 */ /* 0x000e220000002100 */
[----:B------:R-:W1:Y:S02]  /*2210*/  LDCU.64 UR10, c[0x0][0x380] ;  /* 0x00007000ff0a77ac */ /* 0x000e640008000a00 */
[----:B-1----:R-:W-:Y:S02]  /*2220*/  MOV R4, UR10 ;  /* 0x0000000a00047c02 */ /* 0x002fe40008000f00 */
[----:B------:R-:W-:Y:S02]  /*2230*/  MOV R5, UR11 ;  /* 0x0000000b00057c02 */ /* 0x000fe40008000f00 */
[----:B0-----:R-:W-:-:S05]  /*2240*/  IADD3 R9, PT, PT, R19, R6, RZ ;  /* 0x0000000613097210 */ /* 0x001fca0007ffe0ff */
[----:B------:R-:W-:-:S05]  /*2250*/  IMAD.WIDE.U32 R8, R9, 0x4, R4 ;  /* 0x0000000409087825 */ /* 0x000fca00078e0004 */
        /* <DEDUP_REMOVED lines=16> */
[----:B------:R-:W-:Y:S01]  /*2360*/  ISETP.GE.U32.AND P0, PT, R3, UR5, PT ;  /* 0x0000000503007c0c */ /* 0x000fe2000bf06070 */
        /* <DEDUP_REMOVED lines=16> */
[----:B------:R-:W-:Y:S01]  /*2470*/  UIADD3 UR7, UPT, UPT, UR6, -0x2000, URZ ;  /* 0xffffe00006077890 */ /* 0x000fe2000fffe0ff */
[----:B------:R-:W-:Y:S01]  /*2480*/  IADD3 R19, PT, PT, R19, UR5, RZ ;  /* 0x0000000513137c10 */ /* 0x000fe2000fffe0ff */
[----:B------:R-:W-:-:S03]  /*2490*/  UMOV UR4, URZ ;  /* 0x000000ff00047c82 */ /* 0x000fc60008000000 */
[C---:B------:R-:W-:Y:S02]  /*24a0*/  IADD3 R7, PT, PT, R19.reuse, 0x200, RZ ;  /* 0x0000020013077810 */ /* 0x040fe40007ffe0ff */
[C---:B------:R-:W-:Y:S02]  /*24b0*/  ISETP.GT.U32.AND P0, PT, R19.reuse, UR7, PT ;  /* 0x0000000713007c0c */ /* 0x040fe4000bf04070 */
[----:B------:R-:W-:-:S11]  /*24c0*/  IADD3 R9, PT, PT, R19, R6, RZ ;  /* 0x0000000613097210 */ /* 0x000fd60007ffe0ff */
[----:B------:R-:W-:Y:S05]  /*24d0*/  @P0 BRA `(.L_x_89) ;  /* 0x0000000000b80947 */ /* 0x000fea0003800000 */
[----:B------:R-:W0:Y:S01]  /*24e0*/  LDC.64 R4, c[0x0][0x380] ;  /* 0x0000e000ff047b82 */ /* 0x000e220000000a00 */
[----:B------:R-:W1:Y:S01]  /*24f0*/  LDCU UR6, c[0x0][0x3a8] ;  /* 0x00007500ff0677ac */ /* 0x000e620008000800 */
[----:B------:R-:W-:Y:S01]  /*2500*/  NOP ;  /* 0x0000000000007918 */ /* 0x000fe20000000000 */
.L_x_90:
[----:B------:R-:W-:-:S05]  /*2510*/  IADD3 R3, PT, PT, R6, R19, RZ ;  /* 0x0000001306037210 */ /* 0x000fca0007ffe0ff */
[----:B0-----:R-:W-:-:S05]  /*2520*/  IMAD.WIDE.U32 R2, R3, 0x4, R4 ;  /* 0x0000000403027825 */ /* 0x001fca00078e0004 */
        /* <DEDUP_REMOVED lines=15> */
[----:B--2---:R-:W-:-:S03]  /*2620*/  FADD R12, R11, R12 ;  /* 0x0000000c0b0c7221 */ /* 0x004fc60000000000 */
[----:B------:R1:W2:Y:S01]  /*2630*/  LDG.E.CONSTANT R11, desc[UR8][R2.64+0x5000] ;  /* 0x00500008020b7981 */ /* 0x0002a2000c1e9900 */
[----:B---3--:R-:W-:Y:S01]  /*2640*/  FADD R21, R21, R20 ;  /* 0x0000001415157221 */ /* 0x008fe20000000000 */
[----:B-1----:R-:W-:Y:S01]  /*2650*/  IADD3 R2, PT, PT, -R19, UR6, RZ ;  /* 0x0000000613027c10 */ /* 0x002fe2000fffe1ff */
[----:B----4-:R-:W-:-:S03]  /*2660*/  FADD R22, R22, R23 ;  /* 0x0000001716167221 */ /* 0x010fc60000000000 */
[----:B------:R-:W-:Y:S01]  /*2670*/  ISETP.GE.U32.AND P0, PT, R2, UR5, PT ;  /* 0x0000000502007c0c */ /* 0x000fe2000bf06070 */
[----:B------:R-:W-:Y:S01]  /*2680*/  FADD R12, R12, R21 ;  /* 0x000000150c0c7221 */ /* 0x000fe20000000000 */
[----:B-----5:R-:W-:-:S04]  /*2690*/  FADD R25, R24, R25 ;  /* 0x0000001918197221 */ /* 0x020fc80000000000 */
[----:B------:R-:W-:Y:S01]  /*26a0*/  FADD R25, R22, R25 ;  /* 0x0000001916197221 */ /* 0x000fe20000000000 */
[----:B------:R-:W-:-:S03]  /*26b0*/  FADD R16, R16, R17 ;  /* 0x0000001110107221 */ /* 0x000fc60000000000 */
[----:B------:R-:W-:Y:S01]  /*26c0*/  FADD R12, R12, R25 ;  /* 0x000000190c0c7221 */ /* 0x000fe20000000000 */
[----:B------:R-:W-:Y:S01]  /*26d0*/  FADD R8, R15, R8 ;  /* 0x000000080f087221 */ /* 0x000fe20000000000 */
[----:B------:R-:W-:-:S04]  /*26e0*/  FADD R13, R13, R10 ;  /* 0x0000000a0d0d7221 */ /* 0x000fc80000000000 */
[----:B------:R-:W-:Y:S01]  /*26f0*/  FADD R8, R8, R13 ;  /* 0x0000000d08087221 */ /* 0x000fe20000000000 */
[----:B--2---:R-:W-:-:S04]  /*2700*/  FADD R11, R14, R11 ;  /* 0x0000000b0e0b7221 */ /* 0x004fc80000000000 */
[----:B------:R-:W-:-:S04]  /*2710*/  FADD R11, R16, R11 ;  /* 0x0000000b100b7221 */ /* 0x000fc80000000000 */
[----:B------:R-:W-:-:S04]  /*2720*/  FADD R11, R11, R8 ;  /* 0x000000080b0b7221 */ /* 0x000fc80000000000 */
[----:B------:R-:W-:-:S04]  /*2730*/  FADD R11, R12, R11 ;  /* 0x0000000b0c0b7221 */ /* 0x000fc80000000000 */
[----:B------:R-:W-:Y:S01]  /*2740*/  FADD R12, R18, R11 ;  /* 0x0000000b120c7221 */ /* 0x000fe20000000000 */
[----:B------:R-:W-:Y:S06]  /*2750*/  @!P0 BRA `(.L_x_88) ;  /* 0x0000000400048947 */ /* 0x000fec0003800000 */
[----:B------:R-:W-:Y:S01]  /*2760*/  IADD3 R19, PT, PT, R19, UR5, RZ ;  /* 0x0000000513137c10 */ /* 0x000fe2000fffe0ff */
[----:B------:R-:W-:Y:S01]  /*2770*/  UIADD3 UR4, UPT, UPT, UR4, 0x1, URZ ;  /* 0x0000000104047890 */ /* 0x000fe2000fffe0ff */
[----:B------:R-:W-:Y:S02]  /*2780*/  IADD3 R7, PT, PT, R7, UR5, RZ ;  /* 0x0000000507077c10 */ /* 0x000fe4000fffe0ff */
[----:B------:R-:W-:Y:S02]  /*2790*/  ISETP.GT.U32.AND P0, PT, R19, UR7, PT ;  /* 0x0000000713007c0c */ /* 0x000fe4000bf04070 */
[----:B------:R-:W-:-:S11]  /*27a0*/  IADD3 R9, PT, PT, R9, UR5, RZ ;  /* 0x0000000509097c10 */ /* 0x000fd6000fffe0ff */
[----:B------:R-:W-:Y:S05]  /*27b0*/  @!P0 BRA `(.L_x_90) ;  /* 0xfffffffc00548947 */ /* 0x000fea000383ffff */
.L_x_89:
[----:B------:R-:W-:-:S13]  /*27c0*/  ISETP.GE.U32.AND P0, PT, R19, UR6, PT ;  /* 0x0000000613007c0c */ /* 0x000fda000bf06070 */
[----:B------:R-:W-:Y:S05]  /*27d0*/  @P0 BRA `(.L_x_88) ;  /* 0x0000000000e40947 */ /* 0x000fea0003800000 */
[----:B------:R-:W-:Y:S01]  /*27e0*/  IADD3 R19, PT, PT, -R19, UR6, RZ ;  /* 0x0000000613137c10 */ /* 0x000fe2000fffe1ff */
[----:B------:R-:W-:Y:S03]  /*27f0*/  BSSY.RECONVERGENT B1, `(.L_x_88) ;  /* 0x0000037000017945 */ /* 0x000fe60003800200 */
[----:B------:R-:W-:-:S13]  /*2800*/  ISETP.GE.AND P0, PT, R6, R19, PT ;  /* 0x000000130600720c */ /* 0x000fda0003f06270 */
[----:B------:R-:W-:Y:S05]  /*2810*/  @P0 BRA `(.L_x_91) ;  /* 0x0000000000d00947 */ /* 0x000fea0003800000 */
[----:B------:R-:W0:Y:S01]  /*2820*/  LDC R8, c[0x0][0x3ac] ;  /* 0x0000eb00ff087b82 */ /* 0x000e220000000800 */
[----:B------:R-:W1:Y:S01]  /*2830*/  LDCU UR5, c[0x0][0x3ac] ;  /* 0x00007580ff0577ac */ /* 0x000e620008000800 */
[----:B------:R-:W-:Y:S01]  /*2840*/  LOP3.LUT R2, RZ, R6, RZ, 0x33, !PT ;  /* 0x00000006ff027212 */ /* 0x000fe200078e33ff */
[----:B------:R-:W-:Y:S01]  /*2850*/  BSSY.RECONVERGENT B2, `(.L_x_92) ;  /* 0x0000019000027945 */ /* 0x000fe20003800200 */
[----:B------:R-:W-:Y:S02]  /*2860*/  SHF.L.U32 R10, R0, 0xd, RZ ;  /* 0x0000000d000a7819 */ /* 0x000fe400000006ff */
[----:B------:R-:W-:Y:S01]  /*2870*/  IADD3 R3, PT, PT, R2, UR6, RZ ;  /* 0x0000000602037c10 */ /* 0x000fe2000fffe0ff */
[----:B-1----:R-:W-:Y:S01]  /*2880*/  USHF.L.U32 UR5, UR5, 0xd, URZ ;  /* 0x0000000d05057899 */ /* 0x002fe200080006ff */
[----:B0-----:R-:W-:Y:S02]  /*2890*/  IMAD R2, R8, UR4, RZ ;  /* 0x0000000408027c24 */ /* 0x001fe4000f8e02ff */
[----:B------:R-:W-:-:S03]  /*28a0*/  LOP3.LUT R8, R3, 0x600, RZ, 0xc0, !PT ;  /* 0x0000060003087812 */ /* 0x000fc600078ec0ff */
[----:B------:R-:W-:Y:S02]  /*28b0*/  IADD3 R10, PT, PT, R10, UR5, RZ ;  /* 0x000000050a0a7c10 */ /* 0x000fe4000fffe0ff */
[----:B------:R-:W-:Y:S02]  /*28c0*/  ISETP.NE.AND P0, PT, R8, 0x600, PT ;  /* 0x000006000800780c */ /* 0x000fe40003f05270 */
[----:B------:R-:W-:Y:S02]  /*28d0*/  IADD3 R11, PT, PT, -R10, R3, RZ ;  /* 0x000000030a0b7210 */ /* 0x000fe40007ffe1ff */
[----:B------:R-:W-:Y:S02]  /*28e0*/  MOV R8, R6 ;  /* 0x0000000600087202 */ /* 0x000fe40000000f00 */
[----:B------:R-:W-:Y:S01]  /*28f0*/  LEA.HI R3, R3, 0x1, RZ, 0x17 ;  /* 0x0000000103037811 */ /* 0x000fe200078fb8ff */
[----:B------:R-:W-:-:S05]  /*2900*/  IMAD R2, R2, -0x2000, R11 ;  /* 0xffffe00002027824 */ /* 0x000fca00078e020b */
[----:B------:R-:W-:Y:S01]  /*2910*/  ISETP.GE.U32.AND P1, PT, R2, 0x600, PT ;  /* 0x000006000200780c */ /* 0x000fe20003f26070 */
[----:B------:R-:W-:-:S12]  /*2920*/  @!P0 BRA `(.L_x_93) ;  /* 0x00000000002c8947 */ /* 0x000fd80003800000 */
[----:B------:R-:W-:Y:S02]  /*2930*/  LOP3.LUT R3, R3, 0x3, RZ, 0xc0, !PT ;  /* 0x0000000303037812 */ /* 0x000fe400078ec0ff */
[----:B------:R-:W-:Y:S02]  /*2940*/  MOV R8, R6 ;  /* 0x0000000600087202 */ /* 0x000fe40000000f00 */
[----:B------:R-:W-:-:S07]  /*2950*/  IADD3 R10, PT, PT, -R3, RZ, RZ ;  /* 0x000000ff030a7210 */ /* 0x000fce0007ffe1ff */
.L_x_94:
        /* <DEDUP_REMOVED lines=8> */
.L_x_93:
[----:B------:R-:W-:Y:S05]  /*29e0*/  BSYNC.RECONVERGENT B2 ;  /* 0x0000000000027941 */ /* 0x000fea0003800200 */
.L_x_92:
[----:B------:R-:W-:Y:S05]  /*29f0*/  @!P1 BRA `(.L_x_91) ;  /* 0x0000000000589947 */ /* 0x000fea0003800000 */
[C---:B------:R-:W-:Y:S02]  /*2a00*/  IADD3 R13, PT, PT, R8.reuse, R7, RZ ;  /* 0x00000007080d7210 */ /* 0x040fe40007ffe0ff */
[----:B------:R-:W-:-:S07]  /*2a10*/  IADD3 R7, PT, PT, R8, 0x400, RZ ;  /* 0x0000040008077810 */ /* 0x000fce0007ffe0ff */
.L_x_95:
        /* <DEDUP_REMOVED lines=20> */
.L_x_91:
[----:B------:R-:W-:Y:S05]  /*2b60*/  BSYNC.RECONVERGENT B1 ;  /* 0x0000000000017941 */ /* 0x000fea0003800200 */
.L_x_88:
        /* <DEDUP_REMOVED lines=43> */
[----:B---3--:R-:W-:-:S07]  /*2e20*/  FADD R2, R18, R19 ;  /* 0x0000001312027221 */ /* 0x008fce0000000000 */
.L_x_69:
[----:B------:R-:W-:Y:S05]  /*2e30*/  BSYNC.RECONVERGENT B0 ;  /* 0x0000000000007941 */ /* 0x000fea0003800200 */
.L_x_57:
[----:B------:R-:W-:Y:S05]  /*2e40*/  @P0 EXIT ;  /* 0x000000000000094d */ /* 0x000fea0003800000 */
[----:B------:R-:W5:Y:S02]  /*2e50*/  LDC.64 R4, c[0x0][0x388] ;  /* 0x0000e200ff047b82 */ /* 0x000f640000000a00 */
[----:B-----5:R-:W-:-:S05]  /*2e60*/  IMAD.WIDE.U32 R4, R0, 0x4, R4 ;  /* 0x0000000400047825 */ /* 0x020fca00078e0004 */
[----:B------:R-:W-:Y:S01]  /*2e70*/  STG.E desc[UR8][R4.64], R2 ;  /* 0x0000000204007986 */ /* 0x000fe2000c101908 */
[----:B------:R-:W-:Y:S05]  /*2e80*/  EXIT ;  /* 0x000000000000794d */ /* 0x000fea0003800000 */
.L_x_96:
        /* <DEDUP_REMOVED lines=15> */
.L_x_159:


//--------------------- .text._ZN3cub18CUB_300001_SM_10006detail6reduce28DeviceReduceSingleTileKernelINS2_10policy_hubIfjN4cuda3std3__44plusIvEEE10Policy1000EPfSC_jS9_ffNS7_10__identityEEEvT0_T1_T2_T3_T4_T6_ --------------------------
	.section	.text._ZN3cub18CUB_300001_SM_10006detail6reduce28DeviceReduceSingleTileKernelINS2_10policy_hubIfjN4cuda3std3__44plusIvEEE10Policy1000EPfSC_jS9_ffNS7_10__identityEEEvT0_T1_T2_T3_T4_T6_,"ax",@progbits
	.align	128
        .global         _ZN3cub18CUB_300001_SM_10006detail6reduce28DeviceReduceSingleTileKernelINS2_10policy_hubIfjN4cuda3std3__44plusIvEEE10Policy1000EPfSC_jS9_ffNS7_10__identityEEEvT0_T1_T2_T3_T4_T6_
        .type           _ZN3cub18CUB_300001_SM_10006detail6reduce28DeviceReduceSingleTileKernelINS2_10policy_hubIfjN4cuda3std3__44plusIvEEE10Policy1000EPfSC_jS9_ffNS7_10__identityEEEvT0_T1_T2_T3_T4_T6_,@function
        .size           _ZN3cub18CUB_300001_SM_10006detail6reduce28DeviceReduceSingleTileKernelINS2_10policy_hubIfjN4cuda3std3__44plusIvEEE10Policy1000EPfSC_jS9_ffNS7_10__identityEEEvT0_T1_T2_T3_T4_T6_,(.L_x_160 - _ZN3cub18CUB_300001_SM_10006detail6reduce28DeviceReduceSingleTileKernelINS2_10policy_hubIfjN4cuda3std3__44plusIvEEE10Policy1000EPfSC_jS9_ffNS7_10__identityEEEvT0_T1_T2_T3_T4_T6_)
        .other          _ZN3cub18CUB_300001_SM_10006detail6reduce28DeviceReduceSingleTileKernelINS2_10policy_hubIfjN4cuda3std3__44plusIvEEE10Policy1000EPfSC_jS9_ffNS7_10__identityEEEvT0_T1_T2_T3_T4_T6_,@"STO_CUDA_ENTRY STV_DEFAULT"
_ZN3cub18CUB_300001_SM_10006detail6reduce28DeviceReduceSingleTileKernelINS2_10policy_hubIfjN4cuda3std3__44plusIvEEE10Policy1000EPfSC_jS9_ffNS7_10__identityEEEvT0_T1_T2_T3_T4_T6_:
.text._ZN3cub18CUB_300001_SM_10006detail6reduce28DeviceReduceSingleTileKernelINS2_10policy_hubIfjN4cuda3std3__44plusIvEEE10Policy1000EPfSC_jS9_ffNS7_10__identityEEEvT0_T1_T2_T3_T4_T6_:
        /* <DEDUP_REMOVED lines=13> */
.L_x_97:
[----:B------:R-:W0:Y:S01]  /*00d0*/  LDCU UR4, c[0x0][0x380] ;  /* 0x00007000ff0477ac */ /* 0x000e220008000800 */
[----:B------:R-:W-:Y:S01]  /*00e0*/  BSSY.RECONVERGENT B0, `(.L_x_98) ;  /* 0x0000339000007945 */ /* 0x000fe20003800200 */
[----:B0-----:R-:W-:-:S09]  /*00f0*/  ULOP3.LUT UP0, URZ, UR4, 0x7, URZ, 0xc0, !UPT ;  /* 0x0000000704ff7892 */ /* 0x001fd2000f80c0ff */
[----:B------:R-:W-:Y:S05]  /*0100*/  BRA.U UP0, `(.L_x_99) ;  /* 0x00000019004c7547 */ /* 0x000fea000b800000 */
        /* <DEDUP_REMOVED lines=8> */
[----:B------:R-:W0:Y:S02]  /*0190*/  LDC.64 R2, c[0x0][0x380] ;  /* 0x0000e000ff027b82 */ /* 0x000e240000000a00 */
[----:B0-----:R-:W-:-:S05]  /*01a0*/  IMAD.WIDE.U32 R2, R5, 0x4, R2 ;  /* 0x0000000405027825 */ /* 0x001fca00078e0002 */
[----:B------:R0:W5:Y:S01]  /*01b0*/  LDG.E.CONSTANT R4, desc[UR6][R2.64] ;  /* 0x0000000602047981 */ /* 0x000162000c1e9900 */
[----:B------:R-:W-:-:S07]  /*01c0*/  IADD3 R7, PT, PT, R5, 0x200, RZ ;  /* 0x0000020005077810 */ /* 0x000fce0007ffe0ff */
.L_x_102:
[----:B------:R-:W-:Y:S05]  /*01d0*/  BSYNC.RECONVERGENT B1 ;  /* 0x0000000000017941 */ /* 0x000fea0003800200 */
.L_x_101:
[----:B------:R-:W-:Y:S01]  /*01e0*/  ISETP.GE.U32.AND P0, PT, R7, R0, PT ;  /* 0x000000000700720c */ /* 0x000fe20003f06070 */
        /* <DEDUP_REMOVED lines=15> */
.L_x_107:
        /* <DEDUP_REMOVED lines=9> */
.L_x_106:
[----:B------:R-:W-:Y:S05]  /*0370*/  BSYNC.RECONVERGENT B2 ;  /* 0x0000000000027941 */ /* 0x000fea0003800200 */
.L_x_105:
[----:B------:R-:W-:Y:S05]  /*0380*/  @!P1 BRA `(.L_x_104) ;  /* 0x0000000400509947 */ /* 0x000fea0003800000 */
[----:B------:R-:W0:Y:S01]  /*0390*/  LDC.64 R2, c[0x0][0x380] ;  /* 0x0000e000ff027b82 */ /* 0x000e220000000a00 */
[C---:B------:R-:W-:Y:S01]  /*03a0*/  IADD3 R6, PT, PT, -R7.reuse, R0, RZ ;  /* 0x0000000007067210 */ /* 0x040fe20007ffe1ff */
[----:B------:R-:W-:Y:S01]  /*03b0*/  BSSY.RECONVERGENT B2, `(.L_x_108) ;  /* 0x000002c000027945 */ /* 0x000fe20003800200 */
[----:B------:R-:W-:Y:S02]  /*03c0*/  PLOP3.LUT P0, PT, PT, PT, PT, 0x80, 0x8 ;  /* 0x000000000008781c */ /* 0x000fe40003f0f070 */
[----:B------:R-:W-:Y:S01]  /*03d0*/  ISETP.GT.AND P1, PT, R6, 0x1800, PT ;  /* 0x000018000600780c */ /* 0x000fe20003f24270 */
[----:B0-----:R-:W-:-:S12]  /*03e0*/  IMAD.WIDE.U32 R2, R7, 0x4, R2 ;  /* 0x0000000407027825 */ /* 0x001fd800078e0002 */
[----:B------:R-:W-:Y:S05]  /*03f0*/  @!P1 BRA `(.L_x_109) ;  /* 0x00000000009c9947 */ /* 0x000fea0003800000 */
[----:B------:R-:W-:Y:S02]  /*0400*/  PLOP3.LUT P0, PT, PT, PT, PT, 0x8, 0x80 ;  /* 0x000000000080781c */ /* 0x000fe40003f0e170 */
[----:B------:R-:W-:-:S11]  /*0410*/  IADD3 R10, PT, PT, R0, -0x1800, RZ ;  /* 0xffffe800000a7810 */ /* 0x000fd60007ffe0ff */
.L_x_110:
[----:B------:R-:W2:Y:S04]  /*0420*/  LDG.E.CONSTANT R17, desc[UR6][R2.64] ;  /* 0x0000000602117981 */ /* 0x000ea8000c1e9900 */
[----:B------:R-:W3:Y:S04]  /*0430*/  LDG.E.CONSTANT R18, desc[UR6][R2.64+0x800] ;  /* 0x0008000602127981 */ /* 0x000ee8000c1e9900 */
[----:B------:R-:W4:Y:S04]  /*0440*/  LDG.E.CONSTANT R20, desc[UR6][R2.64+0x1000] ;  /* 0x0010000602147981 */ /* 0x000f28000c1e9900 */
        /* <DEDUP_REMOVED lines=12> */
[----:B------:R0:W4:Y:S01]  /*0510*/  LDG.E.CONSTANT R6, desc[UR6][R2.64+0x7800] ;  /* 0x0078000602067981 */ /* 0x000122000c1e9900 */
[----:B------:R-:W-:-:S04]  /*0520*/  IADD3 R7, PT, PT, R7, 0x2000, RZ ;  /* 0x0000200007077810 */ /* 0x000fc80007ffe0ff */
[----:B------:R-:W-:Y:S02]  /*0530*/  ISETP.GE.AND P1, PT, R7, R10, PT ;  /* 0x0000000a0700720c */ /* 0x000fe40003f26270 */
[----:B0-----:R-:W-:-:S04]  /*0540*/  IADD3 R2, P2, PT, R2, 0x8000, RZ ;  /* 0x0000800002027810 */ /* 0x001fc80007f5e0ff */
[----:B------:R-:W-:Y:S01]  /*0550*/  IADD3.X R3, PT, PT, RZ, R3, RZ, P2, !PT ;  /* 0x00000003ff037210 */ /* 0x000fe200017fe4ff */
        /* <DEDUP_REMOVED lines=17> */
.L_x_109:
[----:B------:R-:W-:Y:S05]  /*0670*/  BSYNC.RECONVERGENT B2 ;  /* 0x0000000000027941 */ /* 0x000fea0003800200 */
.L_x_108:
[----:B------:R-:W-:Y:S01]  /*0680*/  IADD3 R6, PT, PT, -R7, R0, RZ ;  /* 0x0000000007067210 */ /* 0x000fe20007ffe1ff */
[----:B------:R-:W-:Y:S03]  /*0690*/  BSSY.RECONVERGENT B2, `(.L_x_111) ;  /* 0x0000019000027945 */ /* 0x000fe60003800200 */
[----:B------:R-:W-:-:S13]  /*06a0*/  ISETP.GT.AND P1, PT, R6, 0x800, PT ;  /* 0x000008000600780c */ /* 0x000fda0003f24270 */
[----:B------:R-:W-:Y:S05]  /*06b0*/  @!P1 BRA `(.L_x_112) ;  /* 0x0000000000589947 */ /* 0x000fea0003800000 */
[----:B------:R-:W2:Y:S04]  /*06c0*/  LDG.E.CONSTANT R9, desc[UR6][R2.64] ;  /* 0x0000000602097981 */ /* 0x000ea8000c1e9900 */
[----:B------:R-:W3:Y:S04]  /*06d0*/  LDG.E.CONSTANT R6, desc[UR6][R2.64+0x800] ;  /* 0x0008000602067981 */ /* 0x000ee8000c1e9900 */
[----:B------:R-:W4:Y:S04]  /*06e0*/  LDG.E.CONSTANT R11, desc[UR6][R2.64+0x1000] ;  /* 0x00100006020b7981 */ /* 0x000f28000c1e9900 */
[----:B------:R-:W4:Y:S04]  /*06f0*/  LDG.E.CONSTANT R13, desc[UR6][R2.64+0x1800] ;  /* 0x00180006020d7981 */ /* 0x000f28000c1e9900 */
[----:B------:R-:W4:Y:S04]  /*0700*/  LDG.E.CONSTANT R15, desc[UR6][R2.64+0x2000] ;  /* 0x00200006020f7981 */ /* 0x000f28000c1e9900 */
[----:B------:R-:W4:Y:S04]  /*0710*/  LDG.E.CONSTANT R17, desc[UR6][R2.64+0x2800] ;  /* 0x0028000602117981 */ /* 0x000f28000c1e9900 */
[----:B------:R-:W4:Y:S04]  /*0720*/  LDG.E.CONSTANT R19, desc[UR6][R2.64+0x3000] ;  /* 0x0030000602137981 */ /* 0x000f28000c1e9900 */
[----:B------:R0:W4:Y:S01]  /*0730*/  LDG.E.CONSTANT R21, desc[UR6][R2.64+0x3800] ;  /* 0x0038000602157981 */ /* 0x000122000c1e9900 */
[----:B------:R-:W-:-:S02]  /*0740*/  IADD3 R8, P1, PT, R2, 0x4000, RZ ;  /* 0x0000400002087810 */ /* 0x000fc40007f3e0ff */
[----:B------:R-:W-:Y:S02]  /*0750*/  PLOP3.LUT P0, PT, PT, PT, PT, 0x8, 0x80 ;  /* 0x000000000080781c */ /* 0x000fe40003f0e170 */
[----:B------:R-:W-:Y:S02]  /*0760*/  IADD3 R7, PT, PT, R7, 0x1000, RZ ;  /* 0x0000100007077810 */ /* 0x000fe40007ffe0ff */
[----:B0-----:R-:W-:Y:S01]  /*0770*/  MOV R2, R8 ;  /* 0x0000000800027202 */ /* 0x001fe20000000f00 */
[----:B--2--5:R-:W-:-:S04]  /*0780*/  FADD R9, R4, R9 ;  /* 0x0000000904097221 */ /* 0x024fc80000000000 */
[----:B---3--:R-:W-:Y:S01]  /*0790*/  FADD R6, R9, R6 ;  /* 0x0000000609067221 */ /* 0x008fe20000000000 */
[----:B------:R-:W-:-:S03]  /*07a0*/  IADD3.X R9, PT, PT, RZ, R3, RZ, P1, !PT ;  /* 0x00000003ff097210 */ /* 0x000fc60000ffe4ff */
[----:B----4-:R-:W-:Y:S01]  /*07b0*/  FADD R6, R6, R11 ;  /* 0x0000000b06067221 */ /* 0x010fe20000000000 */
[----:B------:R-:W-:-:S03]  /*07c0*/  MOV R3, R9 ;  /* 0x0000000900037202 */ /* 0x000fc60000000f00 */
[----:B------:R-:W-:-:S04]  /*07d0*/  FADD R6, R6, R13 ;  /* 0x0000000d06067221 */ /* 0x000fc80000000000 */
[----:B------:R-:W-:-:S04]  /*07e0*/  FADD R6, R6, R15 ;  /* 0x0000000f06067221 */ /* 0x000fc80000000000 */
[----:B------:R-:W-:-:S04]  /*07f0*/  FADD R6, R6, R17 ;  /* 0x0000001106067221 */ /* 0x000fc80000000000 */
[----:B------:R-:W-:-:S04]  /*0800*/  FADD R6, R6, R19 ;  /* 0x0000001306067221 */ /* 0x000fc80000000000 */
[----:B------:R-:W-:-:S07]  /*0810*/  FADD R4, R6, R21 ;  /* 0x0000001506047221 */ /* 0x000fce0000000000 */
.L_x_112:
[----:B------:R-:W-:Y:S05]  /*0820*/  BSYNC.RECONVERGENT B2 ;  /* 0x0000000000027941 */ /* 0x000fea0003800200 */
.L_x_111:
[----:B------:R-:W-:-:S13]  /*0830*/  ISETP.LT.OR P0, PT, R7, R0, P0 ;  /* 0x000000000700720c */ /* 0x000fda0000701670 */
[----:B------:R-:W-:Y:S05]  /*0840*/  @!P0 BRA `(.L_x_104) ;  /* 0x0000000000208947 */ /* 0x000fea0003800000 */
        /* <DEDUP_REMOVED lines=8> */
.L_x_104:
[----:B------:R-:W-:Y:S05]  /*08d0*/  BSYNC.RECONVERGENT B1 ;  /* 0x0000000000017941 */ /* 0x000fea0003800200 */
.L_x_103:
[----:B------:R-:W-:-:S13]  /*08e0*/  ISETP.GE.U32.AND P0, PT, R0, 0x200, PT ;  /* 0x000002000000780c */ /* 0x000fda0003f06070 */
[----:B------:R-:W-:Y:S05]  /*08f0*/  @!P0 BRA `(.L_x_113) ;  /* 0x0000000000b48947 */ /* 0x000fea0003800000 */
[----:B0----5:R-:W0:Y:S01]  /*0900*/  SHFL.DOWN P0, R3, R4, 0x1, 0x1f ;  /* 0x08201f0004037f89 */ /* 0x021e220000000000 */
        /* <DEDUP_REMOVED lines=44> */
.L_x_113:
[----:B0-----:R-:W-:-:S04]  /*0bd0*/  LOP3.LUT R2, R5, 0x3e0, RZ, 0xc0, !PT ;  /* 0x000003e005027812 */ /* 0x001fc800078ec0ff */
[----:B------:R-:W-:Y:S02]  /*0be0*/  IADD3 R3, PT, PT, R2, 0x20, RZ ;  /* 0x0000002002037810 */ /* 0x000fe40007ffe0ff */
[----:B------:R-:W-:Y:S02]  /*0bf0*/  LOP3.LUT R7, RZ, R2, RZ, 0x33, !PT ;  /* 0x00000002ff077212 */ /* 0x000fe400078e33ff */
[-C--:B------:R-:W-:Y:S01]  /*0c00*/  ISETP.GT.U32.AND P0, PT, R3, R0.reuse, PT ;  /* 0x000000000300720c */ /* 0x080fe20003f04070 */
[----:B------:R-:W0:Y:S01]  /*0c10*/  S2R R2, SR_LANEID ;  /* 0x0000000000027919 */ /* 0x000e220000000000 */
[----:B------:R-:W-:-:S04]  /*0c20*/  IADD3 R7, PT, PT, R7, R0, RZ ;  /* 0x0000000007077210 */ /* 0x000fc80007ffe0ff */
[----:B------:R-:W-:-:S06]  /*0c30*/  SEL R7, R7, 0x1f, P0 ;  /* 0x0000001f07077807 */ /* 0x000fcc0000000000 */
[----:B-----5:R-:W1:Y:S01]  /*0c40*/  SHFL.DOWN P0, R3, R4, 0x1, R7 ;  /* 0x0820000004037989 */ /* 0x020e620000000007 */
[----:B0-----:R-:W-:Y:S01]  /*0c50*/  ISETP.NE.AND P1, PT, R2, RZ, PT ;  /* 0x000000ff0200720c */ /* 0x001fe20003f25270 */
[----:B-1----:R-:W-:-:S05]  /*0c60*/  @P0 FADD R3, R3, R4 ;  /* 0x0000000403030221 */ /* 0x002fca0000000000 */
[----:B------:R-:W0:Y:S07]  /*0c70*/  SHFL.DOWN P0, R6, R3, 0x2, R7 ;  /* 0x0840000003067989 */ /* 0x000e2e0000000007 */
[----:B------:R-:W1:Y:S01]  /*0c80*/  @!P1 S2R R11, SR_CgaCtaId ;  /* 0x00000000000b9919 */ /* 0x000e620000008800 */
[----:B------:R-:W-:Y:S01]  /*0c90*/  @!P1 MOV R4, 0x400 ;  /* 0x0000040000049802 */ /* 0x000fe20000000f00 */
[----:B0-----:R-:W-:Y:S01]  /*0ca0*/  @P0 FADD R6, R3, R6 ;  /* 0x0000000603060221 */ /* 0x001fe20000000000 */
[----:B------:R-:W-:-:S04]  /*0cb0*/  @!P1 SHF.R.U32.HI R3, RZ, 0x3, R5 ;  /* 0x00000003ff039819 */ /* 0x000fc80000011605 */
[----:B------:R-:W0:Y:S01]  /*0cc0*/  SHFL.DOWN P0, R8, R6, 0x4, R7 ;  /* 0x0880000006087989 */ /* 0x000e220000000007 */
[----:B------:R-:W-:Y:S02]  /*0cd0*/  @!P1 LOP3.LUT R3, R3, 0x7c, RZ, 0xc0, !PT ;  /* 0x0000007c03039812 */ /* 0x000fe400078ec0ff */
[----:B-1----:R-:W-:-:S04]  /*0ce0*/  @!P1 LEA R4, R11, R4, 0x18 ;  /* 0x000000040b049211 */ /* 0x002fc800078ec0ff */
        /* <DEDUP_REMOVED lines=12> */
[C---:B------:R-:W-:Y:S02]  /*0db0*/  ISETP.GT.U32.AND P2, PT, R0.reuse, 0x20, PT ;  /* 0x000000200000780c */ /* 0x040fe40003f44070 */
[C---:B------:R-:W-:Y:S02]  /*0dc0*/  ISETP.GT.U32.AND P3, PT, R0.reuse, 0x40, PT ;  /* 0x000000400000780c */ /* 0x040fe40003f64070 */
[C---:B------:R-:W-:Y:S02]  /*0dd0*/  ISETP.GT.U32.AND P1, PT, R0.reuse, 0x60, PT ;  /* 0x000000600000780c */ /* 0x040fe40003f24070 */
[----:B------:R-:W-:Y:S01]  /*0de0*/  ISETP.GT.U32.AND P4, PT, R0, 0xc0, PT ;  /* 0x000000c00000780c */ /* 0x000fe20003f84070 */
[----:B0-----:R-:W-:-:S09]  /*0df0*/  ULEA UR4, UR5, UR4, 0x18 ;  /* 0x0000000405047291 */ /* 0x001fd2000f8ec0ff */
[----:B------:R-:W1:Y:S04]  /*0e00*/  LDS.128 R16, [UR4+0x10] ;  /* 0x00001004ff107984 */ /* 0x000e680008000c00 */
[----:B------:R-:W0:Y:S04]  /*0e10*/  LDS.128 R4, [UR4+0x20] ;  /* 0x00002004ff047984 */ /* 0x000e280008000c00 */
        /* <DEDUP_REMOVED lines=29> */
.L_x_100:
[----:B------:R-:W0:Y:S01]  /*0ff0*/  S2R R4, SR_TID.X ;  /* 0x0000000000047919 */ /* 0x000e220000002100 */
[----:B------:R-:W1:Y:S02]  /*1000*/  LDCU.64 UR4, c[0x0][0x380] ;  /* 0x00007000ff0477ac */ /* 0x000e640008000a00 */
[----:B-1----:R-:W-:Y:S02]  /*1010*/  MOV R2, UR4 ;  /* 0x0000000400027c02 */ /* 0x002fe40008000f00 */
[----:B------:R-:W-:Y:S02]  /*1020*/  MOV R3, UR5 ;  /* 0x0000000500037c02 */ /* 0x000fe40008000f00 */
[----:B0-----:R-:W-:-:S05]  /*1030*/  SHF.L.U32 R5, R4, 0x1, RZ ;  /* 0x0000000104057819 */ /* 0x001fca00000006ff */
        /* <DEDUP_REMOVED lines=9> */
[----:B------:R-:W-:Y:S01]  /*10d0*/  UMOV UR4, 0x2000 ;  /* 0x0000200000047882 */ /* 0x000fe20000000000 */
[----:B--2---:R-:W-:Y:S01]  /*10e0*/  FADD R23, R22, R23 ;  /* 0x0000001716177221 */ /* 0x004fe20000000000 */
[----:B------:R-:W-:-:S04]  /*10f0*/  IADD3 R22, PT, PT, R0, -0x2000, RZ ;  /* 0xffffe00000167810 */ /* 0x000fc80007ffe0ff */
[----:B------:R-:W-:Y:S01]  /*1100*/  ISETP.GE.U32.AND P0, PT, R22, 0x2000, PT ;  /* 0x000020001600780c */ /* 0x000fe20003f06070 */
[----:B---3--:R-:W-:Y:S01]  /*1110*/  FADD R20, R20, R21 ;  /* 0x0000001514147221 */ /* 0x008fe20000000000 */
        /* <DEDUP_REMOVED lines=12> */
[----:B------:R-:W-:Y:S01]  /*11e0*/  FADD R23, R15, R6 ;  /* 0x000000060f177221 */ /* 0x000fe20000000000 */
[----:B------:R-:W-:Y:S06]  /*11f0*/  @!P0 BRA `(.L_x_115) ;  /* 0x00000000008c8947 */ /* 0x000fec0003800000 */
[----:B------:R-:W0:Y:S01]  /*1200*/  LDC R0, c[0x0][0x390] ;  /* 0x0000e400ff007b82 */ /* 0x000e220000000800 */
[----:B------:R-:W-:-:S07]  /*1210*/  UMOV UR4, 0x2000 ;  /* 0x0000200000047882 */ /* 0x000fce0000000000 */
[----:B------:R-:W1:Y:S02]  /*1220*/  LDC.64 R2, c[0x0][0x380] ;  /* 0x0000e000ff027b82 */ /* 0x000e640000000a00 */
.L_x_117:
[----:B------:R-:W-:-:S05]  /*1230*/  IADD3 R25, PT, PT, R5, UR4, RZ ;  /* 0x0000000405197c10 */ /* 0x000fca000fffe0ff */
        /* <DEDUP_REMOVED lines=9> */
[----:B--2---:R-:W-:Y:S01]  /*12d0*/  FADD R6, R6, R23 ;  /* 0x0000001706067221 */ /* 0x004fe20000000000 */
[----:B---3--:R-:W-:-:S04]  /*12e0*/  FADD R7, R7, R8 ;  /* 0x0000000807077221 */ /* 0x008fc80000000000 */
[----:B------:R-:W-:Y:S01]  /*12f0*/  FADD R6, R6, R7 ;  /* 0x0000000706067221 */ /* 0x000fe20000000000 */
[----:B0-----:R-:W-:Y:S01]  /*1300*/  IADD3 R7, PT, PT, R0, -UR4, RZ ;  /* 0x8000000400077c10 */ /* 0x001fe2000fffe0ff */
[----:B----4-:R-:W-:Y:S01]  /*1310*/  FADD R8, R9, R10 ;  /* 0x0000000a09087221 */ /* 0x010fe20000000000 */
[----:B-----5:R-:W-:Y:S02]  /*1320*/  FADD R11, R11, R12 ;  /* 0x0000000c0b0b7221 */ /* 0x020fe40000000000 */
[----:B------:R-:W-:Y:S01]  /*1330*/  ISETP.GE.U32.AND P0, PT, R7, 0x2000, PT ;  /* 0x000020000700780c */ /* 0x000fe20003f06070 */
        /* <DEDUP_REMOVED lines=12> */
[----:B------:R-:W-:-:S06]  /*1400*/  UIADD3 UR4, UPT, UPT, UR4, 0x2000, URZ ;  /* 0x0000200004047890 */ /* 0x000fcc000fffe0ff */
[----:B------:R-:W-:-:S13]  /*1410*/  ISETP.LT.U32.AND P0, PT, R22, UR4, PT ;  /* 0x0000000416007c0c */ /* 0x000fda000bf01070 */
[----:B------:R-:W-:Y:S05]  /*1420*/  @!P0 BRA `(.L_x_117) ;  /* 0xfffffffc00808947 */ /* 0x000fea000383ffff */
.L_x_115:
[----:B------:R-:W-:-:S13]  /*1430*/  ISETP.LE.U32.AND P0, PT, R0, UR4, PT ;  /* 0x0000000400007c0c */ /* 0x000fda000bf03070 */
[----:B------:R-:W-:Y:S05]  /*1440*/  @P0 BRA `(.L_x_116) ;  /* 0x0000000000c80947 */ /* 0x000fea0003800000 */
[----:B------:R-:W-:Y:S01]  /*1450*/  IADD3 R5, PT, PT, R0, -UR4, RZ ;  /* 0x8000000400057c10 */ /* 0x000fe2000fffe0ff */
[----:B------:R-:W-:Y:S03]  /*1460*/  BSSY.RECONVERGENT B1, `(.L_x_116) ;  /* 0x0000030000017945 */ /* 0x000fe60003800200 */
[----:B------:R-:W-:-:S13]  /*1470*/  ISETP.GE.AND P0, PT, R4, R5, PT ;  /* 0x000000050400720c */ /* 0x000fda0003f06270 */
[----:B------:R-:W-:Y:S05]  /*1480*/  @P0 BRA `(.L_x_118) ;  /* 0x0000000000b40947 */ /* 0x000fea0003800000 */
[----:B------:R-:W-:Y:S01]  /*1490*/  LOP3.LUT R7, RZ, R4, RZ, 0x33, !PT ;  /* 0x00000004ff077212 */ /* 0x000fe200078e33ff */
[----:B------:R-:W-:Y:S03]  /*14a0*/  BSSY.RECONVERGENT B2, `(.L_x_119) ;  /* 0x0000014000027945 */ /* 0x000fe60003800200 */
[----:B------:R-:W-:-:S04]  /*14b0*/  IADD3 R7, PT, PT, R0, -UR4, R7 ;  /* 0x8000000400077c10 */ /* 0x000fc8000fffe007 */
[C---:B------:R-:W-:Y:S02]  /*14c0*/  LOP3.LUT R0, R7.reuse, 0x600, RZ, 0xc0, !PT ;  /* 0x0000060007007812 */ /* 0x040fe400078ec0ff */
[----:B------:R-:W-:Y:S02]  /*14d0*/  ISETP.GE.U32.AND P1, PT, R7, 0x600, PT ;  /* 0x000006000700780c */ /* 0x000fe40003f26070 */
[----:B------:R-:W-:Y:S02]  /*14e0*/  ISETP.NE.AND P0, PT, R0, 0x600, PT ;  /* 0x000006000000780c */ /* 0x000fe40003f05270 */
[----:B------:R-:W-:-:S11]  /*14f0*/  MOV R0, R4 ;  /* 0x0000000400007202 */ /* 0x000fd60000000f00 */
[----:B------:R-:W-:Y:S05]  /*1500*/  @!P0 BRA `(.L_x_120) ;  /* 0x0000000000348947 */ /* 0x000fea0003800000 */
[----:B------:R-:W-:Y:S02]  /*1510*/  LEA.HI R0, R7, 0x1, RZ, 0x17 ;  /* 0x0000000107007811 */ /* 0x000fe400078fb8ff */
[----:B------:R-:W-:Y:S02]  /*1520*/  IADD3 R9, PT, PT, R4, UR4, RZ ;  /* 0x0000000404097c10 */ /* 0x000fe4000fffe0ff */
[----:B------:R-:W-:Y:S02]  /*1530*/  LOP3.LUT R6, R0, 0x3, RZ, 0xc0, !PT ;  /* 0x0000000300067812 */ /* 0x000fe400078ec0ff */
[----:B------:R-:W-:Y:S02]  /*1540*/  MOV R0, R4 ;  /* 0x0000000400007202 */ /* 0x000fe40000000f00 */
[----:B------:R-:W-:-:S07]  /*1550*/  IADD3 R8, PT, PT, -R6, RZ, RZ ;  /* 0x000000ff06087210 */ /* 0x000fce0007ffe1ff */
.L_x_121:
        /* <DEDUP_REMOVED lines=8> */
.L_x_120:
[----:B------:R-:W-:Y:S05]  /*15e0*/  BSYNC.RECONVERGENT B2 ;  /* 0x0000000000027941 */ /* 0x000fea0003800200 */
.L_x_119:
[----:B------:R-:W-:Y:S05]  /*15f0*/  @!P1 BRA `(.L_x_118) ;  /* 0x0000000000589947 */ /* 0x000fea0003800000 */
[C---:B------:R-:W-:Y:S02]  /*1600*/  IADD3 R14, PT, PT, R0.reuse, 0x400, RZ ;  /* 0x00000400000e7810 */ /* 0x040fe40007ffe0ff */
[----:B------:R-:W-:-:S07]  /*1610*/  IADD3 R15, PT, PT, R0, UR4, RZ ;  /* 0x00000004000f7c10 */ /* 0x000fce000fffe0ff */
.L_x_122:
[C---:B------:R-:W-:Y:S01]  /*1620*/  IADD3 R9, PT, PT, R15.reuse, 0x200, RZ ;  /* 0x000002000f097810 */ /* 0x040fe20007ffe0ff */
        /* <DEDUP_REMOVED lines=10> */
[----:B------:R-:W-:-:S02]  /*16d0*/  IADD3 R0, PT, PT, R14, 0x400, RZ ;  /* 0x000004000e007810 */ /* 0x000fc40007ffe0ff */
[----:B------:R-:W-:Y:S02]  /*16e0*/  IADD3 R14, PT, PT, R14, 0x800, RZ ;  /* 0x000008000e0e7810 */ /* 0x000fe40007ffe0ff */
[----:B------:R-:W-:Y:S02]  /*16f0*/  ISETP.GE.AND P0, PT, R0, R5, PT ;  /* 0x000000050000720c */ /* 0x000fe40003f06270 */
[----:B------:R-:W-:Y:S01]  /*1700*/  IADD3 R15, PT, PT, R15, 0x800, RZ ;  /* 0x000008000f0f7810 */ /* 0x000fe20007ffe0ff */
[----:B--2---:R-:W-:-:S04]  /*1710*/  FADD R23, R6, R23 ;  /* 0x0000001706177221 */ /* 0x004fc80000000000 */
[----:B---3--:R-:W-:-:S04]  /*1720*/  FADD R23, R23, R8 ;  /* 0x0000000817177221 */ /* 0x008fc80000000000 */
[----:B----4-:R-:W-:-:S04]  /*1730*/  FADD R23, R23, R10 ;  /* 0x0000000a17177221 */ /* 0x010fc80000000000 */
[----:B-----5:R-:W-:Y:S01]  /*1740*/  FADD R23, R23, R12 ;  /* 0x0000000c17177221 */ /* 0x020fe20000000000 */
[----:B------:R-:W-:Y:S06]  /*1750*/  @!P0 BRA `(.L_x_122) ;  /* 0xfffffffc00b08947 */ /* 0x000fec000383ffff */
.L_x_118:
[----:B------:R-:W-:Y:S05]  /*1760*/  BSYNC.RECONVERGENT B1 ;  /* 0x0000000000017941 */ /* 0x000fea0003800200 */
.L_x_116:
        /* <DEDUP_REMOVED lines=25> */
[----:B0-----:R-:W0:Y:S04]  /*1900*/  LDS.128 R4, [UR4+0x10] ;  /* 0x00001004ff047984 */ /* 0x001e280008000c00 */
        /* <DEDUP_REMOVED lines=19> */
.L_x_99:
        /* <DEDUP_REMOVED lines=12> */
.L_x_125:
[----:B------:R-:W-:Y:S05]  /*1b00*/  BSYNC.RECONVERGENT B1 ;  /* 0x0000000000017941 */ /* 0x000fea0003800200 */
.L_x_124:
        /* <DEDUP_REMOVED lines=16> */
.L_x_130:
        /* <DEDUP_REMOVED lines=9> */
.L_x_129:
[----:B------:R-:W-:Y:S05]  /*1ca0*/  BSYNC.RECONVERGENT B2 ;  /* 0x0000000000027941 */ /* 0x000fea0003800200 */
.L_x_128:
        /* <DEDUP_REMOVED lines=10> */
.L_x_133:
        /* <DEDUP_REMOVED lines=37> */
.L_x_132:
[----:B------:R-:W-:Y:S05]  /*1fa0*/  BSYNC.RECONVERGENT B2 ;  /* 0x0000000000027941 */ /* 0x000fea0003800200 */
.L_x_131:
        /* <DEDUP_REMOVED lines=26> */
.L_x_135:
[----:B------:R-:W-:Y:S05]  /*2150*/  BSYNC.RECONVERGENT B2 ;  /* 0x0000000000027941 */ /* 0x000fea0003800200 */
.L_x_134:
        /* <DEDUP_REMOVED lines=10> */
.L_x_127:
[----:B------:R-:W-:Y:S05]  /*2200*/  BSYNC.RECONVERGENT B1 ;  /* 0x0000000000017941 */ /* 0x000fea0003800200 */
.L_x_126:
        /* <DEDUP_REMOVED lines=47> */
.L_x_136:
        /* <DEDUP_REMOVED lines=35> */
[----:B------:R-:W0:Y:S04]  /*2730*/  LDS.128 R16, [UR4+0x10] ;  /* 0x00001004ff107984 */ /* 0x000e280008000c00 */
[----:B------:R-:W1:Y:S04]  /*2740*/  LDS.128 R4, [UR4+0x20] ;  /* 0x00002004ff047984 */ /* 0x000e680008000c00 */
[----:B------:R-:W2:Y:S04]  /*2750*/  LDS.128 R8, [UR4+0x30] ;  /* 0x00003004ff087984 */ /* 0x000ea80008000c00 */
[----:B------:R-:W3:Y:S01]  /*2760*/  LDS.128 R12, [UR4+0x40] ;  /* 0x00004004ff0c7984 */ /* 0x000ee20008000c00 */
[----:B0-----:R-:W-:Y:S01]  /*2770*/  @P2 FADD R2, R2, R17 ;  /* 0x0000001102022221 */ /* 0x001fe20000000000 */
[----:B------:R-:W-:-:S03]  /*2780*/  ISETP.GT.U32.AND P2, PT, R0, 0x80, PT ;  /* 0x000000800000780c */ /* 0x000fc60003f44070 */
[----:B------:R-:W-:Y:S01]  /*2790*/  @P3 FADD R2, R2, R18 ;  /* 0x0000001202023221 */ /* 0x000fe20000000000 */
[----:B------:R-:W-:-:S03]  /*27a0*/  ISETP.GT.U32.AND P3, PT, R0, 0xa0, PT ;  /* 0x000000a00000780c */ /* 0x000fc60003f64070 */
[----:B------:R-:W-:Y:S01]  /*27b0*/  @P1 FADD R2, R2, R19 ;  /* 0x0000001302021221 */ /* 0x000fe20000000000 */
[----:B------:R-:W-:-:S05]  /*27c0*/  ISETP.GT.U32.AND P1, PT, R0, 0xe0, PT ;  /* 0x000000e00000780c */ /* 0x000fca0003f24070 */
[----:B-1----:R-:W-:Y:S01]  /*27d0*/  @P2 FADD R2, R2, R4 ;  /* 0x0000000402022221 */ /* 0x002fe20000000000 */
        /* <DEDUP_REMOVED lines=20> */
.L_x_123:
[----:B------:R-:W0:Y:S01]  /*2920*/  S2R R9, SR_TID.X ;  /* 0x0000000000097919 */ /* 0x000e220000002100 */
[----:B------:R-:W1:Y:S02]  /*2930*/  LDCU.64 UR4, c[0x0][0x380] ;  /* 0x00007000ff0477ac */ /* 0x000e640008000a00 */
[----:B-1----:R-:W-:Y:S02]  /*2940*/  MOV R4, UR4 ;  /* 0x0000000400047c02 */ /* 0x002fe40008000f00 */
[----:B------:R-:W-:-:S03]  /*2950*/  MOV R5, UR5 ;  /* 0x0000000500057c02 */ /* 0x000fc60008000f00 */
        /* <DEDUP_REMOVED lines=17> */
[----:B--2---:R-:W-:Y:S01]  /*2a70*/  FADD R8, R23, R8 ;  /* 0x0000000817087221 */ /* 0x004fe20000000000 */
[----:B---3--:R-:W-:-:S04]  /*2a80*/  FADD R11, R10, R11 ;  /* 0x0000000b0a0b7221 */ /* 0x008fc80000000000 */
[----:B------:R-:W-:Y:S01]  /*2a90*/  FADD R11, R8, R11 ;  /* 0x0000000b080b7221 */ /* 0x000fe20000000000 */
[----:B------:R-:W-:Y:S01]  /*2aa0*/  IADD3 R8, PT, PT, R0, -0x2000, RZ ;  /* 0xffffe00000087810 */ /* 0x000fe20007ffe0ff */
[----:B----4-:R-:W-:-:S03]  /*2ab0*/  FADD R12, R12, R13 ;  /* 0x0000000d0c0c7221 */ /* 0x010fc60000000000 */
[----:B------:R-:W-:Y:S01]  /*2ac0*/  ISETP.GE.U32.AND P0, PT, R8, 0x2000, PT ;  /* 0x000020000800780c */ /* 0x000fe20003f06070 */
        /* <DEDUP_REMOVED lines=14> */
[----:B------:R-:W-:-:S07]  /*2bb0*/  MOV R11, 0x2000 ;  /* 0x00002000000b7802 */ /* 0x000fce0000000f00 */
[----:B------:R-:W1:Y:S02]  /*2bc0*/  LDC.64 R4, c[0x0][0x380] ;  /* 0x0000e000ff047b82 */ /* 0x000e640000000a00 */
.L_x_139:
[----:B------:R-:W-:Y:S01]  /*2bd0*/  IMAD.WIDE.U32 R6, R11, 0x4, R2 ;  /* 0x000000040b067825 */ /* 0x000fe200078e0002 */
[----:B------:R-:W-:-:S04]  /*2be0*/  IADD3 R29, PT, PT, R9, R11, RZ ;  /* 0x0000000b091d7210 */ /* 0x000fc80007ffe0ff */
[----:B------:R-:W2:Y:S01]  /*2bf0*/  LDG.E.CONSTANT R19, desc[UR6][R6.64+0x5800] ;  /* 0x0058000606137981 */ /* 0x000ea2000c1e9900 */
[----:B-1----:R-:W-:-:S03]  /*2c00*/  IMAD.WIDE.U32 R28, R29, 0x4, R4 ;  /* 0x000000041d1c7825 */ /* 0x002fc600078e0004 */
[----:B------:R-:W2:Y:S04]  /*2c10*/  LDG.E.CONSTANT R0, desc[UR6][R6.64+0x6000] ;  /* 0x0060000606007981 */ /* 0x000ea8000c1e9900 */
[----:B------:R-:W3:Y:S04]  /*2c20*/  LDG.E.CONSTANT R22, desc[UR6][R6.64+0x1800] ;  /* 0x0018000606167981 */ /* 0x000ee8000c1e9900 */
[----:B------:R-:W3:Y:S04]  /*2c30*/  LDG.E.CONSTANT R25, desc[UR6][R6.64+0x2000] ;  /* 0x0020000606197981 */ /* 0x000ee8000c1e9900 */
        /* <DEDUP_REMOVED lines=11> */
[----:B------:R1:W5:Y:S01]  /*2cf0*/  LDG.E.CONSTANT R24, desc[UR6][R6.64+0x7800] ;  /* 0x0078000606187981 */ /* 0x000362000c1e9900 */
[----:B--2---:R-:W-:Y:S01]  /*2d00*/  FADD R19, R19, R0 ;  /* 0x0000000013137221 */ /* 0x004fe20000000000 */
[----:B0-----:R-:W-:-:S04]  /*2d10*/  MOV R0, R12 ;  /* 0x0000000c00007202 */ /* 0x001fc80000000f00 */
[----:B-1----:R-:W-:Y:S01]  /*2d20*/  IADD3 R6, PT, PT, -R11, R0, RZ ;  /* 0x000000000b067210 */ /* 0x002fe20007ffe1ff */
[----:B---3--:R-:W-:-:S03]  /*2d30*/  FADD R22, R22, R25 ;  /* 0x0000001916167221 */ /* 0x008fc60000000000 */
[----:B------:R-:W-:Y:S01]  /*2d40*/  ISETP.GE.U32.AND P0, PT, R6, 0x2000, PT ;  /* 0x000020000600780c */ /* 0x000fe20003f06070 */
[----:B----4-:R-:W-:Y:S01]  /*2d50*/  FADD R21, R21, R10 ;  /* 0x0000000a15157221 */ /* 0x010fe20000000000 */
[----:B-----5:R-:W-:-:S04]  /*2d60*/  FADD R27, R26, R27 ;  /* 0x0000001b1a1b7221 */ /* 0x020fc80000000000 */
[----:B------:R-:W-:Y:S01]  /*2d70*/  FADD R22, R22, R27 ;  /* 0x0000001b16167221 */ /* 0x000fe20000000000 */
[----:B------:R-:W-:Y:S01]  /*2d80*/  FADD R20, R20, R23 ;  /* 0x0000001714147221 */ /* 0x000fe20000000000 */
[----:B------:R-:W-:-:S04]  /*2d90*/  FADD R15, R18, R15 ;  /* 0x0000000f120f7221 */ /* 0x000fc80000000000 */
[----:B------:R-:W-:Y:S01]  /*2da0*/  FADD R15, R20, R15 ;  /* 0x0000000f140f7221 */ /* 0x000fe20000000000 */
[----:B------:R-:W-:-:S04]  /*2db0*/  FADD R16, R16, R13 ;  /* 0x0000000d10107221 */ /* 0x000fc80000000000 */
[----:B------:R-:W-:Y:S01]  /*2dc0*/  FADD R21, R21, R16 ;  /* 0x0000001015157221 */ /* 0x000fe20000000000 */
[----:B------:R-:W-:-:S04]  /*2dd0*/  FADD R14, R17, R14 ;  /* 0x0000000e110e7221 */ /* 0x000fc80000000000 */
[----:B------:R-:W-:Y:S01]  /*2de0*/  FADD R14, R19, R14 ;  /* 0x0000000e130e7221 */ /* 0x000fe20000000000 */
[----:B------:R-:W-:-:S03]  /*2df0*/  FADD R21, R21, R22 ;  /* 0x0000001615157221 */ /* 0x000fc60000000000 */
[----:B------:R-:W-:-:S04]  /*2e00*/  FADD R14, R15, R14 ;  /* 0x0000000e0f0e7221 */ /* 0x000fc80000000000 */
[----:B------:R-:W-:-:S04]  /*2e10*/  FADD R21, R21, R14 ;  /* 0x0000000e15157221 */ /* 0x000fc80000000000 */
[----:B------:R-:W-:Y:S01]  /*2e20*/  FADD R10, R24, R21 ;  /* 0x00000015180a7221 */ /* 0x000fe20000000000 */
[----:B------:R-:W-:Y:S06]  /*2e30*/  @!P0 BRA `(.L_x_138) ;  /* 0x0000000000dc8947 */ /* 0x000fec0003800000 */
[----:B------:R-:W-:-:S04]  /*2e40*/  IADD3 R11, PT, PT, R11, 0x2000, RZ ;  /* 0x000020000b0b7810 */ /* 0x000fc80007ffe0ff */
[----:B------:R-:W-:-:S13]  /*2e50*/  ISETP.GT.U32.AND P0, PT, R11, R8, PT ;  /* 0x000000080b00720c */ /* 0x000fda0003f04070 */
[----:B------:R-:W-:Y:S05]  /*2e60*/  @!P0 BRA `(.L_x_139) ;  /* 0xfffffffc00588947 */ /* 0x000fea000383ffff */
.L_x_137:
[----:B------:R-:W-:-:S13]  /*2e70*/  ISETP.GE.U32.AND P0, PT, R11, R0, PT ;  /* 0x000000000b00720c */ /* 0x000fda0003f06070 */
[----:B------:R-:W-:Y:S05]  /*2e80*/  @P0 BRA `(.L_x_138) ;  /* 0x0000000000c80947 */ /* 0x000fea0003800000 */
[----:B------:R-:W-:Y:S01]  /*2e90*/  IADD3 R2, PT, PT, -R11, R0, RZ ;  /* 0x000000000b027210 */ /* 0x000fe20007ffe1ff */
[----:B------:R-:W-:Y:S03]  /*2ea0*/  BSSY.RECONVERGENT B1, `(.L_x_138) ;  /* 0x0000030000017945 */ /* 0x000fe60003800200 */
[----:B------:R-:W-:-:S13]  /*2eb0*/  ISETP.GE.AND P0, PT, R9, R2, PT ;  /* 0x000000020900720c */ /* 0x000fda0003f06270 */
[----:B------:R-:W-:Y:S05]  /*2ec0*/  @P0 BRA `(.L_x_140) ;  /* 0x0000000000b40947 */ /* 0x000fea0003800000 */
[----:B------:R-:W-:Y:S01]  /*2ed0*/  LOP3.LUT R3, RZ, R9, RZ, 0x33, !PT ;  /* 0x00000009ff037212 */ /* 0x000fe200078e33ff */
[----:B------:R-:W-:Y:S03]  /*2ee0*/  BSSY.RECONVERGENT B2, `(.L_x_141) ;  /* 0x0000014000027945 */ /* 0x000fe60003800200 */
[----:B------:R-:W-:-:S04]  /*2ef0*/  IADD3 R3, PT, PT, -R11, R0, R3 ;  /* 0x000000000b037210 */ /* 0x000fc80007ffe103 */
[C---:B------:R-:W-:Y:S02]  /*2f00*/  LOP3.LUT R0, R3.reuse, 0x600, RZ, 0xc0, !PT ;  /* 0x0000060003007812 */ /* 0x040fe400078ec0ff */
[----:B------:R-:W-:Y:S02]  /*2f10*/  ISETP.GE.U32.AND P1, PT, R3, 0x600, PT ;  /* 0x000006000300780c */ /* 0x000fe40003f26070 */
[----:B------:R-:W-:Y:S02]  /*2f20*/  ISETP.NE.AND P0, PT, R0, 0x600, PT ;  /* 0x000006000000780c */ /* 0x000fe40003f05270 */
[----:B------:R-:W-:-:S11]  /*2f30*/  MOV R0, R9 ;  /* 0x0000000900007202 */ /* 0x000fd60000000f00 */
[----:B------:R-:W-:Y:S05]  /*2f40*/  @!P0 BRA `(.L_x_142) ;  /* 0x0000000000348947 */ /* 0x000fea0003800000 */
[----:B------:R-:W-:Y:S02]  /*2f50*/  LEA.HI R0, R3, 0x1, RZ, 0x17 ;  /* 0x0000000103007811 */ /* 0x000fe400078fb8ff */
[----:B------:R-:W-:Y:S02]  /*2f60*/  IADD3 R13, PT, PT, R9, R11, RZ ;  /* 0x0000000b090d7210 */ /* 0x000fe40007ffe0ff */
[----:B------:R-:W-:Y:S02]  /*2f70*/  LOP3.LUT R3, R0, 0x3, RZ, 0xc0, !PT ;  /* 0x0000000300037812 */ /* 0x000fe400078ec0ff */
[----:B------:R-:W-:Y:S02]  /*2f80*/  MOV R0, R9 ;  /* 0x0000000900007202 */ /* 0x000fe40000000f00 */
[----:B------:R-:W-:-:S07]  /*2f90*/  IADD3 R3, PT, PT, -R3, RZ, RZ ;  /* 0x000000ff03037210 */ /* 0x000fce0007ffe1ff */
.L_x_143:
        /* <DEDUP_REMOVED lines=8> */
.L_x_142:
[----:B------:R-:W-:Y:S05]  /*3020*/  BSYNC.RECONVERGENT B2 ;  /* 0x0000000000027941 */ /* 0x000fea0003800200 */
.L_x_141:
[----:B------:R-:W-:Y:S05]  /*3030*/  @!P1 BRA `(.L_x_140) ;  /* 0x0000000000589947 */ /* 0x000fea0003800000 */
[C---:B------:R-:W-:Y:S02]  /*3040*/  IADD3 R11, PT, PT, R0.reuse, R11, RZ ;  /* 0x0000000b000b7210 */ /* 0x040fe40007ffe0ff */
[----:B------:R-:W-:-:S07]  /*3050*/  IADD3 R0, PT, PT, R0, 0x400, RZ ;  /* 0x0000040000007810 */ /* 0x000fce0007ffe0ff */
.L_x_144:
        /* <DEDUP_REMOVED lines=20> */
.L_x_140:
[----:B------:R-:W-:Y:S05]  /*31a0*/  BSYNC.RECONVERGENT B1 ;  /* 0x0000000000017941 */ /* 0x000fea0003800200 */
.L_x_138:
        /* <DEDUP_REMOVED lines=44> */
.L_x_114:
[----:B------:R-:W-:Y:S05]  /*3470*/  BSYNC.RECONVERGENT B0 ;  /* 0x0000000000007941 */ /* 0x000fea0003800200 */
.L_x_98:
[----:B------:R-:W-:Y:S05]  /*3480*/  @P0 EXIT ;  /* 0x000000000000094d */ /* 0x000fea0003800000 */
[----:B------:R-:W5:Y:S01]  /*3490*/  LDC.64 R4, c[0x0][0x388] ;  /* 0x0000e200ff047b82 */ /* 0x000f620000000a00 */
[----:B------:R-:W0:Y:S02]  /*34a0*/  LDCU UR4, c[0x0][0x398] ;  /* 0x00007300ff0477ac */ /* 0x000e240008000800 */
[----:B01234-:R-:W-:-:S05]  /*34b0*/  FADD R3, R2, UR4 ;  /* 0x0000000402037e21 */ /* 0x01ffca0008000000 */
[----:B-----5:R-:W-:Y:S01]  /*34c0*/  STG.E desc[UR6][R4.64], R3 ;  /* 0x0000000304007986 */ /* 0x020fe2000c101906 */
[----:B------:R-:W-:Y:S05]  /*34d0*/  EXIT ;  /* 0x000000000000794d */ /* 0x000fea0003800000 */
.L_x_145:
        /* <DEDUP_REMOVED lines=10> */
.L_x_160:


//--------------------- .text._ZN3cub18CUB_300001_SM_10006detail11EmptyKernelIvEEvv --------------------------
	.section	.text._ZN3cub18CUB_300001_SM_10006detail11EmptyKernelIvEEvv,"ax",@progbits
	.align	128
        .global         _ZN3cub18CUB_300001_SM_10006detail11EmptyKernelIvEEvv
        .type           _ZN3cub18CUB_300001_SM_10006detail11EmptyKernelIvEEvv,@function
        .size           _ZN3cub18CUB_300001_SM_10006detail11EmptyKernelIvEEvv,(.L_x_161 - _ZN3cub18CUB_300001_SM_10006detail11EmptyKernelIvEEvv)
        .other          _ZN3cub18CUB_300001_SM_10006detail11EmptyKernelIvEEvv,@"STO_CUDA_ENTRY STV_DEFAULT"
_ZN3cub18CUB_300001_SM_10006detail11EmptyKernelIvEEvv:
.text._ZN3cub18CUB_300001_SM_10006detail11EmptyKernelIvEEvv:
[----:B------:R-:W-:Y:S01]  /*0000*/  LDC R1, c[0x0][0x37c] ;  /* 0x0000df00ff017b82 */ /* 0x000fe20000000800 */
[----:B------:R-:W-:Y:S05]  /*0010*/  EXIT ;  /* 0x000000000000794d */ /* 0x000fea0003800000 */
.L_x_146:
        /* <DEDUP_REMOVED lines=14> */
.L_x_161:


//--------------------- .text._Z8fillRandP17curandStateXORWOWPfi --------------------------
	.section	.text._Z8fillRandP17curandStateXORWOWPfi,"ax",@progbits
	.align	128
        .global         _Z8fillRandP17curandStateXORWOWPfi
        .type           _Z8fillRandP17curandStateXORWOWPfi,@function
        .size           _Z8fillRandP17curandStateXORWOWPfi,(.L_x_162 - _Z8fillRandP17curandStateXORWOWPfi)
        .other          _Z8fillRandP17curandStateXORWOWPfi,@"STO_CUDA_ENTRY STV_DEFAULT"
_Z8fillRandP17curandStateXORWOWPfi:
.text._Z8fillRandP17curandStateXORWOWPfi:
[----:B------:R-:W-:Y:S01]  /*0000*/  LDC R1, c[0x0][0x37c] ;  /* 0x0000df00ff017b82 */ /* 0x000fe20000000800 */
[----:B------:R-:W0:Y:S07]  /*0010*/  S2R R0, SR_TID.X ;  /* 0x0000000000007919 */ /* 0x000e2e0000002100 */
[----:B------:R-:W0:Y:S01]  /*0020*/  S2UR UR4, SR_CTAID.X ;  /* 0x00000000000479c3 */ /* 0x000e220000002500 */
[----:B------:R-:W1:Y:S07]  /*0030*/  LDCU UR5, c[0x0][0x390] ;  /* 0x00007200ff0577ac */ /* 0x000e6e0008000800 */
[----:B------:R-:W0:Y:S02]  /*0040*/  LDC R11, c[0x0][0x360] ;  /* 0x0000d800ff0b7b82 */ /* 0x000e240000000800 */
[----:B0-----:R-:W-:-:S05]  /*0050*/  IMAD R11, R11, UR4, R0 ;  /* 0x000000040b0b7c24 */ /* 0x001fca000f8e0200 */
[----:B-1----:R-:W-:-:S13]  /*0060*/  ISETP.GE.AND P0, PT, R11, UR5, PT ;  /* 0x000000050b007c0c */ /* 0x002fda000bf06270 */
[----:B------:R-:W-:Y:S05]  /*0070*/  @P0 EXIT ;  /* 0x000000000000094d */ /* 0x000fea0003800000 */
[----:B------:R-:W0:Y:S01]  /*0080*/  LDC.64 R2, c[0x0][0x380] ;  /* 0x0000e000ff027b82 */ /* 0x000e220000000a00 */
[----:B------:R-:W1:Y:S07]  /*0090*/  LDCU.64 UR4, c[0x0][0x358] ;  /* 0x00006b00ff0477ac */ /* 0x000e6e0008000a00 */
[----:B------:R-:W2:Y:S01]  /*00a0*/  LDC.64 R8, c[0x0][0x388] ;  /* 0x0000e200ff087b82 */ /* 0x000ea20000000a00 */
[----:B0-----:R-:W-:-:S05]  /*00b0*/  IMAD.WIDE R2, R11, 0x30, R2 ;  /* 0x000000300b027825 */ /* 0x001fca00078e0202 */
[----:B-1----:R-:W3:Y:S04]  /*00c0*/  LDG.E.64 R12, desc[UR4][R2.64] ;  /* 0x00000004020c7981 */ /* 0x002ee8000c1e1b00 */
[----:B------:R-:W4:Y:S04]  /*00d0*/  LDG.E.64 R6, desc[UR4][R2.64+0x10] ;  /* 0x0000100402067981 */ /* 0x000f28000c1e1b00 */
[----:B------:R-:W5:Y:S01]  /*00e0*/  LDG.E.64 R4, desc[UR4][R2.64+0x8] ;  /* 0x0000080402047981 */ /* 0x000f62000c1e1b00 */
[----:B------:R-:W-:Y:S02]  /*00f0*/  IMAD.MOV.U32 R15, RZ, RZ, 0x2f800000 ;  /* 0x2f800000ff0f7424 */ /* 0x000fe400078e00ff */
[----:B--2---:R-:W-:Y:S01]  /*0100*/  IMAD.WIDE R8, R11, 0x4, R8 ;  /* 0x000000040b087825 */ /* 0x004fe200078e0208 */
[----:B---3--:R-:W-:-:S03]  /*0110*/  SHF.R.U32.HI R0, RZ, 0x2, R13 ;  /* 0x00000002ff007819 */ /* 0x008fc6000001160d */
[----:B------:R-:W-:Y:S01]  /*0120*/  VIADD R12, R12, 0x587c5 ;  /* 0x000587c50c0c7836 */ /* 0x000fe20000000000 */
[----:B------:R-:W-:Y:S01]  /*0130*/  LOP3.LUT R0, R0, R13, RZ, 0x3c, !PT ;  /* 0x0000000d00007212 */ /* 0x000fe200078e3cff */
[----:B----4-:R-:W-:Y:S01]  /*0140*/  IMAD.SHL.U32 R13, R7, 0x10, RZ ;  /* 0x00000010070d7824 */ /* 0x010fe200078e00ff */
[----:B------:R-:W-:Y:S01]  /*0150*/  MOV R17, R6 ;  /* 0x0000000600117202 */ /* 0x000fe20000000f00 */
[----:B------:R-:W-:Y:S01]  /*0160*/  IMAD.MOV.U32 R18, RZ, RZ, R7 ;  /* 0x000000ffff127224 */ /* 0x000fe200078e0007 */
[C---:B------:R-:W-:Y:S02]  /*0170*/  SHF.L.U32 R10, R0.reuse, 0x1, RZ ;  /* 0x00000001000a7819 */ /* 0x040fe400000006ff */
[----:B-----5:R-:W-:Y:S02]  /*0180*/  MOV R16, R5 ;  /* 0x0000000500107202 */ /* 0x020fe40000000f00 */
[----:B------:R-:W-:Y:S01]  /*0190*/  LOP3.LUT R10, R0, R10, R13, 0x96, !PT ;  /* 0x0000000a000a7212 */ /* 0x000fe200078e960d */
[----:B------:R-:W-:-:S02]  /*01a0*/  IMAD.MOV.U32 R13, RZ, RZ, R4 ;  /* 0x000000ffff0d7224 */ /* 0x000fc400078e0004 */
[----:B------:R-:W-:Y:S01]  /*01b0*/  STG.E.64 desc[UR4][R2.64+0x8], R16 ;  /* 0x0000081002007986 */ /* 0x000fe2000c101b04 */
[----:B------:R-:W-:-:S03]  /*01c0*/  LOP3.LUT R19, R10, R7, RZ, 0x3c, !PT ;  /* 0x000000070a137212 */ /* 0x000fc600078e3cff */
[----:B------:R-:W-:Y:S01]  /*01d0*/  STG.E.64 desc[UR4][R2.64], R12 ;  /* 0x0000000c02007986 */ /* 0x000fe2000c101b04 */
[----:B------:R-:W-:-:S03]  /*01e0*/  IADD3 R0, PT, PT, R19, R12, RZ ;  /* 0x0000000c13007210 */ /* 0x000fc60007ffe0ff */
[----:B------:R-:W-:Y:S01]  /*01f0*/  STG.E.64 desc[UR4][R2.64+0x10], R18 ;  /* 0x0000101202007986 */ /* 0x000fe2000c101b04 */
[----:B------:R-:W-:-:S05]  /*0200*/  I2FP.F32.U32 R0, R0 ;  /* 0x0000000000007245 */ /* 0x000fca0000201000 */
[----:B------:R-:W-:-:S05]  /*0210*/  FFMA R15, R0, R15, 1.1641532182693481445e-10 ;  /* 0x2f000000000f7423 */ /* 0x000fca000000000f */
[----:B------:R-:W-:Y:S01]  /*0220*/  STG.E desc[UR4][R8.64], R15 ;  /* 0x0000000f08007986 */ /* 0x000fe2000c101904 */
[----:B------:R-:W-:Y:S05]  /*0230*/  EXIT ;  /* 0x000000000000794d */ /* 0x000fea0003800000 */
.L_x_147:
        /* <DEDUP_REMOVED lines=12> */
.L_x_162:


//--------------------- .text._Z9init_seedP17curandStateXORWOWi --------------------------
	.section	.text._Z9init_seedP17curandStateXORWOWi,"ax",@progbits
	.align	128
        .global         _Z9init_seedP17curandStateXORWOWi
        .type           _Z9init_seedP17curandStateXORWOWi,@function
        .size           _Z9init_seedP17curandStateXORWOWi,(.L_x_163 - _Z9init_seedP17curandStateXORWOWi)
        .other          _Z9init_seedP17curandStateXORWOWi,@"STO_CUDA_ENTRY STV_DEFAULT"
_Z9init_seedP17curandStateXORWOWi:
.text._Z9init_seedP17curandStateXORWOWi:
[----:B------:R-:W-:Y:S01]  /*0000*/  LDC R1, c[0x0][0x37c] ;  /* 0x0000df00ff017b82 */ /* 0x000fe20000000800 */
[----:B------:R-:W0:Y:S07]  /*0010*/  S2R R2, SR_TID.X ;  /* 0x0000000000027919 */ /* 0x000e2e0000002100 */
[----:B------:R-:W1:Y:S01]  /*0020*/  LDC R3, c[0x0][0x388] ;  /* 0x0000e200ff037b82 */ /* 0x000e620000000800 */
[----:B------:R-:W2:Y:S01]  /*0030*/  LDCU.64 UR4, c[0x0][0x358] ;  /* 0x00006b00ff0477ac */ /* 0x000ea20008000a00 */
[----:B------:R-:W-:Y:S06]  /*0040*/  BSSY.RECONVERGENT B0, `(.L_x_148) ;  /* 0x00000e6000007945 */ /* 0x000fec0003800200 */
[----:B------:R-:W0:Y:S08]  /*0050*/  S2UR UR6, SR_CTAID.X ;  /* 0x00000000000679c3 */ /* 0x000e300000002500 */
[----:B------:R-:W0:Y:S08]  /*0060*/  LDC R13, c[0x0][0x360] ;  /* 0x0000d800ff0d7b82 */ /* 0x000e300000000800 */
[----:B------:R-:W3:Y:S01]  /*0070*/  LDC.64 R6, c[0x0][0x380] ;  /* 0x0000e000ff067b82 */ /* 0x000ee20000000a00 */
[----:B-1----:R-:W-:-:S02]  /*0080*/  LOP3.LUT R0, R3, 0xaad26b49, RZ, 0x3c, !PT ;  /* 0xaad26b4903007812 */ /* 0x002fc400078e3cff */
[----:B------:R-:W-:Y:S01]  /*0090*/  ISETP.GT.AND P0, PT, R3, -0x1, PT ;  /* 0xffffffff0300780c */ /* 0x000fe20003f04270 */
[----:B------:R-:W-:Y:S02]  /*00a0*/  IMAD.MOV.U32 R3, RZ, RZ, -0x266e14b1 ;  /* 0xd991eb4fff037424 */ /* 0x000fe400078e00ff */
[----:B------:R-:W-:-:S03]  /*00b0*/  IMAD R0, R0, 0x4182bed5, RZ ;  /* 0x4182bed500007824 */ /* 0x000fc600078e02ff */
[----:B------:R-:W-:Y:S01]  /*00c0*/  SEL R3, R3, 0x8bf16996, P0 ;  /* 0x8bf1699603037807 */ /* 0x000fe20000000000 */
[C---:B------:R-:W-:Y:S01]  /*00d0*/  VIADD R5, R0.reuse, 0x75bcd15 ;  /* 0x075bcd1500057836 */ /* 0x040fe20000000000 */
[C---:B------:R-:W-:Y:S01]  /*00e0*/  LOP3.LUT R8, R0.reuse, 0x159a55e5, RZ, 0x3c, !PT ;  /* 0x159a55e500087812 */ /* 0x040fe200078e3cff */
[----:B------:R-:W-:Y:S01]  /*00f0*/  VIADD R11, R0, 0x583f19 ;  /* 0x00583f19000b7836 */ /* 0x000fe20000000000 */
[C---:B------:R-:W-:Y:S01]  /*0100*/  IADD3 R4, PT, PT, R3.reuse, 0x64f0c9, R0 ;  /* 0x0064f0c903047810 */ /* 0x040fe20007ffe000 */
[C---:B------:R-:W-:Y:S01]  /*0110*/  VIADD R9, R3.reuse, 0x1f123bb5 ;  /* 0x1f123bb503097836 */ /* 0x040fe20000000000 */
[----:B------:R-:W-:Y:S01]  /*0120*/  LOP3.LUT R10, R3, 0x5491333, RZ, 0x3c, !PT ;  /* 0x05491333030a7812 */ /* 0x000fe200078e3cff */
[----:B0-----:R-:W-:-:S05]  /*0130*/  IMAD R13, R13, UR6, R2 ;  /* 0x000000060d0d7c24 */ /* 0x001fca000f8e0202 */
[C---:B------:R-:W-:Y:S01]  /*0140*/  ISETP.NE.AND P0, PT, R13.reuse, RZ, PT ;  /* 0x000000ff0d00720c */ /* 0x040fe20003f05270 */
[----:B---3--:R-:W-:-:S05]  /*0150*/  IMAD.WIDE R6, R13, 0x30, R6 ;  /* 0x000000300d067825 */ /* 0x008fca00078e0206 */
[----:B--2---:R0:W-:Y:S04]  /*0160*/  STG.E.64 desc[UR4][R6.64], R4 ;  /* 0x0000000406007986 */ /* 0x0041e8000c101b04 */
[----:B------:R0:W-:Y:S04]  /*0170*/  STG.E.64 desc[UR4][R6.64+0x8], R8 ;  /* 0x0000080806007986 */ /* 0x0001e8000c101b04 */
[----:B------:R0:W-:Y:S01]  /*0180*/  STG.E.64 desc[UR4][R6.64+0x10], R10 ;  /* 0x0000100a06007986 */ /* 0x0001e2000c101b04 */
[----:B------:R-:W-:Y:S05]  /*0190*/  @!P0 BRA `(.L_x_149) ;  /* 0x0000000c00408947 */ /* 0x000fea0003800000 */
[----:B------:R-:W-:Y:S01]  /*01a0*/  SHF.R.S32.HI R0, RZ, 0x1f, R13 ;  /* 0x0000001fff007819 */ /* 0x000fe2000001140d */
[----:B------:R-:W-:-:S07]  /*01b0*/  IMAD.MOV.U32 R12, RZ, RZ, RZ ;  /* 0x000000ffff0c7224 */ /* 0x000fce00078e00ff */
.L_x_155:
[----:B-1----:R-:W-:Y:S01]  /*01c0*/  LOP3.LUT R2, R13, 0x3, RZ, 0xc0, !PT ;  /* 0x000000030d027812 */ /* 0x002fe200078ec0ff */
[----:B------:R-:W-:Y:S03]  /*01d0*/  BSSY.RECONVERGENT B1, `(.L_x_150) ;  /* 0x00000c6000017945 */ /* 0x000fe60003800200 */
[----:B------:R-:W-:-:S04]  /*01e0*/  ISETP.NE.U32.AND P0, PT, R2, RZ, PT ;  /* 0x000000ff0200720c */ /* 0x000fc80003f05070 */
[----:B------:R-:W-:-:S13]  /*01f0*/  ISETP.NE.AND.EX P0, PT, RZ, RZ, PT, P0 ;  /* 0x000000ffff00720c */ /* 0x000fda0003f05300 */
[----:B------:R-:W-:Y:S05]  /*0200*/  @!P0 BRA `(.L_x_151) ;  /* 0x0000000c00088947 */ /* 0x000fea0003800000 */
[----:B0-----:R-:W0:Y:S01]  /*0210*/  LDC.64 R8, c[0x4][RZ] ;  /* 0x01000000ff087b82 */ /* 0x001e220000000a00 */
[----:B------:R-:W-:Y:S02]  /*0220*/  IMAD.MOV.U32 R14, RZ, RZ, RZ ;  /* 0x000000ffff0e7224 */ /* 0x000fe400078e00ff */
[----:B0-----:R-:W-:-:S07]  /*0230*/  IMAD.WIDE.U32 R8, R12, 0xc80, R8 ;  /* 0x00000c800c087825 */ /* 0x001fce00078e0008 */
.L_x_154:
[----:B-1----:R-:W-:Y:S01]  /*0240*/  IMAD.MOV.U32 R15, RZ, RZ, RZ ;  /* 0x000000ffff0f7224 */ /* 0x002fe200078e00ff */
[----:B------:R-:W-:Y:S01]  /*0250*/  CS2R R2, SRZ ;  /* 0x0000000000027805 */ /* 0x000fe2000001ff00 */
[----:B------:R-:W-:Y:S01]  /*0260*/  IMAD.MOV.U32 R17, RZ, RZ, RZ ;  /* 0x000000ffff117224 */ /* 0x000fe200078e00ff */
[----:B------:R-:W-:-:S07]  /*0270*/  CS2R R4, SRZ ;  /* 0x0000000000047805 */ /* 0x000fce000001ff00 */
.L_x_153:
[----:B------:R-:W-:-:S05]  /*0280*/  IMAD.WIDE.U32 R10, R17, 0x4, R6 ;  /* 0x00000004110a7825 */ /* 0x000fca00078e0006 */
[----:B------:R0:W5:Y:S01]  /*0290*/  LDG.E R16, desc[UR4][R10.64+0x4] ;  /* 0x000004040a107981 */ /* 0x000162000c1e1900 */
[----:B------:R-:W-:-:S07]  /*02a0*/  IMAD.MOV.U32 R19, RZ, RZ, RZ ;  /* 0x000000ffff137224 */ /* 0x000fce00078e00ff */
.L_x_152:
[----:B-----5:R-:W-:Y:S01]  /*02b0*/  SHF.R.U32.HI R24, RZ, R19, R16 ;  /* 0x00000013ff187219 */ /* 0x020fe20000011610 */
[----:B0-----:R-:W-:-:S03]  /*02c0*/  IMAD.SHL.U32 R10, R17, 0x20, RZ ;  /* 0x00000020110a7824 */ /* 0x001fc600078e00ff */
[----:B------:R-:W-:Y:S01]  /*02d0*/  LOP3.LUT R11, R24, 0x1, RZ, 0xc0, !PT ;  /* 0x00000001180b7812 */ /* 0x000fe200078ec0ff */
[----:B------:R-:W-:-:S03]  /*02e0*/  IMAD.IADD R10, R10, 0x1, R19 ;  /* 0x000000010a0a7824 */ /* 0x000fc600078e0213 */
[----:B------:R-:W-:Y:S01]  /*02f0*/  ISETP.NE.U32.AND P0, PT, R11, 0x1, PT ;  /* 0x000000010b00780c */ /* 0x000fe20003f05070 */
[----:B------:R-:W-:-:S03]  /*0300*/  IMAD R11, R10, 0x5, RZ ;  /* 0x000000050a0b7824 */ /* 0x000fc600078e02ff */
[----:B------:R-:W-:Y:S01]  /*0310*/  R2P PR, R24, 0x7e ;  /* 0x0000007e18007804 */ /* 0x000fe20000000000 */
[----:B------:R-:W-:-:S08]  /*0320*/  IMAD.WIDE.U32 R10, R11, 0x4, R8 ;  /* 0x000000040b0a7825 */ /* 0x000fd000078e0008 */
[----:B------:R-:W2:Y:S04]  /*0330*/  @!P0 LDG.E R18, desc[UR4][R10.64] ;  /* 0x000000040a128981 */ /* 0x000ea8000c1e1900 */
[----:B------:R-:W3:Y:S04]  /*0340*/  @!P0 LDG.E R20, desc[UR4][R10.64+0x10] ;  /* 0x000010040a148981 */ /* 0x000ee8000c1e1900 */
[----:B------:R-:W4:Y:S04]  /*0350*/  @P1 LDG.E R22, desc[UR4][R10.64+0x14] ;  /* 0x000014040a161981 */ /* 0x000f28000c1e1900 */
[----:B------:R-:W4:Y:S04]  /*0360*/  @P2 LDG.E R26, desc[UR4][R10.64+0x28] ;  /* 0x000028040a1a2981 */ /* 0x000f28000c1e1900 */
[----:B------:R-:W4:Y:S04]  /*0370*/  @!P0 LDG.E R21, desc[UR4][R10.64+0x4] ;  /* 0x000004040a158981 */ /* 0x000f28000c1e1900 */
[----:B------:R-:W4:Y:S04]  /*0380*/  @!P0 LDG.E R23, desc[UR4][R10.64+0xc] ;  /* 0x00000c040a178981 */ /* 0x000f28000c1e1900 */
[----:B------:R-:W4:Y:S04]  /*0390*/  @P1 LDG.E R25, desc[UR4][R10.64+0x18] ;  /* 0x000018040a191981 */ /* 0x000f28000c1e1900 */
[----:B------:R-:W4:Y:S04]  /*03a0*/  @P3 LDG.E R28, desc[UR4][R10.64+0x3c] ;  /* 0x00003c040a1c3981 */ /* 0x000f28000c1e1900 */
[----:B------:R-:W4:Y:S01]  /*03b0*/  @P6 LDG.E R27, desc[UR4][R10.64+0x7c] ;  /* 0x00007c040a1b6981 */ /* 0x000f22000c1e1900 */
[----:B--2---:R-:W-:-:S03]  /*03c0*/  @!P0 LOP3.LUT R15, R15, R18, RZ, 0x3c, !PT ;  /* 0x000000120f0f8212 */ /* 0x004fc600078e3cff */
[----:B------:R-:W2:Y:S01]  /*03d0*/  @!P0 LDG.E R18, desc[UR4][R10.64+0x8] ;  /* 0x000008040a128981 */ /* 0x000ea2000c1e1900 */
[----:B---3--:R-:W-:-:S03]  /*03e0*/  @!P0 LOP3.LUT R3, R3, R20, RZ, 0x3c, !PT ;  /* 0x0000001403038212 */ /* 0x008fc600078e3cff */
[----:B------:R-:W3:Y:S01]  /*03f0*/  @P1 LDG.E R20, desc[UR4][R10.64+0x24] ;  /* 0x000024040a141981 */ /* 0x000ee2000c1e1900 */
[----:B----4-:R-:W-:-:S03]  /*0400*/  @P1 LOP3.LUT R15, R15, R22, RZ, 0x3c, !PT ;  /* 0x000000160f0f1212 */ /* 0x010fc600078e3cff */
[----:B------:R-:W4:Y:S01]  /*0410*/  @P2 LDG.E R22, desc[UR4][R10.64+0x38] ;  /* 0x000038040a162981 */ /* 0x000f22000c1e1900 */
[----:B------:R-:W-:-:S03]  /*0420*/  @P2 LOP3.LUT R15, R15, R26, RZ, 0x3c, !PT ;  /* 0x0000001a0f0f2212 */ /* 0x000fc600078e3cff */
[----:B------:R-:W4:Y:S01]  /*0430*/  @P4 LDG.E R26, desc[UR4][R10.64+0x50] ;  /* 0x000050040a1a4981 */ /* 0x000f22000c1e1900 */
[----:B------:R-:W-:-:S03]  /*0440*/  @!P0 LOP3.LUT R4, R4, R21, RZ, 0x3c, !PT ;  /* 0x0000001504048212 */ /* 0x000fc600078e3cff */
[----:B------:R-:W4:Y:S01]  /*0450*/  @P1 LDG.E R21, desc[UR4][R10.64+0x20] ;  /* 0x000020040a151981 */ /* 0x000f22000c1e1900 */
[----:B------:R-:W-:-:S03]  /*0460*/  @!P0 LOP3.LUT R2, R2, R23, RZ, 0x3c, !PT ;  /* 0x0000001702028212 */ /* 0x000fc600078e3cff */
[----:B------:R-:W4:Y:S01]  /*0470*/  @P2 LDG.E R23, desc[UR4][R10.64+0x2c] ;  /* 0x00002c040a172981 */ /* 0x000f22000c1e1900 */
[----:B------:R-:W-:-:S03]  /*0480*/  @P1 LOP3.LUT R4, R4, R25, RZ, 0x3c, !PT ;  /* 0x0000001904041212 */ /* 0x000fc600078e3cff */
[----:B------:R-:W4:Y:S01]  /*0490*/  @P2 LDG.E R25, desc[UR4][R10.64+0x34] ;  /* 0x000034040a192981 */ /* 0x000f22000c1e1900 */
[----:B--2---:R-:W-:-:S03]  /*04a0*/  @!P0 LOP3.LUT R5, R5, R18, RZ, 0x3c, !PT ;  /* 0x0000001205058212 */ /* 0x004fc600078e3cff */
[----:B------:R-:W2:Y:S01]  /*04b0*/  @P1 LDG.E R18, desc[UR4][R10.64+0x1c] ;  /* 0x00001c040a121981 */ /* 0x000ea2000c1e1900 */
[----:B---3--:R-:W-:-:S03]  /*04c0*/  @P1 LOP3.LUT R3, R3, R20, RZ, 0x3c, !PT ;  /* 0x0000001403031212 */ /* 0x008fc600078e3cff */
[----:B------:R-:W3:Y:S01]  /*04d0*/  @P2 LDG.E R20, desc[UR4][R10.64+0x30] ;  /* 0x000030040a142981 */ /* 0x000ee2000c1e1900 */
[----:B----4-:R-:W-:-:S03]  /*04e0*/  @P2 LOP3.LUT R3, R3, R22, RZ, 0x3c, !PT ;  /* 0x0000001603032212 */ /* 0x010fc600078e3cff */
[----:B------:R-:W4:Y:S01]  /*04f0*/  @P3 LDG.E R22, desc[UR4][R10.64+0x4c] ;  /* 0x00004c040a163981 */ /* 0x000f22000c1e1900 */
[----:B------:R-:W-:-:S04]  /*0500*/  @P3 LOP3.LUT R15, R15, R28, RZ, 0x3c, !PT ;  /* 0x0000001c0f0f3212 */ /* 0x000fc800078e3cff */
[----:B------:R-:W-:Y:S02]  /*0510*/  @P4 LOP3.LUT R15, R15, R26, RZ, 0x3c, !PT ;  /* 0x0000001a0f0f4212 */ /* 0x000fe400078e3cff */
[----:B------:R-:W-:Y:S01]  /*0520*/  @P1 LOP3.LUT R2, R2, R21, RZ, 0x3c, !PT ;  /* 0x0000001502021212 */ /* 0x000fe200078e3cff */
[----:B------:R-:W4:Y:S04]  /*0530*/  @P5 LDG.E R26, desc[UR4][R10.64+0x64] ;  /* 0x000064040a1a5981 */ /* 0x000f28000c1e1900 */
[----:B------:R-:W4:Y:S01]  /*0540*/  @P3 LDG.E R21, desc[UR4][R10.64+0x40] ;  /* 0x000040040a153981 */ /* 0x000f22000c1e1900 */
[----:B------:R-:W-:Y:S02]  /*0550*/  @P2 LOP3.LUT R4, R4, R23, RZ, 0x3c, !PT ;  /* 0x0000001704042212 */ /* 0x000fe400078e3cff */
[----:B------:R-:W-:Y:S01]  /*0560*/  @P2 LOP3.LUT R2, R2, R25, RZ, 0x3c, !PT ;  /* 0x0000001902022212 */ /* 0x000fe200078e3cff */
[----:B------:R-:W4:Y:S04]  /*0570*/  @P3 LDG.E R23, desc[UR4][R10.64+0x48] ;  /* 0x000048040a173981 */ /* 0x000f28000c1e1900 */
[----:B------:R-:W4:Y:S01]  /*0580*/  @P4 LDG.E R25, desc[UR4][R10.64+0x54] ;  /* 0x000054040a194981 */ /* 0x000f22000c1e1900 */
[----:B--2---:R-:W-:-:S03]  /*0590*/  @P1 LOP3.LUT R5, R5, R18, RZ, 0x3c, !PT ;  /* 0x0000001205051212 */ /* 0x004fc600078e3cff */
[----:B------:R-:W2:Y:S01]  /*05a0*/  @P3 LDG.E R18, desc[UR4][R10.64+0x44] ;  /* 0x000044040a123981 */ /* 0x000ea2000c1e1900 */
[----:B---3--:R-:W-:-:S03]  /*05b0*/  @P2 LOP3.LUT R5, R5, R20, RZ, 0x3c, !PT ;  /* 0x0000001405052212 */ /* 0x008fc600078e3cff */
[----:B------:R-:W3:Y:S01]  /*05c0*/  @P4 LDG.E R20, desc[UR4][R10.64+0x58] ;  /* 0x000058040a144981 */ /* 0x000ee2000c1e1900 */
[----:B----4-:R-:W-:-:S03]  /*05d0*/  @P3 LOP3.LUT R3, R3, R22, RZ, 0x3c, !PT ;  /* 0x0000001603033212 */ /* 0x010fc600078e3cff */
[----:B------:R-:W4:Y:S01]  /*05e0*/  @P4 LDG.E R22, desc[UR4][R10.64+0x60] ;  /* 0x000060040a164981 */ /* 0x000f22000c1e1900 */
[----:B------:R-:W-:Y:S02]  /*05f0*/  LOP3.LUT P0, RZ, R24, 0x80, RZ, 0xc0, !PT ;  /* 0x0000008018ff7812 */ /* 0x000fe4000780c0ff */
[----:B------:R-:W-:Y:S02]  /*0600*/  @P5 LOP3.LUT R15, R15, R26, RZ, 0x3c, !PT ;  /* 0x0000001a0f0f5212 */ /* 0x000fe400078e3cff */
[----:B------:R-:W4:Y:S01]  /*0610*/  @P6 LDG.E R26, desc[UR4][R10.64+0x78] ;  /* 0x000078040a1a6981 */ /* 0x000f22000c1e1900 */
[----:B------:R-:W-:-:S03]  /*0620*/  @P3 LOP3.LUT R4, R4, R21, RZ, 0x3c, !PT ;  /* 0x0000001504043212 */ /* 0x000fc600078e3cff */
[----:B------:R-:W4:Y:S01]  /*0630*/  @P4 LDG.E R21, desc[UR4][R10.64+0x5c] ;  /* 0x00005c040a154981 */ /* 0x000f22000c1e1900 */
[----:B------:R-:W-:-:S03]  /*0640*/  @P3 LOP3.LUT R2, R2, R23, RZ, 0x3c, !PT ;  /* 0x0000001702023212 */ /* 0x000fc600078e3cff */
[----:B------:R-:W4:Y:S01]  /*0650*/  @P5 LDG.E R23, desc[UR4][R10.64+0x68] ;  /* 0x000068040a175981 */ /* 0x000f22000c1e1900 */
[----:B------:R-:W-:-:S03]  /*0660*/  @P4 LOP3.LUT R4, R4, R25, RZ, 0x3c, !PT ;  /* 0x0000001904044212 */ /* 0x000fc600078e3cff */
[----:B------:R-:W4:Y:S01]  /*0670*/  @P5 LDG.E R25, desc[UR4][R10.64+0x70] ;  /* 0x000070040a195981 */ /* 0x000f22000c1e1900 */
[----:B--2---:R-:W-:-:S03]  /*0680*/  @P3 LOP3.LUT R5, R5, R18, RZ, 0x3c, !PT ;  /* 0x0000001205053212 */ /* 0x004fc600078e3cff */
[----:B------:R-:W2:Y:S01]  /*0690*/  @P5 LDG.E R18, desc[UR4][R10.64+0x6c] ;  /* 0x00006c040a125981 */ /* 0x000ea2000c1e1900 */
[----:B---3--:R-:W-:-:S03]  /*06a0*/  @P4 LOP3.LUT R5, R5, R20, RZ, 0x3c, !PT ;  /* 0x0000001405054212 */ /* 0x008fc600078e3cff */
[----:B------:R-:W3:Y:S01]  /*06b0*/  @P5 LDG.E R20, desc[UR4][R10.64+0x74] ;  /* 0x000074040a145981 */ /* 0x000ee2000c1e1900 */
[----:B----4-:R-:W-:-:S03]  /*06c0*/  @P4 LOP3.LUT R3, R3, R22, RZ, 0x3c, !PT ;  /* 0x0000001603034212 */ /* 0x010fc600078e3cff */
[----:B------:R-:W4:Y:S01]  /*06d0*/  @P0 LDG.E R22, desc[UR4][R10.64+0x8c] ;  /* 0x00008c040a160981 */ /* 0x000f22000c1e1900 */
[----:B------:R-:W-:-:S03]  /*06e0*/  @P6 LOP3.LUT R15, R15, R26, RZ, 0x3c, !PT ;  /* 0x0000001a0f0f6212 */ /* 0x000fc600078e3cff */
        /* <DEDUP_REMOVED lines=13> */
[----:B------:R-:W-:Y:S02]  /*07c0*/  @P6 LOP3.LUT R4, R4, R27, RZ, 0x3c, !PT ;  /* 0x0000001b04046212 */ /* 0x000fe400078e3cff */
[----:B------:R-:W-:Y:S02]  /*07d0*/  @P6 LOP3.LUT R2, R2, R21, RZ, 0x3c, !PT ;  /* 0x0000001502026212 */ /* 0x000fe400078e3cff */
[----:B------:R-:W-:Y:S02]  /*07e0*/  @P0 LOP3.LUT R4, R4, R23, RZ, 0x3c, !PT ;  /* 0x0000001704040212 */ /* 0x000fe400078e3cff */
[----:B------:R-:W-:Y:S02]  /*07f0*/  @P0 LOP3.LUT R2, R2, R25, RZ, 0x3c, !PT ;  /* 0x0000001902020212 */ /* 0x000fe400078e3cff */
[----:B--2---:R-:W-:Y:S02]  /*0800*/  @P6 LOP3.LUT R5, R5, R18, RZ, 0x3c, !PT ;  /* 0x0000001205056212 */ /* 0x004fe400078e3cff */
[----:B---3--:R-:W-:-:S02]  /*0810*/  @P6 LOP3.LUT R3, R3, R20, RZ, 0x3c, !PT ;  /* 0x0000001403036212 */ /* 0x008fc400078e3cff */
[----:B----4-:R-:W-:Y:S02]  /*0820*/  @P0 LOP3.LUT R5, R5, R22, RZ, 0x3c, !PT ;  /* 0x0000001605050212 */ /* 0x010fe400078e3cff */
[----:B------:R-:W-:Y:S02]  /*0830*/  @P0 LOP3.LUT R3, R3, R26, RZ, 0x3c, !PT ;  /* 0x0000001a03030212 */ /* 0x000fe400078e3cff */
[----:B------:R-:W-:-:S13]  /*0840*/  R2P PR, R24.B1, 0x7f ;  /* 0x0000007f18007804 */ /* 0x000fda0000001000 */
[----:B------:R-:W2:Y:S04]  /*0850*/  @P0 LDG.E R18, desc[UR4][R10.64+0xa0] ;  /* 0x0000a0040a120981 */ /* 0x000ea8000c1e1900 */
[----:B------:R-:W3:Y:S04]  /*0860*/  @P1 LDG.E R22, desc[UR4][R10.64+0xb4] ;  /* 0x0000b4040a161981 */ /* 0x000ee8000c1e1900 */
[----:B------:R-:W4:Y:S04]  /*0870*/  @P2 LDG.E R26, desc[UR4][R10.64+0xc8] ;  /* 0x0000c8040a1a2981 */ /* 0x000f28000c1e1900 */
[----:B------:R-:W4:Y:S04]  /*0880*/  @P3 LDG.E R28, desc[UR4][R10.64+0xdc] ;  /* 0x0000dc040a1c3981 */ /* 0x000f28000c1e1900 */
[----:B------:R-:W4:Y:S04]  /*0890*/  @P0 LDG.E R23, desc[UR4][R10.64+0xa4] ;  /* 0x0000a4040a170981 */ /* 0x000f28000c1e1900 */
[----:B------:R-:W4:Y:S04]  /*08a0*/  @P0 LDG.E R20, desc[UR4][R10.64+0xa8] ;  /* 0x0000a8040a140981 */ /* 0x000f28000c1e1900 */
[----:B------:R-:W4:Y:S04]  /*08b0*/  @P4 LDG.E R25, desc[UR4][R10.64+0xf0] ;  /* 0x0000f0040a194981 */ /* 0x000f28000c1e1900 */
        /* <DEDUP_REMOVED lines=21> */
[----:B------:R-:W-:Y:S02]  /*0a10*/  LOP3.LUT P0, RZ, R24, 0x8000, RZ, 0xc0, !PT ;  /* 0x0000800018ff7812 */ /* 0x000fe4000780c0ff */
[----:B----4-:R-:W-:Y:S01]  /*0a20*/  @P5 LOP3.LUT R15, R15, R26, RZ, 0x3c, !PT ;  /* 0x0000001a0f0f5212 */ /* 0x010fe200078e3cff */
[----:B------:R-:W4:Y:S04]  /*0a30*/  @P3 LDG.E R24, desc[UR4][R10.64+0xe4] ;  /* 0x0000e4040a183981 */ /* 0x000f28000c1e1900 */
[----:B------:R-:W2:Y:S01]  /*0a40*/  @P6 LDG.E R26, desc[UR4][R10.64+0x118] ;  /* 0x000118040a1a6981 */ /* 0x000ea2000c1e1900 */
        /* <DEDUP_REMOVED lines=8> */
[----:B---3--:R-:W-:-:S03]  /*0ad0*/  @P2 LOP3.LUT R3, R3, R22, RZ, 0x3c, !PT ;  /* 0x0000001603032212 */ /* 0x008fc600078e3cff */
[----:B------:R-:W3:Y:S01]  /*0ae0*/  @P4 LDG.E R22, desc[UR4][R10.64+0x100] ;  /* 0x000100040a164981 */ /* 0x000ee2000c1e1900 */
[----:B--2---:R-:W-:-:S03]  /*0af0*/  @P6 LOP3.LUT R15, R15, R26, RZ, 0x3c, !PT ;  /* 0x0000001a0f0f6212 */ /* 0x004fc600078e3cff */
[----:B------:R-:W2:Y:S01]  /*0b00*/  @P0 LDG.E R26, desc[UR4][R10.64+0x12c] ;  /* 0x00012c040a1a0981 */ /* 0x000ea2000c1e1900 */
[----:B----4-:R-:W-:-:S03]  /*0b10*/  @P2 LOP3.LUT R2, R2, R23, RZ, 0x3c, !PT ;  /* 0x0000001702022212 */ /* 0x010fc600078e3cff */
[----:B------:R-:W4:Y:S01]  /*0b20*/  @P4 LDG.E R23, desc[UR4][R10.64+0xfc] ;  /* 0x0000fc040a174981 */ /* 0x000f22000c1e1900 */
[----:B------:R-:W-:-:S03]  /*0b30*/  @P2 LOP3.LUT R5, R5, R20, RZ, 0x3c, !PT ;  /* 0x0000001405052212 */ /* 0x000fc600078e3cff */
[----:B------:R-:W4:Y:S01]  /*0b40*/  @P4 LDG.E R20, desc[UR4][R10.64+0xf8] ;  /* 0x0000f8040a144981 */ /* 0x000f22000c1e1900 */
[----:B------:R-:W-:Y:S02]  /*0b50*/  @P3 LOP3.LUT R2, R2, R27, RZ, 0x3c, !PT ;  /* 0x0000001b02023212 */ /* 0x000fe400078e3cff */
[----:B------:R-:W-:Y:S01]  /*0b60*/  @P3 LOP3.LUT R4, R4, R25, RZ, 0x3c, !PT ;  /* 0x0000001904043212 */ /* 0x000fe200078e3cff */
[----:B------:R-:W4:Y:S01]  /*0b70*/  @P5 LDG.E R27, desc[UR4][R10.64+0x110] ;  /* 0x000110040a1b5981 */ /* 0x000f22000c1e1900 */
[----:B------:R-:W-:-:S03]  /*0b80*/  @P3 LOP3.LUT R5, R5, R24, RZ, 0x3c, !PT ;  /* 0x0000001805053212 */ /* 0x000fc600078e3cff */
[----:B------:R-:W4:Y:S04]  /*0b90*/  @P5 LDG.E R25, desc[UR4][R10.64+0x108] ;  /* 0x000108040a195981 */ /* 0x000f28000c1e1900 */
        /* <DEDUP_REMOVED lines=19> */
[----:B------:R-:W-:-:S05]  /*0cd0*/  VIADD R19, R19, 0x10 ;  /* 0x0000001013137836 */ /* 0x000fca0000000000 */
[----:B------:R-:W-:Y:S02]  /*0ce0*/  ISETP.NE.AND P1, PT, R19, 0x20, PT ;  /* 0x000000201300780c */ /* 0x000fe40003f25270 */
[----:B------:R-:W-:Y:S02]  /*0cf0*/  @P5 LOP3.LUT R3, R3, R18, RZ, 0x3c, !PT ;  /* 0x0000001203035212 */ /* 0x000fe400078e3cff */
[----:B------:R-:W-:Y:S02]  /*0d00*/  @P6 LOP3.LUT R4, R4, R21, RZ, 0x3c, !PT ;  /* 0x0000001504046212 */ /* 0x000fe400078e3cff */
[----:B---3--:R-:W-:-:S04]  /*0d10*/  @P6 LOP3.LUT R3, R3, R22, RZ, 0x3c, !PT ;  /* 0x0000001603036212 */ /* 0x008fc800078e3cff */
[----:B--2---:R-:W-:Y:S02]  /*0d20*/  @P0 LOP3.LUT R3, R3, R26, RZ, 0x3c, !PT ;  /* 0x0000001a03030212 */ /* 0x004fe400078e3cff */
[----:B----4-:R-:W-:Y:S02]  /*0d30*/  @P6 LOP3.LUT R2, R2, R23, RZ, 0x3c, !PT ;  /* 0x0000001702026212 */ /* 0x010fe400078e3cff */
[----:B------:R-:W-:Y:S02]  /*0d40*/  @P6 LOP3.LUT R5, R5, R20, RZ, 0x3c, !PT ;  /* 0x0000001405056212 */ /* 0x000fe400078e3cff */
[----:B------:R-:W-:Y:S02]  /*0d50*/  @P0 LOP3.LUT R2, R2, R27, RZ, 0x3c, !PT ;  /* 0x0000001b02020212 */ /* 0x000fe400078e3cff */
[----:B------:R-:W-:Y:S02]  /*0d60*/  @P0 LOP3.LUT R4, R4, R25, RZ, 0x3c, !PT ;  /* 0x0000001904040212 */ /* 0x000fe400078e3cff */
[----:B------:R-:W-:Y:S01]  /*0d70*/  @P0 LOP3.LUT R5, R5, R24, RZ, 0x3c, !PT ;  /* 0x0000001805050212 */ /* 0x000fe200078e3cff */
[----:B------:R-:W-:Y:S06]  /*0d80*/  @P1 BRA `(.L_x_152) ;  /* 0xfffffff400481947 */ /* 0x000fec000383ffff */
[----:B------:R-:W-:-:S05]  /*0d90*/  VIADD R17, R17, 0x1 ;  /* 0x0000000111117836 */ /* 0x000fca0000000000 */
[----:B------:R-:W-:-:S13]  /*0da0*/  ISETP.NE.AND P0, PT, R17, 0x5, PT ;  /* 0x000000051100780c */ /* 0x000fda0003f05270 */
[----:B------:R-:W-:Y:S05]  /*0db0*/  @P0 BRA `(.L_x_153) ;  /* 0xfffffff400300947 */ /* 0x000fea000383ffff */
[----:B------:R1:W-:Y:S01]  /*0dc0*/  STG.E.64 desc[UR4][R6.64+0x8], R4 ;  /* 0x0000080406007986 */ /* 0x0003e2000c101b04 */
[----:B------:R-:W-:Y:S01]  /*0dd0*/  VIADD R14, R14, 0x1 ;  /* 0x000000010e0e7836 */ /* 0x000fe20000000000 */
[----:B------:R-:W-:Y:S02]  /*0de0*/  LOP3.LUT R11, R13, 0x3, RZ, 0xc0, !PT ;  /* 0x000000030d0b7812 */ /* 0x000fe400078ec0ff */
[----:B------:R1:W-:Y:S02]  /*0df0*/  STG.E.64 desc[UR4][R6.64+0x10], R2 ;  /* 0x0000100206007986 */ /* 0x0003e4000c101b04 */
[----:B------:R-:W-:Y:S02]  /*0e00*/  ISETP.GE.U32.AND P0, PT, R14, R11, PT ;  /* 0x0000000b0e00720c */ /* 0x000fe40003f06070 */
[----:B------:R1:W-:Y:S11]  /*0e10*/  STG.E desc[UR4][R6.64+0x4], R15 ;  /* 0x0000040f06007986 */ /* 0x0003f6000c101904 */
[----:B------:R-:W-:Y:S05]  /*0e20*/  @!P0 BRA `(.L_x_154) ;  /* 0xfffffff400048947 */ /* 0x000fea000383ffff */
.L_x_151:
[----:B------:R-:W-:Y:S05]  /*0e30*/  BSYNC.RECONVERGENT B1 ;  /* 0x0000000000017941 */ /* 0x000fea0003800200 */
.L_x_150:
[C---:B------:R-:W-:Y:S01]  /*0e40*/  ISETP.GT.U32.AND P0, PT, R13.reuse, 0x3, PT ;  /* 0x000000030d00780c */ /* 0x040fe20003f04070 */
[----:B------:R-:W-:Y:S01]  /*0e50*/  VIADD R12, R12, 0x1 ;  /* 0x000000010c0c7836 */ /* 0x000fe20000000000 */
[--C-:B------:R-:W-:Y:S02]  /*0e60*/  SHF.R.U64 R13, R13, 0x2, R0.reuse ;  /* 0x000000020d0d7819 */ /* 0x100fe40000001200 */
[----:B------:R-:W-:Y:S02]  /*0e70*/  ISETP.GT.U32.AND.EX P0, PT, R0, RZ, PT, P0 ;  /* 0x000000ff0000720c */ /* 0x000fe40003f04100 */
[----:B------:R-:W-:-:S11]  /*0e80*/  SHF.R.U32.HI R0, RZ, 0x2, R0 ;  /* 0x00000002ff007819 */ /* 0x000fd60000011600 */
[----:B------:R-:W-:Y:S05]  /*0e90*/  @P0 BRA `(.L_x_155) ;  /* 0xfffffff000c80947 */ /* 0x000fea000383ffff */
.L_x_149:
[----:B------:R-:W-:Y:S05]  /*0ea0*/  BSYNC.RECONVERGENT B0 ;  /* 0x0000000000007941 */ /* 0x000fea0003800200 */
.L_x_148:
[----:B------:R-:W-:Y:S04]  /*0eb0*/  STG.E.64 desc[UR4][R6.64+0x18], RZ ;  /* 0x000018ff06007986 */ /* 0x000fe8000c101b04 */
[----:B------:R-:W-:Y:S04]  /*0ec0*/  STG.E desc[UR4][R6.64+0x20], RZ ;  /* 0x000020ff06007986 */ /* 0x000fe8000c101904 */
[----:B------:R-:W-:Y:S01]  /*0ed0*/  STG.E.64 desc[UR4][R6.64+0x28], RZ ;  /* 0x000028ff06007986 */ /* 0x000fe2000c101b04 */
[----:B------:R-:W-:Y:S05]  /*0ee0*/  EXIT ;  /* 0x000000000000794d */ /* 0x000fea0003800000 */
.L_x_156:
        /* <DEDUP_REMOVED lines=9> */
.L_x_163:


//--------------------- .text._Z6kernelPfi        --------------------------
	.section	.text._Z6kernelPfi,"ax",@progbits
	.align	128
        .global         _Z6kernelPfi
        .type           _Z6kernelPfi,@function
        .size           _Z6kernelPfi,(.L_x_164 - _Z6kernelPfi)
        .other          _Z6kernelPfi,@"STO_CUDA_ENTRY STV_DEFAULT"
_Z6kernelPfi:
.text._Z6kernelPfi:
        /* <DEDUP_REMOVED lines=8> */
[----:B------:R-:W-:Y:S01]  /*0080*/  I2FP.F32.S32 R4, R5 ;  /* 0x0000000500047245 */ /* 0x000fe20000201400 */
[----:B------:R-:W0:Y:S01]  /*0090*/  LDC.64 R2, c[0x0][0x380] ;  /* 0x0000e000ff027b82 */ /* 0x000e220000000a00 */
[----:B------:R-:W-:Y:S01]  /*00a0*/  MOV R8, 0x3c80f082 ;  /* 0x3c80f08200087802 */ /* 0x000fe20000000f00 */
[----:B------:R-:W-:Y:S01]  /*00b0*/  HFMA2 R7, -RZ, RZ, 1.875, 0 ;  /* 0x3f800000ff077431 */ /* 0x000fe200000001ff */
[----:B------:R-:W1:Y:S01]  /*00c0*/  LDCU.64 UR4, c[0x0][0x358] ;  /* 0x00006b00ff0477ac */ /* 0x000e620008000a00 */
[C---:B------:R-:W-:Y:S01]  /*00d0*/  FMUL R0, |R4|.reuse, 2.8853900432586669922 ;  /* 0x4038aa3b04007820 */ /* 0x040fe20000400200 */
[C---:B------:R-:W-:Y:S01]  /*00e0*/  FMUL R9, R4.reuse, R4 ;  /* 0x0000000404097220 */ /* 0x040fe20000400000 */
[C---:B------:R-:W-:Y:S02]  /*00f0*/  FSETP.GE.AND P1, PT, |R4|.reuse, 0.60000002384185791016, PT ;  /* 0x3f19999a0400780b */ /* 0x040fe40003f26200 */
[----:B------:R-:W-:Y:S01]  /*0100*/  FSETP.GE.AND P0, PT, |R4|, 9.010913848876953125, PT ;  /* 0x41102cb40400780b */ /* 0x000fe20003f06200 */
[----:B------:R-:W-:Y:S01]  /*0110*/  FFMA R8, R9, R8, -0.052303962409496307373 ;  /* 0xbd563cae09087423 */ /* 0x000fe20000000008 */
[----:B------:R-:W2:Y:S01]  /*0120*/  MUFU.EX2 R0, R0 ;  /* 0x0000000000007308 */ /* 0x000ea20000000800 */
[----:B0-----:R-:W-:-:S04]  /*0130*/  IMAD.WIDE R2, R5, 0x4, R2 ;  /* 0x0000000405027825 */ /* 0x001fc800078e0202 */
[----:B--2---:R-:W-:Y:S01]  /*0140*/  FADD R6, R0, 1 ;  /* 0x3f80000000067421 */ /* 0x004fe20000000000 */
[----:B------:R-:W-:-:S04]  /*0150*/  FFMA R0, R9, R8, 0.1331529766321182251 ;  /* 0x3e08594109007423 */ /* 0x000fc80000000008 */
[C---:B------:R-:W-:Y:S01]  /*0160*/  FFMA R0, R9.reuse, R0, -0.33332768082618713379 ;  /* 0xbeaaa9ed09007423 */ /* 0x040fe20000000000 */
[----:B------:R-:W0:Y:S03]  /*0170*/  MUFU.RCP R6, R6 ;  /* 0x0000000600067308 */ /* 0x000e260000001000 */
[----:B------:R-:W-:Y:S01]  /*0180*/  FFMA R9, R9, R0, RZ ;  /* 0x0000000009097223 */ /* 0x000fe200000000ff */
[----:B0-----:R-:W-:-:S05]  /*0190*/  FFMA R7, R6, -2, R7 ;  /* 0xc000000006077823 */ /* 0x001fca0000000007 */
[----:B------:R-:W-:-:S04]  /*01a0*/  FSEL R7, R7, 1, !P0 ;  /* 0x3f80000007077808 */ /* 0x000fc80004000000 */
[--C-:B------:R-:W-:Y:S01]  /*01b0*/  LOP3.LUT R7, R7, 0x80000000, R4.reuse, 0xb8, !PT ;  /* 0x8000000007077812 */ /* 0x100fe200078eb804 */
[----:B------:R-:W-:-:S05]  /*01c0*/  @!P1 FFMA R7, R4, R9, R4 ;  /* 0x0000000904079223 */ /* 0x000fca0000000004 */
[----:B-1----:R-:W-:Y:S01]  /*01d0*/  STG.E desc[UR4][R2.64], R7 ;  /* 0x0000000702007986 */ /* 0x002fe2000c101904 */
[----:B------:R-:W-:Y:S05]  /*01e0*/  EXIT ;  /* 0x000000000000794d */ /* 0x000fea0003800000 */
.L_x_157:
        /* <DEDUP_REMOVED lines=9> */
.L_x_164:


//--------------------- .nv.global.init           --------------------------
	.section	.nv.global.init,"aw",@progbits
	.align	4
.nv.global.init:
	.type		mrg32k3aM1SubSeq,@object
	.size		mrg32k3aM1SubSeq,(mrg32k3aM2SubSeq - mrg32k3aM1SubSeq)
mrg32k3aM1SubSeq:
        /*0000*/ 	.byte	0x0b, 0xcc, 0xee, 0x04, 0x73, 0x29, 0x8b, 0x6f, 0xf6, 0x53, 0x03, 0xf6, 0x23, 0xf6, 0xea, 0xda
        /* <DEDUP_REMOVED lines=125> */
	.type		mrg32k3aM2SubSeq,@object
	.size		mrg32k3aM2SubSeq,(mrg32k3aM1 - mrg32k3aM2SubSeq)
mrg32k3aM2SubSeq:
        /* <DEDUP_REMOVED lines=126> */
	.type		mrg32k3aM1,@object
	.size		mrg32k3aM1,(mrg32k3aM1Seq - mrg32k3aM1)
mrg32k3aM1:
        /* <DEDUP_REMOVED lines=144> */
	.type		mrg32k3aM1Seq,@object
	.size		mrg32k3aM1Seq,(mrg32k3aM2 - mrg32k3aM1Seq)
mrg32k3aM1Seq:
        /* <DEDUP_REMOVED lines=144> */
	.type		mrg32k3aM2,@object
	.size		mrg32k3aM2,(mrg32k3aM2Seq - mrg32k3aM2)
mrg32k3aM2:
        /* <DEDUP_REMOVED lines=144> */
	.type		mrg32k3aM2Seq,@object
	.size		mrg32k3aM2Seq,(precalc_xorwow_matrix - mrg32k3aM2Seq)
mrg32k3aM2Seq:
        /* <DEDUP_REMOVED lines=144> */
	.type		precalc_xorwow_matrix,@object
	.size		precalc_xorwow_matrix,(precalc_xorwow_offset_matrix - precalc_xorwow_matrix)
precalc_xorwow_matrix:
        /* <DEDUP_REMOVED lines=6400> */
	.type		precalc_xorwow_offset_matrix,@object
	.size		precalc_xorwow_offset_matrix,(.L_1 - precalc_xorwow_offset_matrix)
precalc_xorwow_offset_matrix:
        /* <DEDUP_REMOVED lines=6400> */
.L_1:


//--------------------- .nv.shared._ZN3cub18CUB_300001_SM_10006detail6reduce28DeviceReduceSingleTileKernelINS2_10policy_hubIfjN4cuda3std3__44plusIvEEE10Policy1000EPfSC_iS9_ffNS7_10__identityEEEvT0_T1_T2_T3_T4_T6_ --------------------------
	.section	.nv.shared._ZN3cub18CUB_300001_SM_10006detail6reduce28DeviceReduceSingleTileKernelINS2_10policy_hubIfjN4cuda3std3__44plusIvEEE10Policy1000EPfSC_iS9_ffNS7_10__identityEEEvT0_T1_T2_T3_T4_T6_,"aw",@nobits
	.sectionflags	@""
	.align	4
.nv.shared._ZN3cub18CUB_300001_SM_10006detail6reduce28DeviceReduceSingleTileKernelINS2_10policy_hubIfjN4cuda3std3__44plusIvEEE10Policy1000EPfSC_iS9_ffNS7_10__identityEEEvT0_T1_T2_T3_T4_T6_:
	.zero		1108


//--------------------- .nv.shared.reserved.0     --------------------------
	.section	.nv.shared.reserved.0,"aw",@nobits
	.weak		__nv_reservedSMEM_offset_0_alias
	.size		__nv_reservedSMEM_offset_0_alias, 0, 64
	.other		__nv_reservedSMEM_offset_0_alias,@"STO_CUDA_RESERVED_SHARED STV_DEFAULT"
__nv_reservedSMEM_offset_0_alias:
	.zero		0
	.zero		64


//--------------------- .nv.global                --------------------------
	.section	.nv.global,"aw",@nobits
.nv.global:
	.type		_ZN34_INTERNAL_56251f3d_4_k_cu_cd9494bd6thrust24THRUST_300001_SM_1000_NS12placeholders2_5E,@object
	.size		_ZN34_INTERNAL_56251f3d_4_k_cu_cd9494bd6thrust24THRUST_300001_SM_1000_NS12placeholders2_5E,(_ZN34_INTERNAL_56251f3d_4_k_cu_cd9494bd4cuda3std3__45__cpo6cbeginE - _ZN34_INTERNAL_56251f3d_4_k_cu_cd9494bd6thrust24THRUST_300001_SM_1000_NS12placeholders2_5E)
_ZN34_INTERNAL_56251f3d_4_k_cu_cd9494bd6thrust24THRUST_300001_SM_1000_NS12placeholders2_5E:
	.zero		1
	.type		_ZN34_INTERNAL_56251f3d_4_k_cu_cd9494bd4cuda3std3__45__cpo6cbeginE,@object
	.size		_ZN34_INTERNAL_56251f3d_4_k_cu_cd9494bd4cuda3std3__45__cpo6cbeginE,(_ZN34_INTERNAL_56251f3d_4_k_cu_cd9494bd4cuda3std6ranges3__45__cpo6cbeginE - _ZN34_INTERNAL_56251f3d_4_k_cu_cd9494bd4cuda3std3__45__cpo6cbeginE)
_ZN34_INTERNAL_56251f3d_4_k_cu_cd9494bd4cuda3std3__45__cpo6cbeginE:
	.zero		1
	.type		_ZN34_INTERNAL_56251f3d_4_k_cu_cd9494bd4cuda3std6ranges3__45__cpo6cbeginE,@object
	.size		_ZN34_INTERNAL_56251f3d_4_k_cu_cd9494bd4cuda3std6ranges3__45__cpo6cbeginE,(_ZN34_INTERNAL_56251f3d_4_k_cu_cd9494bd4cuda3std3__48in_placeE - _ZN34_INTERNAL_56251f3d_4_k_cu_cd9494bd4cuda3std6ranges3__45__cpo6cbeginE)
_ZN34_INTERNAL_56251f3d_4_k_cu_cd9494bd4cuda3std6ranges3__45__cpo6cbeginE:
	.zero		1
	.type		_ZN34_INTERNAL_56251f3d_4_k_cu_cd9494bd4cuda3std3__48in_placeE,@object
	.size		_ZN34_INTERNAL_56251f3d_4_k_cu_cd9494bd4cuda3std3__48in_placeE,(_ZN34_INTERNAL_56251f3d_4_k_cu_cd9494bd4cuda3std6ranges3__45__cpo4sizeE - _ZN34_INTERNAL_56251f3d_4_k_cu_cd9494bd4cuda3std3__48in_placeE)
_ZN34_INTERNAL_56251f3d_4_k_cu_cd9494bd4cuda3std3__48in_placeE:
	.zero		1
	.type		_ZN34_INTERNAL_56251f3d_4_k_cu_cd9494bd4cuda3std6ranges3__45__cpo4sizeE,@object
	.size		_ZN34_INTERNAL_56251f3d_4_k_cu_cd9494bd4cuda3std6ranges3__45__cpo4sizeE,(_ZN34_INTERNAL_56251f3d_4_k_cu_cd9494bd6thrust24THRUST_300001_SM_1000_NS12placeholders2_9E - _ZN34_INTERNAL_56251f3d_4_k_cu_cd9494bd4cuda3std6ranges3__45__cpo4sizeE)
_ZN34_INTERNAL_56251f3d_4_k_cu_cd9494bd4cuda3std6ranges3__45__cpo4sizeE:
	.zero		1
	.type		_ZN34_INTERNAL_56251f3d_4_k_cu_cd9494bd6thrust24THRUST_300001_SM_1000_NS12placeholders2_9E,@object
	.size		_ZN34_INTERNAL_56251f3d_4_k_cu_cd9494bd6thrust24THRUST_300001_SM_1000_NS12placeholders2_9E,(_ZN34_INTERNAL_56251f3d_4_k_cu_cd9494bd4cuda3std3__45__cpo7crbeginE - _ZN34_INTERNAL_56251f3d_4_k_cu_cd9494bd6thrust24THRUST_300001_SM_1000_NS12placeholders2_9E)
_ZN34_INTERNAL_56251f3d_4_k_cu_cd9494bd6thrust24THRUST_300001_SM_1000_NS12placeholders2_9E:
	.zero		1
	.type		_ZN34_INTERNAL_56251f3d_4_k_cu_cd9494bd4cuda3std3__45__cpo7crbeginE,@object
	.size		_ZN34_INTERNAL_56251f3d_4_k_cu_cd9494bd4cuda3std3__45__cpo7crbeginE,(_ZN34_INTERNAL_56251f3d_4_k_cu_cd9494bd4cuda3std6ranges3__45__cpo4nextE - _ZN34_INTERNAL_56251f3d_4_k_cu_cd9494bd4cuda3std3__45__cpo7crbeginE)
_ZN34_INTERNAL_56251f3d_4_k_cu_cd9494bd4cuda3std3__45__cpo7crbeginE:
	.zero		1
	.type		_ZN34_INTERNAL_56251f3d_4_k_cu_cd9494bd4cuda3std6ranges3__45__cpo4nextE,@object
	.size		_ZN34_INTERNAL_56251f3d_4_k_cu_cd9494bd4cuda3std6ranges3__45__cpo4nextE,(_ZN34_INTERNAL_56251f3d_4_k_cu_cd9494bd4cuda3std6ranges3__45__cpo4swapE - _ZN34_INTERNAL_56251f3d_4_k_cu_cd9494bd4cuda3std6ranges3__45__cpo4nextE)
_ZN34_INTERNAL_56251f3d_4_k_cu_cd9494bd4cuda3std6ranges3__45__cpo4nextE:
	.zero		1
	.type		_ZN34_INTERNAL_56251f3d_4_k_cu_cd9494bd4cuda3std6ranges3__45__cpo4swapE,@object
	.size		_ZN34_INTERNAL_56251f3d_4_k_cu_cd9494bd4cuda3std6ranges3__45__cpo4swapE,(_ZN34_INTERNAL_56251f3d_4_k_cu_cd9494bd6thrust24THRUST_300001_SM_1000_NS12placeholders2_1E - _ZN34_INTERNAL_56251f3d_4_k_cu_cd9494bd4cuda3std6ranges3__45__cpo4swapE)
_ZN34_INTERNAL_56251f3d_4_k_cu_cd9494bd4cuda3std6ranges3__45__cpo4swapE:
	.zero		1
	.type		_ZN34_INTERNAL_56251f3d_4_k_cu_cd9494bd6thrust24THRUST_300001_SM_1000_NS12placeholders2_1E,@object
	.size		_ZN34_INTERNAL_56251f3d_4_k_cu_cd9494bd6thrust24THRUST_300001_SM_1000_NS12placeholders2_1E,(_ZN34_INTERNAL_56251f3d_4_k_cu_cd9494bd6thrust24THRUST_300001_SM_1000_NS12placeholders2_3E - _ZN34_INTERNAL_56251f3d_4_k_cu_cd9494bd6thrust24THRUST_300001_SM_1000_NS12placeholders2_1E)
_ZN34_INTERNAL_56251f3d_4_k_cu_cd9494bd6thrust24THRUST_300001_SM_1000_NS12placeholders2_1E:
	.zero		1
	.type		_ZN34_INTERNAL_56251f3d_4_k_cu_cd9494bd6thrust24THRUST_300001_SM_1000_NS12placeholders2_3E,@object
	.size		_ZN34_INTERNAL_56251f3d_4_k_cu_cd9494bd6thrust24THRUST_300001_SM_1000_NS12placeholders2_3E,(_ZN34_INTERNAL_56251f3d_4_k_cu_cd9494bd4cuda3std3__45__cpo5beginE - _ZN34_INTERNAL_56251f3d_4_k_cu_cd9494bd6thrust24THRUST_300001_SM_1000_NS12placeholders2_3E)
_ZN34_INTERNAL_56251f3d_4_k_cu_cd9494bd6thrust24THRUST_300001_SM_1000_NS12placeholders2_3E:
	.zero		1
	.type		_ZN34_INTERNAL_56251f3d_4_k_cu_cd9494bd4cuda3std3__45__cpo5beginE,@object
	.size		_ZN34_INTERNAL_56251f3d_4_k_cu_cd9494bd4cuda3std3__45__cpo5beginE,(_ZN34_INTERNAL_56251f3d_4_k_cu_cd9494bd4cuda3std6ranges3__45__cpo5beginE - _ZN34_INTERNAL_56251f3d_4_k_cu_cd9494bd4cuda3std3__45__cpo5beginE)
_ZN34_INTERNAL_56251f3d_4_k_cu_cd9494bd4cuda3std3__45__cpo5beginE:
	.zero		1
	.type		_ZN34_INTERNAL_56251f3d_4_k_cu_cd9494bd4cuda3std6ranges3__45__cpo5beginE,@object
	.size		_ZN34_INTERNAL_56251f3d_4_k_cu_cd9494bd4cuda3std6ranges3__45__cpo5beginE,(_ZN34_INTERNAL_56251f3d_4_k_cu_cd9494bd4cuda3std3__436_GLOBAL__N__56251f3d_4_k_cu_cd9494bd6ignoreE - _ZN34_INTERNAL_56251f3d_4_k_cu_cd9494bd4cuda3std6ranges3__45__cpo5beginE)
_ZN34_INTERNAL_56251f3d_4_k_cu_cd9494bd4cuda3std6ranges3__45__cpo5beginE:
	.zero		1
	.type		_ZN34_INTERNAL_56251f3d_4_k_cu_cd9494bd4cuda3std3__436_GLOBAL__N__56251f3d_4_k_cu_cd9494bd6ignoreE,@object
	.size		_ZN34_INTERNAL_56251f3d_4_k_cu_cd9494bd4cuda3std3__436_GLOBAL__N__56251f3d_4_k_cu_cd9494bd6ignoreE,(_ZN34_INTERNAL_56251f3d_4_k_cu_cd9494bd4cuda3std6ranges3__45__cpo4dataE - _ZN34_INTERNAL_56251f3d_4_k_cu_cd9494bd4cuda3std3__436_GLOBAL__N__56251f3d_4_k_cu_cd9494bd6ignoreE)
_ZN34_INTERNAL_56251f3d_4_k_cu_cd9494bd4cuda3std3__436_GLOBAL__N__56251f3d_4_k_cu_cd9494bd6ignoreE:
	.zero		1
	.type		_ZN34_INTERNAL_56251f3d_4_k_cu_cd9494bd4cuda3std6ranges3__45__cpo4dataE,@object
	.size		_ZN34_INTERNAL_56251f3d_4_k_cu_cd9494bd4cuda3std6ranges3__45__cpo4dataE,(_ZN34_INTERNAL_56251f3d_4_k_cu_cd9494bd6thrust24THRUST_300001_SM_1000_NS12placeholders2_7E - _ZN34_INTERNAL_56251f3d_4_k_cu_cd9494bd4cuda3std6ranges3__45__cpo4dataE)
_ZN34_INTERNAL_56251f3d_4_k_cu_cd9494bd4cuda3std6ranges3__45__cpo4dataE:
	.zero		1
	.type		_ZN34_INTERNAL_56251f3d_4_k_cu_cd9494bd6thrust24THRUST_300001_SM_1000_NS12placeholders2_7E,@object
	.size		_ZN34_INTERNAL_56251f3d_4_k_cu_cd9494bd6thrust24THRUST_300001_SM_1000_NS12placeholders2_7E,(_ZN34_INTERNAL_56251f3d_4_k_cu_cd9494bd4cuda3std3__45__cpo6rbeginE - _ZN34_INTERNAL_56251f3d_4_k_cu_cd9494bd6thrust24THRUST_300001_SM_1000_NS12placeholders2_7E)
_ZN34_INTERNAL_56251f3d_4_k_cu_cd9494bd6thrust24THRUST_300001_SM_1000_NS12placeholders2_7E:
	.zero		1
	.type		_ZN34_INTERNAL_56251f3d_4_k_cu_cd9494bd4cuda3std3__45__cpo6rbeginE,@object
	.size		_ZN34_INTERNAL_56251f3d_4_k_cu_cd9494bd4cuda3std3__45__cpo6rbeginE,(_ZN34_INTERNAL_56251f3d_4_k_cu_cd9494bd4cuda3std6ranges3__45__cpo7advanceE - _ZN34_INTERNAL_56251f3d_4_k_cu_cd9494bd4cuda3std3__45__cpo6rbeginE)
_ZN34_INTERNAL_56251f3d_4_k_cu_cd9494bd4cuda3std3__45__cpo6rbeginE:
	.zero		1
	.type		_ZN34_INTERNAL_56251f3d_4_k_cu_cd9494bd4cuda3std6ranges3__45__cpo7advanceE,@object
	.size		_ZN34_INTERNAL_56251f3d_4_k_cu_cd9494bd4cuda3std6ranges3__45__cpo7advanceE,(_ZN34_INTERNAL_56251f3d_4_k_cu_cd9494bd4cuda3std3__47nulloptE - _ZN34_INTERNAL_56251f3d_4_k_cu_cd9494bd4cuda3std6ranges3__45__cpo7advanceE)
_ZN34_INTERNAL_56251f3d_4_k_cu_cd9494bd4cuda3std6ranges3__45__cpo7advanceE:
	.zero		1
	.type		_ZN34_INTERNAL_56251f3d_4_k_cu_cd9494bd4cuda3std3__47nulloptE,@object
	.size		_ZN34_INTERNAL_56251f3d_4_k_cu_cd9494bd4cuda3std3__47nulloptE,(_ZN34_INTERNAL_56251f3d_4_k_cu_cd9494bd4cuda3std6ranges3__45__cpo8distanceE - _ZN34_INTERNAL_56251f3d_4_k_cu_cd9494bd4cuda3std3__47nulloptE)
_ZN34_INTERNAL_56251f3d_4_k_cu_cd9494bd4cuda3std3__47nulloptE:
	.zero		1
	.type		_ZN34_INTERNAL_56251f3d_4_k_cu_cd9494bd4cuda3std6ranges3__45__cpo8distanceE,@object
	.size		_ZN34_INTERNAL_56251f3d_4_k_cu_cd9494bd4cuda3std6ranges3__45__cpo8distanceE,(_ZN34_INTERNAL_56251f3d_4_k_cu_cd9494bd6thrust24THRUST_300001_SM_1000_NS12placeholders2_6E - _ZN34_INTERNAL_56251f3d_4_k_cu_cd9494bd4cuda3std6ranges3__45__cpo8distanceE)
_ZN34_INTERNAL_56251f3d_4_k_cu_cd9494bd4cuda3std6ranges3__45__cpo8distanceE:
	.zero		1
	.type		_ZN34_INTERNAL_56251f3d_4_k_cu_cd9494bd6thrust24THRUST_300001_SM_1000_NS12placeholders2_6E,@object
	.size		_ZN34_INTERNAL_56251f3d_4_k_cu_cd9494bd6thrust24THRUST_300001_SM_1000_NS12placeholders2_6E,(_ZN34_INTERNAL_56251f3d_4_k_cu_cd9494bd4cuda3std3__45__cpo4cendE - _ZN34_INTERNAL_56251f3d_4_k_cu_cd9494bd6thrust24THRUST_300001_SM_1000_NS12placeholders2_6E)
_ZN34_INTERNAL_56251f3d_4_k_cu_cd9494bd6thrust24THRUST_300001_SM_1000_NS12placeholders2_6E:
	.zero		1
	.type		_ZN34_INTERNAL_56251f3d_4_k_cu_cd9494bd4cuda3std3__45__cpo4cendE,@object
	.size		_ZN34_INTERNAL_56251f3d_4_k_cu_cd9494bd4cuda3std3__45__cpo4cendE,(_ZN34_INTERNAL_56251f3d_4_k_cu_cd9494bd4cuda3std6ranges3__45__cpo4cendE - _ZN34_INTERNAL_56251f3d_4_k_cu_cd9494bd4cuda3std3__45__cpo4cendE)
_ZN34_INTERNAL_56251f3d_4_k_cu_cd9494bd4cuda3std3__45__cpo4cendE:
	.zero		1
	.type		_ZN34_INTERNAL_56251f3d_4_k_cu_cd9494bd4cuda3std6ranges3__45__cpo4cendE,@object
	.size		_ZN34_INTERNAL_56251f3d_4_k_cu_cd9494bd4cuda3std6ranges3__45__cpo4cendE,(_ZN34_INTERNAL_56251f3d_4_k_cu_cd9494bd4cuda3std3__420unreachable_sentinelE - _ZN34_INTERNAL_56251f3d_4_k_cu_cd9494bd4cuda3std6ranges3__45__cpo4cendE)
_ZN34_INTERNAL_56251f3d_4_k_cu_cd9494bd4cuda3std6ranges3__45__cpo4cendE:
	.zero		1
	.type		_ZN34_INTERNAL_56251f3d_4_k_cu_cd9494bd4cuda3std3__420unreachable_sentinelE,@object
	.size		_ZN34_INTERNAL_56251f3d_4_k_cu_cd9494bd4cuda3std3__420unreachable_sentinelE,(_ZN34_INTERNAL_56251f3d_4_k_cu_cd9494bd4cuda3std6ranges3__45__cpo5ssizeE - _ZN34_INTERNAL_56251f3d_4_k_cu_cd9494bd4cuda3std3__420unreachable_sentinelE)
_ZN34_INTERNAL_56251f3d_4_k_cu_cd9494bd4cuda3std3__420unreachable_sentinelE:
	.zero		1
	.type		_ZN34_INTERNAL_56251f3d_4_k_cu_cd9494bd4cuda3std6ranges3__45__cpo5ssizeE,@object
	.size		_ZN34_INTERNAL_56251f3d_4_k_cu_cd9494bd4cuda3std6ranges3__45__cpo5ssizeE,(_ZN34_INTERNAL_56251f3d_4_k_cu_cd9494bd6thrust24THRUST_300001_SM_1000_NS12placeholders3_10E - _ZN34_INTERNAL_56251f3d_4_k_cu_cd9494bd4cuda3std6ranges3__45__cpo5ssizeE)
_ZN34_INTERNAL_56251f3d_4_k_cu_cd9494bd4cuda3std6ranges3__45__cpo5ssizeE:
	.zero		1
	.type		_ZN34_INTERNAL_56251f3d_4_k_cu_cd9494bd6thrust24THRUST_300001_SM_1000_NS12placeholders3_10E,@object
	.size		_ZN34_INTERNAL_56251f3d_4_k_cu_cd9494bd6thrust24THRUST_300001_SM_1000_NS12placeholders3_10E,(_ZN34_INTERNAL_56251f3d_4_k_cu_cd9494bd4cuda3std3__45__cpo5crendE - _ZN34_INTERNAL_56251f3d_4_k_cu_cd9494bd6thrust24THRUST_300001_SM_1000_NS12placeholders3_10E)
_ZN34_INTERNAL_56251f3d_4_k_cu_cd9494bd6thrust24THRUST_300001_SM_1000_NS12placeholders3_10E:
	.zero		1
	.type		_ZN34_INTERNAL_56251f3d_4_k_cu_cd9494bd4cuda3std3__45__cpo5crendE,@object
	.size		_ZN34_INTERNAL_56251f3d_4_k_cu_cd9494bd4cuda3std3__45__cpo5crendE,(_ZN34_INTERNAL_56251f3d_4_k_cu_cd9494bd4cuda3std6ranges3__45__cpo4prevE - _ZN34_INTERNAL_56251f3d_4_k_cu_cd9494bd4cuda3std3__45__cpo5crendE)
_ZN34_INTERNAL_56251f3d_4_k_cu_cd9494bd4cuda3std3__45__cpo5crendE:
	.zero		1
	.type		_ZN34_INTERNAL_56251f3d_4_k_cu_cd9494bd4cuda3std6ranges3__45__cpo4prevE,@object
	.size		_ZN34_INTERNAL_56251f3d_4_k_cu_cd9494bd4cuda3std6ranges3__45__cpo4prevE,(_ZN34_INTERNAL_56251f3d_4_k_cu_cd9494bd4cuda3std6ranges3__45__cpo9iter_moveE - _ZN34_INTERNAL_56251f3d_4_k_cu_cd9494bd4cuda3std6ranges3__45__cpo4prevE)
_ZN34_INTERNAL_56251f3d_4_k_cu_cd9494bd4cuda3std6ranges3__45__cpo4prevE:
	.zero		1
	.type		_ZN34_INTERNAL_56251f3d_4_k_cu_cd9494bd4cuda3std6ranges3__45__cpo9iter_moveE,@object
	.size		_ZN34_INTERNAL_56251f3d_4_k_cu_cd9494bd4cuda3std6ranges3__45__cpo9iter_moveE,(_ZN34_INTERNAL_56251f3d_4_k_cu_cd9494bd6thrust24THRUST_300001_SM_1000_NS12placeholders2_2E - _ZN34_INTERNAL_56251f3d_4_k_cu_cd9494bd4cuda3std6ranges3__45__cpo9iter_moveE)
_ZN34_INTERNAL_56251f3d_4_k_cu_cd9494bd4cuda3std6ranges3__45__cpo9iter_moveE:
	.zero		1
	.type		_ZN34_INTERNAL_56251f3d_4_k_cu_cd9494bd6thrust24THRUST_300001_SM_1000_NS12placeholders2_2E,@object
	.size		_ZN34_INTERNAL_56251f3d_4_k_cu_cd9494bd6thrust24THRUST_300001_SM_1000_NS12placeholders2_2E,(_ZN34_INTERNAL_56251f3d_4_k_cu_cd9494bd6thrust24THRUST_300001_SM_1000_NS12placeholders2_4E - _ZN34_INTERNAL_56251f3d_4_k_cu_cd9494bd6thrust24THRUST_300001_SM_1000_NS12placeholders2_2E)
_ZN34_INTERNAL_56251f3d_4_k_cu_cd9494bd6thrust24THRUST_300001_SM_1000_NS12placeholders2_2E:
	.zero		1
	.type		_ZN34_INTERNAL_56251f3d_4_k_cu_cd9494bd6thrust24THRUST_300001_SM_1000_NS12placeholders2_4E,@object
	.size		_ZN34_INTERNAL_56251f3d_4_k_cu_cd9494bd6thrust24THRUST_300001_SM_1000_NS12placeholders2_4E,(_ZN34_INTERNAL_56251f3d_4_k_cu_cd9494bd4cuda3std3__45__cpo3endE - _ZN34_INTERNAL_56251f3d_4_k_cu_cd9494bd6thrust24THRUST_300001_SM_1000_NS12placeholders2_4E)
_ZN34_INTERNAL_56251f3d_4_k_cu_cd9494bd6thrust24THRUST_300001_SM_1000_NS12placeholders2_4E:
	.zero		1
	.type		_ZN34_INTERNAL_56251f3d_4_k_cu_cd9494bd4cuda3std3__45__cpo3endE,@object
	.size		_ZN34_INTERNAL_56251f3d_4_k_cu_cd9494bd4cuda3std3__45__cpo3endE,(_ZN34_INTERNAL_56251f3d_4_k_cu_cd9494bd4cuda3std6ranges3__45__cpo3endE - _ZN34_INTERNAL_56251f3d_4_k_cu_cd9494bd4cuda3std3__45__cpo3endE)
_ZN34_INTERNAL_56251f3d_4_k_cu_cd9494bd4cuda3std3__45__cpo3endE:
	.zero		1
	.type		_ZN34_INTERNAL_56251f3d_4_k_cu_cd9494bd4cuda3std6ranges3__45__cpo3endE,@object
	.size		_ZN34_INTERNAL_56251f3d_4_k_cu_cd9494bd4cuda3std6ranges3__45__cpo3endE,(_ZN34_INTERNAL_56251f3d_4_k_cu_cd9494bd4cuda3std3__419piecewise_constructE - _ZN34_INTERNAL_56251f3d_4_k_cu_cd9494bd4cuda3std6ranges3__45__cpo3endE)
_ZN34_INTERNAL_56251f3d_4_k_cu_cd9494bd4cuda3std6ranges3__45__cpo3endE:
	.zero		1
	.type		_ZN34_INTERNAL_56251f3d_4_k_cu_cd9494bd4cuda3std3__419piecewise_constructE,@object
	.size		_ZN34_INTERNAL_56251f3d_4_k_cu_cd9494bd4cuda3std3__419piecewise_constructE,(_ZN34_INTERNAL_56251f3d_4_k_cu_cd9494bd4cuda3std6ranges3__45__cpo5cdataE - _ZN34_INTERNAL_56251f3d_4_k_cu_cd9494bd4cuda3std3__419piecewise_constructE)
_ZN34_INTERNAL_56251f3d_4_k_cu_cd9494bd4cuda3std3__419piecewise_constructE:
	.zero		1
	.type		_ZN34_INTERNAL_56251f3d_4_k_cu_cd9494bd4cuda3std6ranges3__45__cpo5cdataE,@object
	.size		_ZN34_INTERNAL_56251f3d_4_k_cu_cd9494bd4cuda3std6ranges3__45__cpo5cdataE,(_ZN34_INTERNAL_56251f3d_4_k_cu_cd9494bd6thrust24THRUST_300001_SM_1000_NS12placeholders2_8E - _ZN34_INTERNAL_56251f3d_4_k_cu_cd9494bd4cuda3std6ranges3__45__cpo5cdataE)
_ZN34_INTERNAL_56251f3d_4_k_cu_cd9494bd4cuda3std6ranges3__45__cpo5cdataE:
	.zero		1
	.type		_ZN34_INTERNAL_56251f3d_4_k_cu_cd9494bd6thrust24THRUST_300001_SM_1000_NS12placeholders2_8E,@object
	.size		_ZN34_INTERNAL_56251f3d_4_k_cu_cd9494bd6thrust24THRUST_300001_SM_1000_NS12placeholders2_8E,(_ZN34_INTERNAL_56251f3d_4_k_cu_cd9494bd4cuda3std3__45__cpo4rendE - _ZN34_INTERNAL_56251f3d_4_k_cu_cd9494bd6thrust24THRUST_300001_SM_1000_NS12placeholders2_8E)
_ZN34_INTERNAL_56251f3d_4_k_cu_cd9494bd6thrust24THRUST_300001_SM_1000_NS12placeholders2_8E:
	.zero		1
	.type		_ZN34_INTERNAL_56251f3d_4_k_cu_cd9494bd4cuda3std3__45__cpo4rendE,@object
	.size		_ZN34_INTERNAL_56251f3d_4_k_cu_cd9494bd4cuda3std3__45__cpo4rendE,(_ZN34_INTERNAL_56251f3d_4_k_cu_cd9494bd4cuda3std6ranges3__45__cpo9iter_swapE - _ZN34_INTERNAL_56251f3d_4_k_cu_cd9494bd4cuda3std3__45__cpo4rendE)
_ZN34_INTERNAL_56251f3d_4_k_cu_cd9494bd4cuda3std3__45__cpo4rendE:
	.zero		1
	.type		_ZN34_INTERNAL_56251f3d_4_k_cu_cd9494bd4cuda3std6ranges3__45__cpo9iter_swapE,@object
	.size		_ZN34_INTERNAL_56251f3d_4_k_cu_cd9494bd4cuda3std6ranges3__45__cpo9iter_swapE,(_ZN34_INTERNAL_56251f3d_4_k_cu_cd9494bd4cuda3std3__48unexpectE - _ZN34_INTERNAL_56251f3d_4_k_cu_cd9494bd4cuda3std6ranges3__45__cpo9iter_swapE)
_ZN34_INTERNAL_56251f3d_4_k_cu_cd9494bd4cuda3std6ranges3__45__cpo9iter_swapE:
	.zero		1
	.type		_ZN34_INTERNAL_56251f3d_4_k_cu_cd9494bd4cuda3std3__48unexpectE,@object
	.size		_ZN34_INTERNAL_56251f3d_4_k_cu_cd9494bd4cuda3std3__48unexpectE,(_ZN34_INTERNAL_56251f3d_4_k_cu_cd9494bd6thrust24THRUST_300001_SM_1000_NS6system6detail10sequential3seqE - _ZN34_INTERNAL_56251f3d_4_k_cu_cd9494bd4cuda3std3__48unexpectE)
_ZN34_INTERNAL_56251f3d_4_k_cu_cd9494bd4cuda3std3__48unexpectE:
	.zero		1
	.type		_ZN34_INTERNAL_56251f3d_4_k_cu_cd9494bd6thrust24THRUST_300001_SM_1000_NS6system6detail10sequential3seqE,@object
	.size		_ZN34_INTERNAL_56251f3d_4_k_cu_cd9494bd6thrust24THRUST_300001_SM_1000_NS6system6detail10sequential3seqE,(.L_38 - _ZN34_INTERNAL_56251f3d_4_k_cu_cd9494bd6thrust24THRUST_300001_SM_1000_NS6system6detail10sequential3seqE)
_ZN34_INTERNAL_56251f3d_4_k_cu_cd9494bd6thrust24THRUST_300001_SM_1000_NS6system6detail10sequential3seqE:
	.zero		1
.L_38:


//--------------------- .nv.shared._ZN3cub18CUB_300001_SM_10006detail6reduce18DeviceReduceKernelINS2_10policy_hubIfjN4cuda3std3__44plusIvEEE10Policy1000EPfjS9_fNS7_10__identityEEEvT0_PT3_T1_NS0_13GridEvenShareISH_EET2_T4_ --------------------------
	.section	.nv.shared._ZN3cub18CUB_300001_SM_10006detail6reduce18DeviceReduceKernelINS2_10policy_hubIfjN4cuda3std3__44plusIvEEE10Policy1000EPfjS9_fNS7_10__identityEEEvT0_PT3_T1_NS0_13GridEvenShareISH_EET2_T4_,"aw",@nobits
	.sectionflags	@""
	.align	4
.nv.shared._ZN3cub18CUB_300001_SM_10006detail6reduce18DeviceReduceKernelINS2_10policy_hubIfjN4cuda3std3__44plusIvEEE10Policy1000EPfjS9_fNS7_10__identityEEEvT0_PT3_T1_NS0_13GridEvenShareISH_EET2_T4_:
	.zero		1108


//--------------------- .nv.shared._ZN3cub18CUB_300001_SM_10006detail6reduce28DeviceReduceSingleTileKernelINS2_10policy_hubIfjN4cuda3std3__44plusIvEEE10Policy1000EPfSC_jS9_ffNS7_10__identityEEEvT0_T1_T2_T3_T4_T6_ --------------------------
	.section	.nv.shared._ZN3cub18CUB_300001_SM_10006detail6reduce28DeviceReduceSingleTileKernelINS2_10policy_hubIfjN4cuda3std3__44plusIvEEE10Policy1000EPfSC_jS9_ffNS7_10__identityEEEvT0_T1_T2_T3_T4_T6_,"aw",@nobits
	.sectionflags	@""
	.align	4
.nv.shared._ZN3cub18CUB_300001_SM_10006detail6reduce28DeviceReduceSingleTileKernelINS2_10policy_hubIfjN4cuda3std3__44plusIvEEE10Policy1000EPfSC_jS9_ffNS7_10__identityEEEvT0_T1_T2_T3_T4_T6_:
	.zero		1108


//--------------------- .nv.constant0._ZN3cub18CUB_300001_SM_10006detail6reduce28DeviceReduceSingleTileKernelINS2_10policy_hubIfjN4cuda3std3__44plusIvEEE10Policy1000EPfSC_iS9_ffNS7_10__identityEEEvT0_T1_T2_T3_T4_T6_ --------------------------
	.section	.nv.constant0._ZN3cub18CUB_300001_SM_10006detail6reduce28DeviceReduceSingleTileKernelINS2_10policy_hubIfjN4cuda3std3__44plusIvEEE10Policy1000EPfSC_iS9_ffNS7_10__identityEEEvT0_T1_T2_T3_T4_T6_,"a",@progbits
	.sectionflags	@""
	.align	4
.nv.constant0._ZN3cub18CUB_300001_SM_10006detail6reduce28DeviceReduceSingleTileKernelINS2_10policy_hubIfjN4cuda3std3__44plusIvEEE10Policy1000EPfSC_iS9_ffNS7_10__identityEEEvT0_T1_T2_T3_T4_T6_:
	.zero		925


//--------------------- .nv.constant0._ZN3cub18CUB_300001_SM_10006detail6reduce18DeviceReduceKernelINS2_10policy_hubIfjN4cuda3std3__44plusIvEEE10Policy1000EPfjS9_fNS7_10__identityEEEvT0_PT3_T1_NS0_13GridEvenShareISH_EET2_T4_ --------------------------
	.section	.nv.constant0._ZN3cub18CUB_300001_SM_10006detail6reduce18DeviceReduceKernelINS2_10policy_hubIfjN4cuda3std3__44plusIvEEE10Policy1000EPfjS9_fNS7_10__identityEEEvT0_PT3_T1_NS0_13GridEvenShareISH_EET2_T4_,"a",@progbits
	.sectionflags	@""
	.align	4
.nv.constant0._ZN3cub18CUB_300001_SM_10006detail6reduce18DeviceReduceKernelINS2_10policy_hubIfjN4cuda3std3__44plusIvEEE10Policy1000EPfjS9_fNS7_10__identityEEEvT0_PT3_T1_NS0_13GridEvenShareISH_EET2_T4_:
	.zero		958


//--------------------- .nv.constant0._ZN3cub18CUB_300001_SM_10006detail6reduce28DeviceReduceSingleTileKernelINS2_10policy_hubIfjN4cuda3std3__44plusIvEEE10Policy1000EPfSC_jS9_ffNS7_10__identityEEEvT0_T1_T2_T3_T4_T6_ --------------------------
	.section	.nv.constant0._ZN3cub18CUB_300001_SM_10006detail6reduce28DeviceReduceSingleTileKernelINS2_10policy_hubIfjN4cuda3std3__44plusIvEEE10Policy1000EPfSC_jS9_ffNS7_10__identityEEEvT0_T1_T2_T3_T4_T6_,"a",@progbits
	.sectionflags	@""
	.align	4
.nv.constant0._ZN3cub18CUB_300001_SM_10006detail6reduce28DeviceReduceSingleTileKernelINS2_10policy_hubIfjN4cuda3std3__44plusIvEEE10Policy1000EPfSC_jS9_ffNS7_10__identityEEEvT0_T1_T2_T3_T4_T6_:
	.zero		925


//--------------------- .nv.constant0._ZN3cub18CUB_300001_SM_10006detail11EmptyKernelIvEEvv --------------------------
	.section	.nv.constant0._ZN3cub18CUB_300001_SM_10006detail11EmptyKernelIvEEvv,"a",@progbits
	.sectionflags	@""
	.align	4
.nv.constant0._ZN3cub18CUB_300001_SM_10006detail11EmptyKernelIvEEvv:
	.zero		896


//--------------------- .nv.constant0._Z8fillRandP17curandStateXORWOWPfi --------------------------
	.section	.nv.constant0._Z8fillRandP17curandStateXORWOWPfi,"a",@progbits
	.sectionflags	@""
	.align	4
.nv.constant0._Z8fillRandP17curandStateXORWOWPfi:
	.zero		916


//--------------------- .nv.constant0._Z9init_seedP17curandStateXORWOWi --------------------------
	.section	.nv.constant0._Z9init_seedP17curandStateXORWOWi,"a",@progbits
	.sectionflags	@""
	.align	4
.nv.constant0._Z9init_seedP17curandStateXORWOWi:
	.zero		908


//--------------------- .nv.constant0._Z6kernelPfi --------------------------
	.section	.nv.constant0._Z6kernelPfi,"a",@progbits
	.sectionflags	@""
	.align	4
.nv.constant0._Z6kernelPfi:
	.zero		908


//--------------------- SYMBOLS --------------------------

	.type		.nv.reservedSmem.offset0,@object
	.size		.nv.reservedSmem.offset0,0x4
	.type		.nv.reservedSmem.cap,@object
	.size		.nv.reservedSmem.cap,0x4
